	.target	sm_80

	.elftype	@"ET_EXEC"


//--------------------- .note.nv.tkinfo           --------------------------
	.section	.note.nv.tkinfo,"",@"SHT_NOTE"
	.sectionflags	@"SHF_NOTE_NV_TKINFO"
	.tkinfo
        /*0018*/ 	.word	0x00000002
        /*0030*/ 	.string	""
        /*0030*/ 	.string	"ptxas"
        /*0030*/ 	.string	"Cuda compilation tools, release 13.0, V13.0.88"
        /*0030*/ 	.string	"Build cuda_13.0.r13.0/compiler.36424714_0"
        /*0030*/ 	.string	"-v  -suppress-debug-info  -lineinfo  -arch sm_80 "



//--------------------- .note.nv.cuinfo           --------------------------
	.section	.note.nv.cuinfo,"",@"SHT_NOTE"
	.sectionflags	@"SHF_NOTE_NV_CUINFO"
        /*0018*/ 	.short	0x0002
        /*001a*/ 	.short	0x0050
        /*001c*/ 	.short	0x0082
	.zero		2


//--------------------- .nv.info                  --------------------------
	.section	.nv.info,"",@"SHT_CUDA_INFO"
	.align	4


	//----- nvinfo : EIATTR_REGCOUNT
	.align		4
        /*0000*/ 	.byte	0x04, 0x2f
        /*0002*/ 	.short	(.L_1 - .L_0)
	.align		4
.L_0:
        /*0004*/ 	.word	index@(matmul_kernel)
        /*0008*/ 	.word	0x00000020


	//----- nvinfo : EIATTR_FRAME_SIZE
	.align		4
.L_1:
        /*000c*/ 	.byte	0x04, 0x11
        /*000e*/ 	.short	(.L_3 - .L_2)
	.align		4
.L_2:
        /*0010*/ 	.word	index@(matmul_kernel)
        /*0014*/ 	.word	0x00005980


	//----- nvinfo : EIATTR_MIN_STACK_SIZE
	.align		4
.L_3:
        /*0018*/ 	.byte	0x04, 0x12
        /*001a*/ 	.short	(.L_5 - .L_4)
	.align		4
.L_4:
        /*001c*/ 	.word	index@(matmul_kernel)
        /*0020*/ 	.word	0x00005980
.L_5:


//--------------------- .nv.info.matmul_kernel    --------------------------
	.section	.nv.info.matmul_kernel,"",@"SHT_CUDA_INFO"
	.sectionflags	@""
	.align	4


	//----- nvinfo : EIATTR_CUDA_API_VERSION
	.align		4
        /*0000*/ 	.byte	0x04, 0x37
        /*0002*/ 	.short	(.L_7 - .L_6)
.L_6:
        /*0004*/ 	.word	0x00000082


	//----- nvinfo : EIATTR_SW2861232_WAR
	.align		4
.L_7:
        /*0008*/ 	.byte	0x01, 0x35
	.zero		2


	//----- nvinfo : EIATTR_PARAM_CBANK
	.align		4
        /*000c*/ 	.byte	0x04, 0x0a
        /*000e*/ 	.short	(.L_9 - .L_8)
	.align		4
.L_8:
        /*0010*/ 	.word	index@(.nv.constant0.matmul_kernel)
        /*0014*/ 	.short	0x0160
        /*0016*/ 	.short	0x0050


	//----- nvinfo : EIATTR_CBANK_PARAM_SIZE
	.align		4
.L_9:
        /*0018*/ 	.byte	0x03, 0x19
        /*001a*/ 	.short	0x0050


	//----- nvinfo : EIATTR_KPARAM_INFO
	.align		4
        /*001c*/ 	.byte	0x04, 0x17
        /*001e*/ 	.short	(.L_11 - .L_10)
.L_10:
        /*0020*/ 	.word	0x00000000
        /*0024*/ 	.short	0x000d
        /*0026*/ 	.short	0x0048
        /*0028*/ 	.byte	0x00, 0xf4, 0x21, 0x00


	//----- nvinfo : EIATTR_KPARAM_INFO
	.align		4
.L_11:
        /*002c*/ 	.byte	0x04, 0x17
        /*002e*/ 	.short	(.L_13 - .L_12)
.L_12:
        /*0030*/ 	.word	0x00000000
        /*0034*/ 	.short	0x000c
        /*0036*/ 	.short	0x0040
        /*0038*/ 	.byte	0x00, 0xf4, 0x21, 0x00


	//----- nvinfo : EIATTR_KPARAM_INFO
	.align		4
.L_13:
        /*003c*/ 	.byte	0x04, 0x17
        /*003e*/ 	.short	(.L_15 - .L_14)
.L_14:
        /*0040*/ 	.word	0x00000000
        /*0044*/ 	.short	0x000b
        /*0046*/ 	.short	0x0038
        /*0048*/ 	.byte	0x00, 0xf0, 0x11, 0x00


	//----- nvinfo : EIATTR_KPARAM_INFO
	.align		4
.L_15:
        /*004c*/ 	.byte	0x04, 0x17
        /*004e*/ 	.short	(.L_17 - .L_16)
.L_16:
        /*0050*/ 	.word	0x00000000
        /*0054*/ 	.short	0x000a
        /*0056*/ 	.short	0x0034
        /*0058*/ 	.byte	0x00, 0xf0, 0x11, 0x00


	//----- nvinfo : EIATTR_KPARAM_INFO
	.align		4
.L_17:
        /*005c*/ 	.byte	0x04, 0x17
        /*005e*/ 	.short	(.L_19 - .L_18)
.L_18:
        /*0060*/ 	.word	0x00000000
        /*0064*/ 	.short	0x0009
        /*0066*/ 	.short	0x0030
        /*0068*/ 	.byte	0x00, 0xf0, 0x11, 0x00


	//----- nvinfo : EIATTR_KPARAM_INFO
	.align		4
.L_19:
        /*006c*/ 	.byte	0x04, 0x17
        /*006e*/ 	.short	(.L_21 - .L_20)
.L_20:
        /*0070*/ 	.word	0x00000000
        /*0074*/ 	.short	0x0008
        /*0076*/ 	.short	0x002c
        /*0078*/ 	.byte	0x00, 0xf0, 0x11, 0x00


	//----- nvinfo : EIATTR_KPARAM_INFO
	.align		4
.L_21:
        /*007c*/ 	.byte	0x04, 0x17
        /*007e*/ 	.short	(.L_23 - .L_22)
.L_22:
        /*0080*/ 	.word	0x00000000
        /*0084*/ 	.short	0x0007
        /*0086*/ 	.short	0x0028
        /*0088*/ 	.byte	0x00, 0xf0, 0x11, 0x00


	//----- nvinfo : EIATTR_KPARAM_INFO
	.align		4
.L_23:
        /*008c*/ 	.byte	0x04, 0x17
        /*008e*/ 	.short	(.L_25 - .L_24)
.L_24:
        /*0090*/ 	.word	0x00000000
        /*0094*/ 	.short	0x0006
        /*0096*/ 	.short	0x0024
        /*0098*/ 	.byte	0x00, 0xf0, 0x11, 0x00


	//----- nvinfo : EIATTR_KPARAM_INFO
	.align		4
.L_25:
        /*009c*/ 	.byte	0x04, 0x17
        /*009e*/ 	.short	(.L_27 - .L_26)
.L_26:
        /*00a0*/ 	.word	0x00000000
        /*00a4*/ 	.short	0x0005
        /*00a6*/ 	.short	0x0020
        /*00a8*/ 	.byte	0x00, 0xf0, 0x11, 0x00


	//----- nvinfo : EIATTR_KPARAM_INFO
	.align		4
.L_27:
        /*00ac*/ 	.byte	0x04, 0x17
        /*00ae*/ 	.short	(.L_29 - .L_28)
.L_28:
        /*00b0*/ 	.word	0x00000000
        /*00b4*/ 	.short	0x0004
        /*00b6*/ 	.short	0x001c
        /*00b8*/ 	.byte	0x00, 0xf0, 0x11, 0x00


	//----- nvinfo : EIATTR_KPARAM_INFO
	.align		4
.L_29:
        /*00bc*/ 	.byte	0x04, 0x17
        /*00be*/ 	.short	(.L_31 - .L_30)
.L_30:
        /*00c0*/ 	.word	0x00000000
        /*00c4*/ 	.short	0x0003
        /*00c6*/ 	.short	0x0018
        /*00c8*/ 	.byte	0x00, 0xf0, 0x11, 0x00


	//----- nvinfo : EIATTR_KPARAM_INFO
	.align		4
.L_31:
        /*00cc*/ 	.byte	0x04, 0x17
        /*00ce*/ 	.short	(.L_33 - .L_32)
.L_32:
        /*00d0*/ 	.word	0x00000000
        /*00d4*/ 	.short	0x0002
        /*00d6*/ 	.short	0x0010
        /*00d8*/ 	.byte	0x00, 0xf4, 0x21, 0x00


	//----- nvinfo : EIATTR_KPARAM_INFO
	.align		4
.L_33:
        /*00dc*/ 	.byte	0x04, 0x17
        /*00de*/ 	.short	(.L_35 - .L_34)
.L_34:
        /*00e0*/ 	.word	0x00000000
        /*00e4*/ 	.short	0x0001
        /*00e6*/ 	.short	0x0008
        /*00e8*/ 	.byte	0x00, 0xf4, 0x21, 0x00


	//----- nvinfo : EIATTR_KPARAM_INFO
	.align		4
.L_35:
        /*00ec*/ 	.byte	0x04, 0x17
        /*00ee*/ 	.short	(.L_37 - .L_36)
.L_36:
        /*00f0*/ 	.word	0x00000000
        /*00f4*/ 	.short	0x0000
        /*00f6*/ 	.short	0x0000
        /*00f8*/ 	.byte	0x00, 0xf4, 0x21, 0x00


	//----- nvinfo : EIATTR_MAXREG_COUNT
	.align		4
.L_37:
        /*00fc*/ 	.byte	0x03, 0x1b
        /*00fe*/ 	.short	0x00ff


	//----- nvinfo : EIATTR_NUM_BARRIERS
	.align		4
        /*0100*/ 	.byte	0x02, 0x4c
        /*0102*/ 	.byte	0x01
	.zero		1


	//----- nvinfo : EIATTR_ANNOTATIONS
	.align		4
        /*0104*/ 	.byte	0x04, 0x55
        /*0106*/ 	.short	(.L_39 - .L_38)


	//   ....[0]....
.L_38:
        /*0108*/ 	.word	0x00000001
        /*010c*/ 	.byte	0x10, 0x05, 0x00, 0x00, 0x01, 0x00, 0x00, 0x00, 0x40, 0x05, 0x00, 0x00, 0x01, 0x00, 0x00, 0x00
        /* <DEDUP_REMOVED lines=3353> */
        /*d2ac*/ 	.byte	0x20, 0x56, 0x03, 0x00


	//----- nvinfo : EIATTR_MERCURY_ISA_VERSION
	.align		4
.L_39:
        /*d2b0*/ 	.byte	0x03, 0x5f
        /*d2b2*/ 	.short	0x0000


	//----- nvinfo : EIATTR_EXIT_INSTR_OFFSETS
	.align		4
        /*d2b4*/ 	.byte	0x04, 0x1c
        /*d2b6*/ 	.short	(.L_41 - .L_40)


	//   ....[0]....
.L_40:
        /*d2b8*/ 	.word	0x000a0dc0


	//   ....[1]....
        /*d2bc*/ 	.word	0x000a0df0


	//----- nvinfo : EIATTR_REQNTID
	.align		4
.L_41:
        /*d2c0*/ 	.byte	0x04, 0x10
        /*d2c2*/ 	.short	(.L_43 - .L_42)
.L_42:
        /*d2c4*/ 	.word	0x00000040
        /*d2c8*/ 	.word	0x00000001
        /*d2cc*/ 	.word	0x00000001
.L_43:


//--------------------- .nv.callgraph             --------------------------
	.section	.nv.callgraph,"",@"SHT_CUDA_CALLGRAPH"
	.align	4
	.sectionentsize	8
	.align		4
        /*0000*/ 	.word	0x00000000
	.align		4
        /*0004*/ 	.word	0xffffffff
	.align		4
        /*0008*/ 	.word	0x00000000
	.align		4
        /*000c*/ 	.word	0xfffffffe
	.align		4
        /*0010*/ 	.word	0x00000000
	.align		4
        /*0014*/ 	.word	0xfffffffd
	.align		4
        /*0018*/ 	.word	0x00000000
	.align		4
        /*001c*/ 	.word	0xfffffffc


//--------------------- .nv.rel.action            --------------------------
	.section	.nv.rel.action,"",@"SHT_CUDA_RELOCINFO"
	.align	8
	.sectionentsize	8
        /*0000*/ 	.byte	0x73, 0x00, 0x00, 0x00, 0x00, 0x00, 0x00, 0x00, 0x00, 0x00, 0x00, 0x11, 0x25, 0x00, 0x05, 0x36


//--------------------- .nv.constant0.matmul_kernel --------------------------
	.section	.nv.constant0.matmul_kernel,"a",@progbits
	.sectionflags	@""
	.align	4
.nv.constant0.matmul_kernel:
	.zero		432


//--------------------- .text.matmul_kernel       --------------------------
	.section	.text.matmul_kernel,"ax",@progbits
	.sectioninfo	@"SHI_REGISTERS=32"
	.align	128
        .global         matmul_kernel
        .type           matmul_kernel,@function
        .size           matmul_kernel,(.L_x_5 - matmul_kernel)
        .other          matmul_kernel,@"STO_CUDA_ENTRY STV_DEFAULT"
matmul_kernel:
.text.matmul_kernel:
[----:B------:R-:W-:-:S04]  /*0000*/  IMAD.MOV.U32 R1, RZ, RZ, c[0x0][0x28] ;  /* 0x00000a00ff017624 */ /* 0x000fc800078e00ff */
[----:B------:R-:W-:Y:S01]  /*0010*/  IMAD.MOV.U32 R0, RZ, RZ, c[0x0][0x17c] ;  /* 0x00005f00ff007624 */ /* 0x000fe200078e00ff */
[----:B------:R-:W-:Y:S01]  /*0020*/  IADD3 R1, R1, -0x5980, RZ ;  /* 0xffffa68001017810 */ /* 0x000fe20007ffe0ff */
[----:B------:R-:W0:Y:S01]  /*0030*/  S2R R12, SR_TID.X ;  /* 0x00000000000c7919 */ /* 0x000e220000002100 */
[----:B------:R-:W-:Y:S02]  /*0040*/  ULDC.64 UR6, c[0x0][0x118] ;  /* 0x0000460000067ab9 */ /* 0x000fe40000000a00 */
[----:B------:R-:W-:-:S04]  /*0050*/  IADD3 R0, R0, 0x1ff, RZ ;  /* 0x000001ff00007810 */ /* 0x000fc80007ffe0ff */
[----:B------:R-:W-:-:S04]  /*0060*/  SHF.R.S32.HI R3, RZ, 0x1f, R0 ;  /* 0x0000001fff037819 */ /* 0x000fc80000011400 */
[----:B------:R-:W-:-:S04]  /*0070*/  LEA.HI R3, R3, R0, RZ, 0x9 ;  /* 0x0000000003037211 */ /* 0x000fc800078f48ff */
[----:B------:R-:W-:Y:S02]  /*0080*/  SHF.R.S32.HI R0, RZ, 0x9, R3 ;  /* 0x00000009ff007819 */ /* 0x000fe40000011403 */
[----:B------:R-:W1:Y:S03]  /*0090*/  S2R R3, SR_CTAID.X ;  /* 0x0000000000037919 */ /* 0x000e660000002500 */
[----:B------:R-:W-:Y:S01]  /*00a0*/  IMAD.SHL.U32 R0, R0, 0x8, RZ ;  /* 0x0000000800007824 */ /* 0x000fe200078e00ff */
[----:B0-----:R-:W-:-:S04]  /*00b0*/  LOP3.LUT R15, R12, 0x3f, RZ, 0xc0, !PT ;  /* 0x0000003f0c0f7812 */ /* 0x001fc800078ec0ff */
[-C--:B------:R-:W-:Y:S02]  /*00c0*/  IABS R7, R0.reuse ;  /* 0x0000000000077213 */ /* 0x080fe40000000000 */
[----:B------:R-:W-:Y:S02]  /*00d0*/  IABS R10, R0 ;  /* 0x00000000000a7213 */ /* 0x000fe40000000000 */
[----:B------:R-:W0:Y:S01]  /*00e0*/  I2F.RP R2, R7 ;  /* 0x0000000700027306 */ /* 0x000e220000209400 */
[----:B-1----:R-:W-:-:S07]  /*00f0*/  IABS R8, R3 ;  /* 0x0000000300087213 */ /* 0x002fce0000000000 */
[----:B0-----:R-:W0:Y:S02]  /*0100*/  MUFU.RCP R2, R2 ;  /* 0x0000000200027308 */ /* 0x001e240000001000 */
[----:B0-----:R-:W-:Y:S01]  /*0110*/  IADD3 R4, R2, 0xffffffe, RZ ;  /* 0x0ffffffe02047810 */ /* 0x001fe20007ffe0ff */
[----:B------:R-:W-:-:S05]  /*0120*/  IMAD.MOV R2, RZ, RZ, -R10 ;  /* 0x000000ffff027224 */ /* 0x000fca00078e0a0a */
[----:B------:R0:W1:Y:S02]  /*0130*/  F2I.FTZ.U32.TRUNC.NTZ R5, R4 ;  /* 0x0000000400057305 */ /* 0x000064000021f000 */
[----:B0-----:R-:W-:Y:S02]  /*0140*/  IMAD.MOV.U32 R4, RZ, RZ, RZ ;  /* 0x000000ffff047224 */ /* 0x001fe400078e00ff */
[----:B-1----:R-:W-:-:S04]  /*0150*/  IMAD.MOV R6, RZ, RZ, -R5 ;  /* 0x000000ffff067224 */ /* 0x002fc800078e0a05 */
[----:B------:R-:W-:Y:S02]  /*0160*/  IMAD R9, R6, R7, RZ ;  /* 0x0000000706097224 */ /* 0x000fe400078e02ff */
[----:B------:R-:W-:Y:S02]  /*0170*/  IMAD.MOV.U32 R6, RZ, RZ, R8 ;  /* 0x000000ffff067224 */ /* 0x000fe400078e0008 */
[----:B------:R-:W-:-:S06]  /*0180*/  IMAD.HI.U32 R5, R5, R9, R4 ;  /* 0x0000000905057227 */ /* 0x000fcc00078e0004 */
[----:B------:R-:W-:-:S04]  /*0190*/  IMAD.HI.U32 R5, R5, R6, RZ ;  /* 0x0000000605057227 */ /* 0x000fc800078e00ff */
[----:B------:R-:W-:-:S05]  /*01a0*/  IMAD R2, R5, R2, R6 ;  /* 0x0000000205027224 */ /* 0x000fca00078e0206 */
[----:B------:R-:W-:-:S13]  /*01b0*/  ISETP.GT.U32.AND P1, PT, R7, R2, PT ;  /* 0x000000020700720c */ /* 0x000fda0003f24070 */
[----:B------:R-:W-:Y:S01]  /*01c0*/  @!P1 IMAD.IADD R2, R2, 0x1, -R7 ;  /* 0x0000000102029824 */ /* 0x000fe200078e0a07 */
[----:B------:R-:W-:Y:S02]  /*01d0*/  @!P1 IADD3 R5, R5, 0x1, RZ ;  /* 0x0000000105059810 */ /* 0x000fe40007ffe0ff */
[----:B------:R-:W-:Y:S02]  /*01e0*/  ISETP.NE.AND P1, PT, R0, RZ, PT ;  /* 0x000000ff0000720c */ /* 0x000fe40003f25270 */
[----:B------:R-:W-:Y:S02]  /*01f0*/  ISETP.GE.U32.AND P0, PT, R2, R7, PT ;  /* 0x000000070200720c */ /* 0x000fe40003f06070 */
[----:B------:R-:W-:-:S04]  /*0200*/  LOP3.LUT R2, R3, R0, RZ, 0x3c, !PT ;  /* 0x0000000003027212 */ /* 0x000fc800078e3cff */
[----:B------:R-:W-:Y:S01]  /*0210*/  ISETP.GE.AND P2, PT, R2, RZ, PT ;  /* 0x000000ff0200720c */ /* 0x000fe20003f46270 */
[----:B------:R-:W-:-:S05]  /*0220*/  IMAD.MOV.U32 R2, RZ, RZ, c[0x0][0x178] ;  /* 0x00005e00ff027624 */ /* 0x000fca00078e00ff */
[----:B------:R-:W-:Y:S02]  /*0230*/  IADD3 R2, R2, 0x3f, RZ ;  /* 0x0000003f02027810 */ /* 0x000fe40007ffe0ff */
[----:B------:R-:W-:-:S05]  /*0240*/  @P0 IADD3 R5, R5, 0x1, RZ ;  /* 0x0000000105050810 */ /* 0x000fca0007ffe0ff */
[----:B------:R-:W-:Y:S01]  /*0250*/  IMAD.MOV.U32 R4, RZ, RZ, R5 ;  /* 0x000000ffff047224 */ /* 0x000fe200078e0005 */
[----:B------:R-:W-:-:S03]  /*0260*/  SHF.R.S32.HI R5, RZ, 0x1f, R2 ;  /* 0x0000001fff057819 */ /* 0x000fc60000011402 */
[----:B------:R-:W-:Y:S01]  /*0270*/  @!P2 IMAD.MOV R4, RZ, RZ, -R4 ;  /* 0x000000ffff04a224 */ /* 0x000fe200078e0a04 */
[----:B------:R-:W-:Y:S02]  /*0280*/  @!P1 LOP3.LUT R4, RZ, R0, RZ, 0x33, !PT ;  /* 0x00000000ff049212 */ /* 0x000fe400078e33ff */
[----:B------:R-:W-:-:S03]  /*0290*/  LEA.HI R5, R5, R2, RZ, 0x6 ;  /* 0x0000000205057211 */ /* 0x000fc600078f30ff */
[----:B------:R-:W-:Y:S02]  /*02a0*/  IMAD.SHL.U32 R2, R4, 0x8, RZ ;  /* 0x0000000804027824 */ /* 0x000fe400078e00ff */
[----:B------:R-:W-:-:S03]  /*02b0*/  IMAD.MOV R4, RZ, RZ, -R4 ;  /* 0x000000ffff047224 */ /* 0x000fc600078e0a04 */
[----:B------:R-:W-:Y:S01]  /*02c0*/  LEA.HI.SX32 R5, R5, -R2, 0x1a ;  /* 0x8000000205057211 */ /* 0x000fe200078fd2ff */
[----:B------:R-:W-:Y:S02]  /*02d0*/  IMAD R13, R0, R4, R3 ;  /* 0x00000004000d7224 */ /* 0x000fe400078e0203 */
[----:B------:R-:W-:Y:S01]  /*02e0*/  IMAD.MOV.U32 R4, RZ, RZ, RZ ;  /* 0x000000ffff047224 */ /* 0x000fe200078e00ff */
[----:B------:R-:W-:Y:S02]  /*02f0*/  IMNMX R6, R5, 0x8, PT ;  /* 0x0000000805067817 */ /* 0x000fe40003800200 */
[----:B------:R-:W-:Y:S02]  /*0300*/  IABS R11, R13 ;  /* 0x0000000d000b7213 */ /* 0x000fe40000000000 */
[----:B------:R-:W-:-:S04]  /*0310*/  IABS R9, R6 ;  /* 0x0000000600097213 */ /* 0x000fc80000000000 */
[----:B------:R-:W0:Y:S08]  /*0320*/  I2F.RP R7, R9 ;  /* 0x0000000900077306 */ /* 0x000e300000209400 */
[----:B0-----:R-:W0:Y:S02]  /*0330*/  MUFU.RCP R7, R7 ;  /* 0x0000000700077308 */ /* 0x001e240000001000 */
[----:B0-----:R-:W-:-:S06]  /*0340*/  IADD3 R5, R7, 0xffffffe, RZ ;  /* 0x0ffffffe07057810 */ /* 0x001fcc0007ffe0ff */
[----:B------:R-:W0:Y:S02]  /*0350*/  F2I.FTZ.U32.TRUNC.NTZ R5, R5 ;  /* 0x0000000500057305 */ /* 0x000e24000021f000 */
[----:B0-----:R-:W-:-:S04]  /*0360*/  IMAD.MOV R8, RZ, RZ, -R5 ;  /* 0x000000ffff087224 */ /* 0x001fc800078e0a05 */
[----:B------:R-:W-:-:S04]  /*0370*/  IMAD.MOV.U32 R0, RZ, RZ, R8 ;  /* 0x000000ffff007224 */ /* 0x000fc800078e0008 */
[----:B------:R-:W-:Y:S01]  /*0380*/  IMAD R3, R0, R9, RZ ;  /* 0x0000000900037224 */ /* 0x000fe200078e02ff */
[----:B------:R-:W-:-:S03]  /*0390*/  IABS R0, R6 ;  /* 0x0000000600007213 */ /* 0x000fc60000000000 */
[----:B------:R-:W-:-:S04]  /*03a0*/  IMAD.HI.U32 R4, R5, R3, R4 ;  /* 0x0000000305047227 */ /* 0x000fc800078e0004 */
[----:B------:R-:W-:Y:S02]  /*03b0*/  IMAD.MOV R0, RZ, RZ, -R0 ;  /* 0x000000ffff007224 */ /* 0x000fe400078e0a00 */
        /* <DEDUP_REMOVED lines=9> */
[----:B------:R-:W-:-:S05]  /*0450*/  IMAD.MOV.U32 R0, RZ, RZ, 0x3f ;  /* 0x0000003fff007424 */ /* 0x000fca00078e00ff */
[----:B------:R-:W-:Y:S02]  /*0460*/  IADD3 R16, R0, c[0x0][0x180], RZ ;  /* 0x0000600000107a10 */ /* 0x000fe40007ffe0ff */
[----:B------:R-:W-:Y:S02]  /*0470*/  @P0 IADD3 R4, R4, 0x1, RZ ;  /* 0x0000000104040810 */ /* 0x000fe40007ffe0ff */
[----:B------:R-:W-:-:S03]  /*0480*/  ISETP.GT.AND P0, PT, R16, 0x3f, PT ;  /* 0x0000003f1000780c */ /* 0x000fc60003f04270 */
[----:B------:R-:W-:Y:S01]  /*0490*/  @!P2 IMAD.MOV R4, RZ, RZ, -R4 ;  /* 0x000000ffff04a224 */ /* 0x000fe200078e0a04 */
[----:B------:R-:W-:-:S05]  /*04a0*/  @!P1 LOP3.LUT R4, RZ, R6, RZ, 0x33, !PT ;  /* 0x00000006ff049212 */ /* 0x000fca00078e33ff */
[----:B------:R-:W-:Y:S02]  /*04b0*/  IMAD.MOV R3, RZ, RZ, -R4 ;  /* 0x000000ffff037224 */ /* 0x000fe400078e0a04 */
[----:B------:R-:W-:Y:S02]  /*04c0*/  IMAD.SHL.U32 R14, R4, 0x200, RZ ;  /* 0x00000200040e7824 */ /* 0x000fe400078e00ff */
[----:B------:R-:W-:-:S03]  /*04d0*/  IMAD R3, R6, R3, R13 ;  /* 0x0000000306037224 */ /* 0x000fc600078e020d */
[----:B------:R-:W-:Y:S01]  /*04e0*/  IADD3 R4, R14, 0x1, RZ ;  /* 0x000000010e047810 */ /* 0x000fe20007ffe0ff */
[----:B------:R-:W-:Y:S01]  /*04f0*/  IMAD.IADD R0, R2, 0x1, R3 ;  /* 0x0000000102007824 */ /* 0x000fe200078e0203 */
[C---:B------:R-:W-:Y:S01]  /*0500*/  IADD3 R3, R14.reuse, 0x2, RZ ;  /* 0x000000020e037810 */ /* 0x040fe20007ffe0ff */
[----:B------:R-:W-:Y:S01]  /*0510*/  STL [R1+0x9c8], R14 ;  /* 0x0009c80e01007387 */ /* 0x000fe20000100800 */
[C---:B------:R-:W-:Y:S02]  /*0520*/  IADD3 R2, R14.reuse, 0x3, RZ ;  /* 0x000000030e027810 */ /* 0x040fe40007ffe0ff */
[C---:B------:R-:W-:Y:S01]  /*0530*/  IADD3 R29, R14.reuse, 0x1ed, RZ ;  /* 0x000001ed0e1d7810 */ /* 0x040fe20007ffe0ff */
[----:B------:R0:W-:Y:S01]  /*0540*/  STL [R1+0x1fcc], R4 ;  /* 0x001fcc0401007387 */ /* 0x0001e20000100800 */
[C---:B------:R-:W-:Y:S02]  /*0550*/  IADD3 R28, R14.reuse, 0x1f1, RZ ;  /* 0x000001f10e1c7810 */ /* 0x040fe40007ffe0ff */
[C---:B------:R-:W-:Y:S01]  /*0560*/  IADD3 R5, R14.reuse, 0x1fc, RZ ;  /* 0x000001fc0e057810 */ /* 0x040fe20007ffe0ff */
[----:B------:R1:W-:Y:S04]  /*0570*/  STL [R1+0x1fd0], R3 ;  /* 0x001fd00301007387 */ /* 0x0003e80000100800 */
[----:B------:R2:W-:Y:S01]  /*0580*/  STL [R1+0x1fd4], R2 ;  /* 0x001fd40201007387 */ /* 0x0005e20000100800 */
[----:B0-----:R-:W-:-:S02]  /*0590*/  IADD3 R4, R14, 0x4, RZ ;  /* 0x000000040e047810 */ /* 0x001fc40007ffe0ff */
[----:B-1----:R-:W-:-:S03]  /*05a0*/  IADD3 R3, R14, 0x5, RZ ;  /* 0x000000050e037810 */ /* 0x002fc60007ffe0ff */
[----:B------:R0:W-:Y:S01]  /*05b0*/  STL [R1+0x1fd8], R4 ;  /* 0x001fd80401007387 */ /* 0x0001e20000100800 */
[----:B--2---:R-:W-:-:S03]  /*05c0*/  IADD3 R2, R14, 0x6, RZ ;  /* 0x000000060e027810 */ /* 0x004fc60007ffe0ff */
[----:B------:R1:W-:Y:S04]  /*05d0*/  STL [R1+0x1fdc], R3 ;  /* 0x001fdc0301007387 */ /* 0x0003e80000100800 */
[----:B------:R2:W-:Y:S01]  /*05e0*/  STL [R1+0x1fe0], R2 ;  /* 0x001fe00201007387 */ /* 0x0005e20000100800 */
[C---:B0-----:R-:W-:Y:S02]  /*05f0*/  IADD3 R4, R14.reuse, 0x7, RZ ;  /* 0x000000070e047810 */ /* 0x041fe40007ffe0ff */
        /* <DEDUP_REMOVED lines=944> */
[----:B--2---:R-:W-:Y:S01]  /*4100*/  IMAD R2, R0, 0x40, R15 ;  /* 0x0000004000027824 */ /* 0x004fe200078e020f */
[C---:B------:R-:W-:Y:S02]  /*4110*/  IADD3 R0, R14.reuse, 0x1e0, RZ ;  /* 0x000001e00e007810 */ /* 0x040fe40007ffe0ff */
[----:B------:R1:W-:Y:S04]  /*4120*/  STL [R1+0x2748], R3 ;  /* 0x0027480301007387 */ /* 0x0003e80000100800 */
[----:B------:R2:W-:Y:S01]  /*4130*/  STL [R1+0x1fc8], R2 ;  /* 0x001fc80201007387 */ /* 0x0005e20000100800 */
[----:B0-----:R-:W-:-:S03]  /*4140*/  IADD3 R4, R14, 0x1f7, RZ ;  /* 0x000001f70e047810 */ /* 0x001fc60007ffe0ff */
[----:B------:R0:W-:Y:S01]  /*4150*/  STL [R1+0x2744], R0 ;  /* 0x0027440001007387 */ /* 0x0001e20000100800 */
[C---:B-1----:R-:W-:Y:S02]  /*4160*/  IADD3 R3, R14.reuse, 0x1e1, RZ ;  /* 0x000001e10e037810 */ /* 0x042fe40007ffe0ff */
[----:B--2---:R-:W-:-:S03]  /*4170*/  IADD3 R2, R14, 0x1e2, RZ ;  /* 0x000001e20e027810 */ /* 0x004fc60007ffe0ff */
[----:B------:R1:W-:Y:S01]  /*4180*/  STL [R1+0x2754], R3 ;  /* 0x0027540301007387 */ /* 0x0003e20000100800 */
[----:B0-----:R-:W-:-:S03]  /*4190*/  IADD3 R0, R14, 0x1e3, RZ ;  /* 0x000001e30e007810 */ /* 0x001fc60007ffe0ff */
[----:B------:R0:W-:Y:S04]  /*41a0*/  STL [R1+0x2750], R2 ;  /* 0x0027500201007387 */ /* 0x0001e80000100800 */
[----:B------:R2:W-:Y:S01]  /*41b0*/  STL [R1+0x2760], R0 ;  /* 0x0027600001007387 */ /* 0x0005e20000100800 */
[C---:B-1----:R-:W-:Y:S02]  /*41c0*/  IADD3 R3, R14.reuse, 0x1e4, RZ ;  /* 0x000001e40e037810 */ /* 0x042fe40007ffe0ff */
[----:B0-----:R-:W-:-:S03]  /*41d0*/  IADD3 R2, R14, 0x1e5, RZ ;  /* 0x000001e50e027810 */ /* 0x001fc60007ffe0ff */
        /* <DEDUP_REMOVED lines=20> */
[----:B------:R-:W-:Y:S04]  /*4320*/  STL [R1+0x2788], R29 ;  /* 0x0027881d01007387 */ /* 0x000fe80000100800 */
[----:B------:R1:W-:Y:S01]  /*4330*/  STL [R1+0x2790], R2 ;  /* 0x0027900201007387 */ /* 0x0003e20000100800 */
[----:B0-----:R-:W-:-:S03]  /*4340*/  IADD3 R3, R14, 0x1f2, RZ ;  /* 0x000001f20e037810 */ /* 0x001fc60007ffe0ff */
[----:B------:R0:W-:Y:S04]  /*4350*/  STL [R1+0x278c], R0 ;  /* 0x00278c0001007387 */ /* 0x0001e80000100800 */
[----:B------:R2:W-:Y:S01]  /*4360*/  STL [R1+0x2794], R3 ;  /* 0x0027940301007387 */ /* 0x0005e20000100800 */
[----:B-1----:R-:W-:-:S03]  /*4370*/  IADD3 R2, R14, 0x1f4, RZ ;  /* 0x000001f40e027810 */ /* 0x002fc60007ffe0ff */
[----:B------:R-:W-:Y:S01]  /*4380*/  STL [R1+0x2798], R28 ;  /* 0x0027981c01007387 */ /* 0x000fe20000100800 */
[C---:B0-----:R-:W-:Y:S02]  /*4390*/  IADD3 R0, R14.reuse, 0x1f3, RZ ;  /* 0x000001f30e007810 */ /* 0x041fe40007ffe0ff */
[----:B--2---:R-:W-:-:S03]  /*43a0*/  IADD3 R3, R14, 0x1f8, RZ ;  /* 0x000001f80e037810 */ /* 0x004fc60007ffe0ff */
[----:B------:R0:W-:Y:S04]  /*43b0*/  STL [R1+0x279c], R0 ;  /* 0x00279c0001007387 */ /* 0x0001e80000100800 */
[----:B------:R1:W-:Y:S01]  /*43c0*/  STL [R1+0x27a0], R2 ;  /* 0x0027a00201007387 */ /* 0x0003e20000100800 */
[C---:B0-----:R-:W-:Y:S02]  /*43d0*/  IADD3 R0, R14.reuse, 0x1f5, RZ ;  /* 0x000001f50e007810 */ /* 0x041fe40007ffe0ff */
[----:B-1----:R-:W-:-:S03]  /*43e0*/  IADD3 R2, R14, 0x1f6, RZ ;  /* 0x000001f60e027810 */ /* 0x002fc60007ffe0ff */
[----:B------:R0:W-:Y:S04]  /*43f0*/  STL [R1+0x27a8], R0 ;  /* 0x0027a80001007387 */ /* 0x0001e80000100800 */
[----:B------:R1:W-:Y:S04]  /*4400*/  STL [R1+0x27b4], R4 ;  /* 0x0027b40401007387 */ /* 0x0003e80000100800 */
[----:B------:R-:W-:Y:S01]  /*4410*/  STL [R1+0x27ac], R2 ;  /* 0x0027ac0201007387 */ /* 0x000fe20000100800 */
[----:B0-----:R-:W-:-:S03]  /*4420*/  IADD3 R0, R14, 0x1f9, RZ ;  /* 0x000001f90e007810 */ /* 0x001fc60007ffe0ff */
[----:B------:R0:W-:Y:S01]  /*4430*/  STL [R1+0x27b8], R3 ;  /* 0x0027b80301007387 */ /* 0x0001e20000100800 */
[----:B-1----:R-:W-:-:S03]  /*4440*/  IADD3 R4, R14, 0x1fe, RZ ;  /* 0x000001fe0e047810 */ /* 0x002fc60007ffe0ff */
[----:B------:R1:W-:Y:S01]  /*4450*/  STL [R1+0x27c0], R0 ;  /* 0x0027c00001007387 */ /* 0x0003e20000100800 */
[C---:B0-----:R-:W-:Y:S02]  /*4460*/  IADD3 R3, R14.reuse, 0x1fa, RZ ;  /* 0x000001fa0e037810 */ /* 0x041fe40007ffe0ff */
[----:B-1----:R-:W-:-:S03]  /*4470*/  IADD3 R0, R14, 0x1fb, RZ ;  /* 0x000001fb0e007810 */ /* 0x002fc60007ffe0ff */
[----:B------:R0:W-:Y:S04]  /*4480*/  STL [R1+0x27c4], R3 ;  /* 0x0027c40301007387 */ /* 0x0001e80000100800 */
[----:B------:R-:W-:Y:S04]  /*4490*/  STL [R1+0x27b0], R5 ;  /* 0x0027b00501007387 */ /* 0x000fe80000100800 */
[----:B------:R-:W-:Y:S01]  /*44a0*/  STL [R1+0x27bc], R0 ;  /* 0x0027bc0001007387 */ /* 0x000fe20000100800 */
[----:B0-----:R-:W-:-:S05]  /*44b0*/  IADD3 R3, R14, 0x1fd, RZ ;  /* 0x000001fd0e037810 */ /* 0x001fca0007ffe0ff */
[----:B------:R0:W-:Y:S04]  /*44c0*/  STL [R1+0x27a4], R3 ;  /* 0x0027a40301007387 */ /* 0x0001e80000100800 */
[----:B------:R1:W-:Y:S01]  /*44d0*/  STL [R1+0x2758], R4 ;  /* 0x0027580401007387 */ /* 0x0003e20000100800 */
[----:B0-----:R-:W-:-:S05]  /*44e0*/  IADD3 R3, R14, 0x1ff, RZ ;  /* 0x000001ff0e037810 */ /* 0x001fca0007ffe0ff */
[----:B------:R1:W-:Y:S01]  /*44f0*/  STL [R1+0x274c], R3 ;  /* 0x00274c0301007387 */ /* 0x0003e20000100800 */
[----:B------:R-:W-:Y:S05]  /*4500*/  @P0 BRA `(.L_x_0) ;  /* 0x00000f7000000947 */ /* 0x000fea0003800000 */
[----:B------:R-:W-:Y:S01]  /*4510*/  IMAD.SHL.U32 R0, R12, 0x20, RZ ;  /* 0x000000200c007824 */ /* 0x000fe200078e00ff */
[----:B------:R-:W-:Y:S01]  /*4520*/  CS2R R24, SRZ ;  /* 0x0000000000187805 */ /* 0x000fe2000001ff00 */
[----:B------:R-:W-:Y:S01]  /*4530*/  CS2R R26, SRZ ;  /* 0x00000000001a7805 */ /* 0x000fe2000001ff00 */
[----:B------:R-:W-:Y:S01]  /*4540*/  CS2R R20, SRZ ;  /* 0x0000000000147805 */ /* 0x000fe2000001ff00 */
[----:B------:R-:W-:Y:S01]  /*4550*/  CS2R R22, SRZ ;  /* 0x0000000000167805 */ /* 0x000fe2000001ff00 */
[----:B------:R0:W-:Y:S01]  /*4560*/  STL [R1+0x1fb8], R0 ;  /* 0x001fb80001007387 */ /* 0x0001e20000100800 */
[----:B------:R-:W-:Y:S01]  /*4570*/  CS2R R16, SRZ ;  /* 0x0000000000107805 */ /* 0x000fe2000001ff00 */
[----:B------:R-:W-:Y:S01]  /*4580*/  CS2R R18, SRZ ;  /* 0x0000000000127805 */ /* 0x000fe2000001ff00 */
[----:B------:R-:W-:Y:S01]  /*4590*/  CS2R R12, SRZ ;  /* 0x00000000000c7805 */ /* 0x000fe2000001ff00 */
[----:B------:R0:W-:Y:S01]  /*45a0*/  STL [R1], RZ ;  /* 0x000000ff01007387 */ /* 0x0001e20000100800 */
[----:B------:R-:W-:Y:S01]  /*45b0*/  CS2R R14, SRZ ;  /* 0x00000000000e7805 */ /* 0x000fe2000001ff00 */
[----:B------:R-:W-:Y:S01]  /*45c0*/  CS2R R8, SRZ ;  /* 0x0000000000087805 */ /* 0x000fe2000001ff00 */
[----:B------:R-:W-:Y:S01]  /*45d0*/  CS2R R10, SRZ ;  /* 0x00000000000a7805 */ /* 0x000fe2000001ff00 */
[----:B------:R0:W-:Y:S01]  /*45e0*/  STL [R1+0x4], RZ ;  /* 0x000004ff01007387 */ /* 0x0001e20000100800 */
[----:B-1----:R-:W-:Y:S01]  /*45f0*/  CS2R R4, SRZ ;  /* 0x0000000000047805 */ /* 0x002fe2000001ff00 */
[----:B------:R-:W-:-:S02]  /*4600*/  CS2R R6, SRZ ;  /* 0x0000000000067805 */ /* 0x000fc4000001ff00 */
[----:B------:R0:W-:Y:S04]  /*4610*/  STL [R1+0x8], RZ ;  /* 0x000008ff01007387 */ /* 0x0001e80000100800 */
        /* <DEDUP_REMOVED lines=228> */
[----:B------:R0:W-:Y:S01]  /*5460*/  STL [R1+0xa3c], RZ ;  /* 0x000a3cff01007387 */ /* 0x0001e20000100800 */
[----:B------:R-:W-:Y:S05]  /*5470*/  BRA `(.L_x_1) ;  /* 0x0008aed000007947 */ /* 0x000fea0003800000 */
.L_x_0:
[----:B------:R-:W-:Y:S01]  /*5480*/  IABS R10, c[0x0][0x178] ;  /* 0x00005e00000a7a13 */ /* 0x000fe20000000000 */
[----:B------:R-:W-:Y:S01]  /*5490*/  IMAD.MOV.U32 R27, RZ, RZ, R2 ;  /* 0x000000ffff1b7224 */ /* 0x000fe200078e0002 */
[----:B------:R-:W2:Y:S01]  /*54a0*/  LDL R22, [R1+0x27c0] ;  /* 0x0027c00001167983 */ /* 0x000ea20000100800 */
[----:B------:R-:W-:Y:S01]  /*54b0*/  IMAD.MOV.U32 R11, RZ, RZ, R29 ;  /* 0x000000ffff0b7224 */ /* 0x000fe200078e001d */
[----:B------:R-:W0:Y:S01]  /*54c0*/  I2F.RP R2, R10 ;  /* 0x0000000a00027306 */ /* 0x000e220000209400 */
[----:B------:R-:W-:Y:S01]  /*54d0*/  IABS R29, c[0x0][0x17c] ;  /* 0x00005f00001d7a13 */ /* 0x000fe20000000000 */
[----:B------:R-:W-:Y:S01]  /*54e0*/  IMAD.MOV.U32 R21, RZ, RZ, R0 ;  /* 0x000000ffff157224 */ /* 0x000fe200078e0000 */
[----:B------:R-:W3:Y:S04]  /*54f0*/  LDL R16, [R1+0x27b4] ;  /* 0x0027b40001107983 */ /* 0x000ee80000100800 */
[----:B------:R-:W4:Y:S01]  /*5500*/  LDL R8, [R1+0x2758] ;  /* 0x0027580001087983 */ /* 0x000f220000100800 */
[----:B------:R-:W5:Y:S03]  /*5510*/  I2F.RP R0, R29 ;  /* 0x0000001d00007306 */ /* 0x000f660000209400 */
[----:B------:R-:W4:Y:S04]  /*5520*/  LDL R25, [R1+0x27b0] ;  /* 0x0027b00001197983 */ /* 0x000f280000100800 */
[----:B------:R-:W4:Y:S01]  /*5530*/  LDL R19, [R1+0x27a0] ;  /* 0x0027a00001137983 */ /* 0x000f220000100800 */
[----:B0-----:R-:W0:Y:S03]  /*5540*/  MUFU.RCP R2, R2 ;  /* 0x0000000200027308 */ /* 0x001e260000001000 */
[----:B------:R-:W4:Y:S04]  /*5550*/  LDL R9, [R1+0x2784] ;  /* 0x0027840001097983 */ /* 0x000f280000100800 */
[----:B------:R-:W4:Y:S01]  /*5560*/  LDL R7, [R1+0x279c] ;  /* 0x00279c0001077983 */ /* 0x000f220000100800 */
[----:B-----5:R-:W5:Y:S01]  /*5570*/  MUFU.RCP R0, R0 ;  /* 0x0000000000007308 */ /* 0x020f620000001000 */
[----:B------:R-:W-:-:S02]  /*5580*/  IMAD.MOV.U32 R26, RZ, RZ, R3 ;  /* 0x000000ffff1a7224 */ /* 0x000fc400078e0003 */
[----:B------:R-:W4:Y:S04]  /*5590*/  LDL R24, [R1+0x27c4] ;  /* 0x0027c40001187983 */ /* 0x000f280000100800 */
[----:B------:R-:W4:Y:S01]  /*55a0*/  LDL R13, [R1+0x27b8] ;  /* 0x0027b800010d7983 */ /* 0x000f220000100800 */
[----:B0-----:R-:W-:-:S03]  /*55b0*/  IADD3 R2, R2, 0xffffffe, RZ ;  /* 0x0ffffffe02027810 */ /* 0x001fc60007ffe0ff */
[----:B------:R-:W4:Y:S01]  /*55c0*/  LDL R20, [R1+0x27a8] ;  /* 0x0027a80001147983 */ /* 0x000f220000100800 */
[----:B-1----:R-:W0:Y:S03]  /*55d0*/  F2I.FTZ.U32.TRUNC.NTZ R3, R2 ;  /* 0x0000000200037305 */ /* 0x002e26000021f000 */
[----:B------:R-:W4:Y:S01]  /*55e0*/  LDL R23, [R1+0x2794] ;  /* 0x0027940001177983 */ /* 0x000f220000100800 */
[----:B-----5:R-:W-:-:S03]  /*55f0*/  IADD3 R0, R0, 0xffffffe, RZ ;  /* 0x0ffffffe00007810 */ /* 0x020fc60007ffe0ff */
[----:B------:R-:W5:Y:S01]  /*5600*/  LDL R18, [R1+0x2790] ;  /* 0x0027900001127983 */ /* 0x000f620000100800 */
[----:B------:R1:W0:Y:S03]  /*5610*/  F2I.FTZ.U32.TRUNC.NTZ R5, R0 ;  /* 0x0000000000057305 */ /* 0x000226000021f000 */
[----:B------:R-:W5:Y:S04]  /*5620*/  LDL R17, [R1+0x278c] ;  /* 0x00278c0001117983 */ /* 0x000f680000100800 */
[----:B------:R-:W5:Y:S04]  /*5630*/  LDL R12, [R1+0x277c] ;  /* 0x00277c00010c7983 */ /* 0x000f680000100800 */
[----:B-1----:R-:W5:Y:S01]  /*5640*/  LDL R0, [R1+0x1fc8] ;  /* 0x001fc80001007983 */ /* 0x002f620000100800 */
[----:B0-----:R-:W-:-:S02]  /*5650*/  IMAD.MOV R6, RZ, RZ, -R3 ;  /* 0x000000ffff067224 */ /* 0x001fc400078e0a03 */
[----:B------:R-:W-:Y:S01]  /*5660*/  IMAD.MOV.U32 R2, RZ, RZ, RZ ;  /* 0x000000ffff027224 */ /* 0x000fe200078e00ff */
[----:B------:R-:W5:Y:S01]  /*5670*/  LDL R15, [R1+0x2780] ;  /* 0x00278000010f7983 */ /* 0x000f620000100800 */
[----:B------:R-:W-:-:S03]  /*5680*/  IMAD R6, R6, R10, RZ ;  /* 0x0000000a06067224 */ /* 0x000fc600078e02ff */
[----:B------:R-:W5:Y:S01]  /*5690*/  LDL R14, [R1+0x2774] ;  /* 0x00277400010e7983 */ /* 0x000f620000100800 */
[----:B------:R-:W-:-:S03]  /*56a0*/  IMAD.HI.U32 R6, R3, R6, R2 ;  /* 0x0000000603067227 */ /* 0x000fc600078e0002 */
[----:B------:R-:W5:Y:S01]  /*56b0*/  LDL R3, [R1+0x27a4] ;  /* 0x0027a40001037983 */ /* 0x000f620000100800 */
[----:B------:R-:W-:Y:S01]  /*56c0*/  IABS R2, R26 ;  /* 0x0000001a00027213 */ /* 0x000fe20000000000 */
[----:B------:R-:W-:Y:S02]  /*56d0*/  IMAD.MOV R4, RZ, RZ, -R5 ;  /* 0x000000ffff047224 */ /* 0x000fe400078e0a05 */
[----:B------:R-:W-:Y:S02]  /*56e0*/  IMAD.MOV.U32 R26, RZ, RZ, R21 ;  /* 0x000000ffff1a7224 */ /* 0x000fe400078e0015 */
[----:B--2---:R-:W-:Y:S02]  /*56f0*/  IMAD.MOV.U32 R21, RZ, RZ, R22 ;  /* 0x000000ffff157224 */ /* 0x004fe400078e0016 */
[----:B---3--:R-:W-:Y:S02]  /*5700*/  IMAD.MOV.U32 R22, RZ, RZ, R16 ;  /* 0x000000ffff167224 */ /* 0x008fe400078e0010 */
[----:B------:R-:W-:-:S02]  /*5710*/  IMAD.MOV.U32 R16, RZ, RZ, R28 ;  /* 0x000000ffff107224 */ /* 0x000fc400078e001c */
[----:B------:R-:W-:Y:S02]  /*5720*/  IMAD R28, R4, R29, RZ ;  /* 0x0000001d041c7224 */ /* 0x000fe400078e02ff */
[----:B------:R-:W-:-:S04]  /*5730*/  IMAD.MOV.U32 R4, RZ, RZ, RZ ;  /* 0x000000ffff047224 */ /* 0x000fc800078e00ff */
[----:B------:R-:W-:Y:S01]  /*5740*/  IMAD.HI.U32 R28, R5, R28, R4 ;  /* 0x0000001c051c7227 */ /* 0x000fe200078e0004 */
[----:B----4-:R-:W-:Y:S02]  /*5750*/  IABS R8, R8 ;  /* 0x0000000800087213 */ /* 0x010fe40000000000 */
[----:B-----5:R-:W-:-:S05]  /*5760*/  IABS R0, R0 ;  /* 0x0000000000007213 */ /* 0x020fca0000000000 */
[----:B------:R-:W-:-:S04]  /*5770*/  IMAD.HI.U32 R6, R6, R0, RZ ;  /* 0x0000000006067227 */ /* 0x000fc800078e00ff */
[----:B------:R-:W-:-:S04]  /*5780*/  IMAD.MOV R4, RZ, RZ, -R6 ;  /* 0x000000ffff047224 */ /* 0x000fc800078e0a06 */
[----:B------:R-:W-:Y:S01]  /*5790*/  IMAD R0, R10, R4, R0 ;  /* 0x000000040a007224 */ /* 0x000fe200078e0200 */
[----:B------:R-:W-:Y:S02]  /*57a0*/  IABS R6, R3 ;  /* 0x0000000300067213 */ /* 0x000fe40000000000 */
[----:B------:R-:W-:Y:S01]  /*57b0*/  IABS R4, R25 ;  /* 0x0000001900047213 */ /* 0x000fe20000000000 */
[----:B------:R-:W-:Y:S01]  /*57c0*/  IMAD.MOV.U32 R25, RZ, RZ, R21 ;  /* 0x000000ffff197224 */ /* 0x000fe200078e0015 */
[----:B------:R0:W-:Y:S01]  /*57d0*/  STL [R1+0x9c0], R0 ;  /* 0x0009c00001007387 */ /* 0x0001e20000100800 */
[----:B------:R-:W-:-:S04]  /*57e0*/  IMAD.HI.U32 R3, R28, R2, RZ ;  /* 0x000000021c037227 */ /* 0x000fc800078e00ff */
[----:B------:R-:W-:Y:S02]  /*57f0*/  IMAD.MOV.U32 R21, RZ, RZ, R19 ;  /* 0x000000ffff157224 */ /* 0x000fe400078e0013 */
[----:B------:R-:W-:Y:S01]  /*5800*/  IMAD.MOV.U32 R19, RZ, RZ, R9 ;  /* 0x000000ffff137224 */ /* 0x000fe200078e0009 */
[----:B0-----:R-:W-:Y:S01]  /*5810*/  IABS R0, R26 ;  /* 0x0000001a00007213 */ /* 0x001fe20000000000 */
[----:B------:R-:W-:Y:S02]  /*5820*/  IMAD.MOV.U32 R26, RZ, RZ, R22 ;  /* 0x000000ffff1a7224 */ /* 0x000fe400078e0016 */
[----:B------:R-:W-:Y:S02]  /*5830*/  IMAD.MOV.U32 R22, RZ, RZ, R7 ;  /* 0x000000ffff167224 */ /* 0x000fe400078e0007 */
[----:B------:R-:W-:-:S04]  /*5840*/  IMAD.HI.U32 R9, R28, R8, RZ ;  /* 0x000000081c097227 */ /* 0x000fc800078e00ff */
[----:B------:R-:W-:-:S04]  /*5850*/  IMAD.HI.U32 R7, R28, R6, RZ ;  /* 0x000000061c077227 */ /* 0x000fc800078e00ff */
[----:B------:R-:W-:Y:S02]  /*5860*/  IMAD.MOV R3, RZ, RZ, -R3 ;  /* 0x000000ffff037224 */ /* 0x000fe400078e0a03 */
[----:B------:R-:W-:-:S04]  /*5870*/  IMAD.HI.U32 R5, R28, R4, RZ ;  /* 0x000000041c057227 */ /* 0x000fc800078e00ff */
[----:B------:R-:W-:Y:S02]  /*5880*/  IMAD.MOV R9, RZ, RZ, -R9 ;  /* 0x000000ffff097224 */ /* 0x000fe400078e0a09 */
[----:B------:R-:W-:Y:S02]  /*5890*/  IMAD.MOV R7, RZ, RZ, -R7 ;  /* 0x000000ffff077224 */ /* 0x000fe400078e0a07 */
[C---:B------:R-:W-:Y:S02]  /*58a0*/  IMAD R2, R29.reuse, R3, R2 ;  /* 0x000000031d027224 */ /* 0x040fe400078e0202 */
[----:B------:R-:W-:Y:S02]  /*58b0*/  IMAD.MOV R5, RZ, RZ, -R5 ;  /* 0x000000ffff057224 */ /* 0x000fe400078e0a05 */
[C---:B------:R-:W-:Y:S02]  /*58c0*/  IMAD R8, R29.reuse, R9, R8 ;  /* 0x000000091d087224 */ /* 0x040fe400078e0208 */
[----:B------:R-:W-:Y:S01]  /*58d0*/  IMAD.HI.U32 R3, R28, R0, RZ ;  /* 0x000000001c037227 */ /* 0x000fe200078e00ff */
[----:B------:R0:W-:Y:S03]  /*58e0*/  STL [R1+0x5c], R2 ;  /* 0x00005c0201007387 */ /* 0x0001e60000100800 */
[----:B------:R-:W-:-:S02]  /*58f0*/  IMAD R6, R29, R7, R6 ;  /* 0x000000071d067224 */ /* 0x000fc400078e0206 */
[----:B------:R-:W-:Y:S01]  /*5900*/  IMAD R4, R29, R5, R4 ;  /* 0x000000051d047224 */ /* 0x000fe200078e0204 */
[----:B------:R1:W-:Y:S01]  /*5910*/  STL [R1+0x58], R8 ;  /* 0x0000580801007387 */ /* 0x0003e20000100800 */
[----:B------:R-:W-:Y:S01]  /*5920*/  IMAD.MOV R3, RZ, RZ, -R3 ;  /* 0x000000ffff037224 */ /* 0x000fe200078e0a03 */
[----:B0-----:R-:W-:Y:S02]  /*5930*/  IABS R2, R24 ;  /* 0x0000001800027213 */ /* 0x001fe40000000000 */
[----:B------:R0:W-:Y:S01]  /*5940*/  STL [R1+0x54], R6 ;  /* 0x0000540601007387 */ /* 0x0001e20000100800 */
[----:B-1----:R-:W-:-:S03]  /*5950*/  IABS R8, R25 ;  /* 0x0000001900087213 */ /* 0x002fc60000000000 */
[----:B------:R1:W-:Y:S01]  /*5960*/  STL [R1+0x50], R4 ;  /* 0x0000500401007387 */ /* 0x0003e20000100800 */
[----:B0-----:R-:W-:Y:S01]  /*5970*/  IABS R6, R13 ;  /* 0x0000000d00067213 */ /* 0x001fe20000000000 */
[----:B------:R-:W-:Y:S01]  /*5980*/  IMAD R13, R29, R3, R0 ;  /* 0x000000031d0d7224 */ /* 0x000fe200078e0200 */
[----:B------:R-:W-:Y:S01]  /*5990*/  IABS R3, R26 ;  /* 0x0000001a00037213 */ /* 0x000fe20000000000 */
[----:B------:R-:W-:-:S04]  /*59a0*/  IMAD.HI.U32 R9, R28, R8, RZ ;  /* 0x000000081c097227 */ /* 0x000fc800078e00ff */
[----:B-1----:R-:W-:Y:S01]  /*59b0*/  IMAD.HI.U32 R4, R28, R2, RZ ;  /* 0x000000021c047227 */ /* 0x002fe200078e00ff */
[----:B------:R-:W-:-:S03]  /*59c0*/  IABS R0, R27 ;  /* 0x0000001b00007213 */ /* 0x000fc60000000000 */
[----:B------:R-:W-:-:S04]  /*59d0*/  IMAD.HI.U32 R7, R28, R6, RZ ;  /* 0x000000061c077227 */ /* 0x000fc800078e00ff */
[----:B------:R-:W-:Y:S02]  /*59e0*/  IMAD.MOV R4, RZ, RZ, -R4 ;  /* 0x000000ffff047224 */ /* 0x000fe400078e0a04 */
[----:B------:R-:W-:-:S04]  /*59f0*/  IMAD.HI.U32 R5, R28, R3, RZ ;  /* 0x000000031c057227 */ /* 0x000fc800078e00ff */
[----:B------:R-:W-:Y:S02]  /*5a00*/  IMAD.MOV R9, RZ, RZ, -R9 ;  /* 0x000000ffff097224 */ /* 0x000fe400078e0a09 */
[----:B------:R-:W-:Y:S02]  /*5a10*/  IMAD.MOV R7, RZ, RZ, -R7 ;  /* 0x000000ffff077224 */ /* 0x000fe400078e0a07 */
[----:B------:R-:W-:Y:S02]  /*5a20*/  IMAD R2, R29, R4, R2 ;  /* 0x000000041d027224 */ /* 0x000fe400078e0202 */
[----:B------:R-:W-:-:S04]  /*5a30*/  IMAD.HI.U32 R4, R28, R0, RZ ;  /* 0x000000001c047227 */ /* 0x000fc800078e00ff */
[----:B------:R-:W-:Y:S02]  /*5a40*/  IMAD.MOV R5, RZ, RZ, -R5 ;  /* 0x000000ffff057224 */ /* 0x000fe400078e0a05 */
[C---:B------:R-:W-:Y:S02]  /*5a50*/  IMAD R8, R29.reuse, R9, R8 ;  /* 0x000000091d087224 */ /* 0x040fe400078e0208 */
[C---:B------:R-:W-:Y:S01]  /*5a60*/  IMAD R6, R29.reuse, R7, R6 ;  /* 0x000000071d067224 */ /* 0x040fe200078e0206 */
[----:B------:R0:W-:Y:S01]  /*5a70*/  STL [R1+0x48], R2 ;  /* 0x0000480201007387 */ /* 0x0001e20000100800 */
[----:B------:R-:W-:Y:S02]  /*5a80*/  IMAD.MOV R4, RZ, RZ, -R4 ;  /* 0x000000ffff047224 */ /* 0x000fe400078e0a04 */
[C---:B------:R-:W-:Y:S01]  /*5a90*/  IMAD R3, R29.reuse, R5, R3 ;  /* 0x000000051d037224 */ /* 0x040fe200078e0203 */
[----:B------:R1:W-:Y:S01]  /*5aa0*/  STL [R1+0x44], R8 ;  /* 0x0000440801007387 */ /* 0x0003e20000100800 */
[----:B------:R-:W-:Y:S01]  /*5ab0*/  IMAD R0, R29, R4, R0 ;  /* 0x000000041d007224 */ /* 0x000fe200078e0200 */
[----:B------:R-:W-:-:S02]  /*5ac0*/  IABS R4, R23 ;  /* 0x0000001700047213 */ /* 0x000fc40000000000 */
[----:B------:R2:W-:Y:S01]  /*5ad0*/  STL [R1+0x40], R6 ;  /* 0x0000400601007387 */ /* 0x0005e20000100800 */
[----:B0-----:R-:W-:Y:S02]  /*5ae0*/  IABS R2, R20 ;  /* 0x0000001400027213 */ /* 0x001fe40000000000 */
[----:B-1----:R-:W-:Y:S01]  /*5af0*/  IABS R8, R21 ;  /* 0x0000001500087213 */ /* 0x002fe20000000000 */
[----:B------:R0:W-:Y:S01]  /*5b00*/  STL [R1+0x3c], R3 ;  /* 0x00003c0301007387 */ /* 0x0001e20000100800 */
[----:B--2---:R-:W-:-:S03]  /*5b10*/  IABS R6, R22 ;  /* 0x0000001600067213 */ /* 0x004fc60000000000 */
[----:B------:R-:W-:-:S04]  /*5b20*/  IMAD.HI.U32 R9, R28, R8, RZ ;  /* 0x000000081c097227 */ /* 0x000fc800078e00ff */
[----:B------:R-:W-:-:S04]  /*5b30*/  IMAD.HI.U32 R7, R28, R6, RZ ;  /* 0x000000061c077227 */ /* 0x000fc800078e00ff */
[----:B0-----:R-:W-:-:S04]  /*5b40*/  IMAD.HI.U32 R3, R28, R2, RZ ;  /* 0x000000021c037227 */ /* 0x001fc800078e00ff */
[----:B------:R-:W-:-:S04]  /*5b50*/  IMAD.HI.U32 R5, R28, R4, RZ ;  /* 0x000000041c057227 */ /* 0x000fc800078e00ff */
[----:B------:R-:W-:Y:S02]  /*5b60*/  IMAD.MOV R3, RZ, RZ, -R3 ;  /* 0x000000ffff037224 */ /* 0x000fe400078e0a03 */
[----:B------:R-:W-:Y:S02]  /*5b70*/  IMAD.MOV R9, RZ, RZ, -R9 ;  /* 0x000000ffff097224 */ /* 0x000fe400078e0a09 */
[----:B------:R-:W-:Y:S02]  /*5b80*/  IMAD.MOV R7, RZ, RZ, -R7 ;  /* 0x000000ffff077224 */ /* 0x000fe400078e0a07 */
[----:B------:R-:W-:Y:S02]  /*5b90*/  IMAD.MOV R5, RZ, RZ, -R5 ;  /* 0x000000ffff057224 */ /* 0x000fe400078e0a05 */
[C---:B------:R-:W-:Y:S02]  /*5ba0*/  IMAD R2, R29.reuse, R3, R2 ;  /* 0x000000031d027224 */ /* 0x040fe400078e0202 */
[----:B------:R-:W-:-:S02]  /*5bb0*/  IMAD R8, R29, R9, R8 ;  /* 0x000000091d087224 */ /* 0x000fc400078e0208 */
[C---:B------:R-:W-:Y:S01]  /*5bc0*/  IMAD R6, R29.reuse, R7, R6 ;  /* 0x000000071d067224 */ /* 0x040fe200078e0206 */
[----:B------:R0:W-:Y:S01]  /*5bd0*/  STL [R1+0x38], R0 ;  /* 0x0000380001007387 */ /* 0x0001e20000100800 */
[----:B------:R-:W-:-:S03]  /*5be0*/  IMAD R4, R29, R5, R4 ;  /* 0x000000051d047224 */ /* 0x000fc600078e0204 */
[----:B------:R1:W-:Y:S04]  /*5bf0*/  STL [R1+0x34], R2 ;  /* 0x0000340201007387 */ /* 0x0003e80000100800 */
[----:B------:R2:W-:Y:S01]  /*5c00*/  STL [R1+0x30], R8 ;  /* 0x0000300801007387 */ /* 0x0005e20000100800 */
[----:B0-----:R-:W-:-:S03]  /*5c10*/  IABS R0, R16 ;  /* 0x0000001000007213 */ /* 0x001fc60000000000 */
[----:B------:R0:W-:Y:S01]  /*5c20*/  STL [R1+0x2c], R6 ;  /* 0x00002c0601007387 */ /* 0x0001e20000100800 */
[----:B-1----:R-:W-:-:S03]  /*5c30*/  IABS R2, R17 ;  /* 0x0000001100027213 */ /* 0x002fc60000000000 */
[----:B------:R1:W-:Y:S01]  /*5c40*/  STL [R1+0x28], R4 ;  /* 0x0000280401007387 */ /* 0x0003e20000100800 */
[----:B--2---:R-:W-:-:S03]  /*5c50*/  IABS R8, R18 ;  /* 0x0000001200087213 */ /* 0x004fc60000000000 */
[----:B------:R-:W2:Y:S01]  /*5c60*/  LDL R18, [R1+0x2778] ;  /* 0x0027780001127983 */ /* 0x000ea20000100800 */
[C---:B------:R-:W-:Y:S01]  /*5c70*/  IMAD.HI.U32 R3, R28.reuse, R0, RZ ;  /* 0x000000001c037227 */ /* 0x040fe200078e00ff */
[----:B0-----:R-:W-:Y:S02]  /*5c80*/  IABS R6, R19 ;  /* 0x0000001300067213 */ /* 0x001fe40000000000 */
[----:B------:R-:W3:Y:S01]  /*5c90*/  LDL R19, [R1+0x276c] ;  /* 0x00276c0001137983 */ /* 0x000ee20000100800 */
[----:B------:R-:W-:Y:S02]  /*5ca0*/  IMAD.MOV R3, RZ, RZ, -R3 ;  /* 0x000000ffff037224 */ /* 0x000fe400078e0a03 */
[----:B-1----:R-:W-:-:S04]  /*5cb0*/  IMAD.HI.U32 R4, R28, R2, RZ ;  /* 0x000000021c047227 */ /* 0x002fc800078e00ff */
[----:B------:R-:W-:-:S04]  /*5cc0*/  IMAD.HI.U32 R9, R28, R8, RZ ;  /* 0x000000081c097227 */ /* 0x000fc800078e00ff */
[----:B------:R-:W-:-:S04]  /*5cd0*/  IMAD.HI.U32 R7, R28, R6, RZ ;  /* 0x000000061c077227 */ /* 0x000fc800078e00ff */
[C---:B------:R-:W-:Y:S02]  /*5ce0*/  IMAD R0, R29.reuse, R3, R0 ;  /* 0x000000031d007224 */ /* 0x040fe400078e0200 */
[----:B------:R-:W-:Y:S02]  /*5cf0*/  IMAD.MOV R4, RZ, RZ, -R4 ;  /* 0x000000ffff047224 */ /* 0x000fe400078e0a04 */
[----:B------:R-:W-:Y:S02]  /*5d00*/  IMAD.MOV R9, RZ, RZ, -R9 ;  /* 0x000000ffff097224 */ /* 0x000fe400078e0a09 */
[----:B------:R-:W-:Y:S01]  /*5d10*/  IMAD.MOV R7, RZ, RZ, -R7 ;  /* 0x000000ffff077224 */ /* 0x000fe200078e0a07 */
[----:B------:R-:W-:Y:S01]  /*5d20*/  IABS R3, R11 ;  /* 0x0000000b00037213 */ /* 0x000fe20000000000 */
[C---:B------:R-:W-:Y:S01]  /*5d30*/  IMAD R2, R29.reuse, R4, R2 ;  /* 0x000000041d027224 */ /* 0x040fe200078e0202 */
[----:B------:R0:W-:Y:S01]  /*5d40*/  STL [R1+0x24], R0 ;  /* 0x0000240001007387 */ /* 0x0001e20000100800 */
[----:B------:R-:W-:-:S02]  /*5d50*/  IMAD R8, R29, R9, R8 ;  /* 0x000000091d087224 */ /* 0x000fc400078e0208 */
[----:B------:R-:W-:Y:S01]  /*5d60*/  IMAD R6, R29, R7, R6 ;  /* 0x000000071d067224 */ /* 0x000fe200078e0206 */
[----:B------:R-:W4:Y:S01]  /*5d70*/  LDL R11, [R1+0x2770] ;  /* 0x00277000010b7983 */ /* 0x000f220000100800 */
[----:B0-----:R-:W-:-:S03]  /*5d80*/  IABS R0, R12 ;  /* 0x0000000c00007213 */ /* 0x001fc60000000000 */
[----:B------:R-:W5:Y:S04]  /*5d90*/  LDL R12, [R1+0x2764] ;  /* 0x00276400010c7983 */ /* 0x000f680000100800 */
[----:B------:R0:W-:Y:S04]  /*5da0*/  STL [R1+0x20], R2 ;  /* 0x0000200201007387 */ /* 0x0001e80000100800 */
[----:B------:R1:W-:Y:S04]  /*5db0*/  STL [R1+0x1c], R8 ;  /* 0x00001c0801007387 */ /* 0x0003e80000100800 */
[----:B------:R-:W-:Y:S01]  /*5dc0*/  STL [R1+0x780], R6 ;  /* 0x0007800601007387 */ /* 0x000fe20000100800 */
[----:B0-----:R-:W-:-:S03]  /*5dd0*/  IABS R2, R15 ;  /* 0x0000000f00027213 */ /* 0x001fc60000000000 */
[----:B------:R-:W5:Y:S01]  /*5de0*/  LDL R15, [R1+0x2768] ;  /* 0x00276800010f7983 */ /* 0x000f620000100800 */
[----:B------:R-:W-:-:S04]  /*5df0*/  IMAD.HI.U32 R5, R28, R3, RZ ;  /* 0x000000031c057227 */ /* 0x000fc800078e00ff */
[----:B------:R-:W-:-:S04]  /*5e00*/  IMAD.MOV R5, RZ, RZ, -R5 ;  /* 0x000000ffff057224 */ /* 0x000fc800078e0a05 */
[----:B------:R-:W-:Y:S02]  /*5e10*/  IMAD R3, R29, R5, R3 ;  /* 0x000000051d037224 */ /* 0x000fe400078e0203 */
[----:B------:R-:W-:Y:S01]  /*5e20*/  IMAD.HI.U32 R4, R28, R0, RZ ;  /* 0x000000001c047227 */ /* 0x000fe200078e00ff */
[----:B------:R-:W-:Y:S02]  /*5e30*/  IABS R7, R14 ;  /* 0x0000000e00077213 */ /* 0x000fe40000000000 */
[----:B------:R0:W-:Y:S01]  /*5e40*/  STL [R1+0x78c], R3 ;  /* 0x00078c0301007387 */ /* 0x0001e20000100800 */
[----:B------:R-:W-:-:S03]  /*5e50*/  IMAD.MOV R4, RZ, RZ, -R4 ;  /* 0x000000ffff047224 */ /* 0x000fc600078e0a04 */
[----:B------:R-:W5:Y:S01]  /*5e60*/  LDL R14, [R1+0x275c] ;  /* 0x00275c00010e7983 */ /* 0x000f620000100800 */
[----:B------:R-:W-:Y:S02]  /*5e70*/  IMAD R0, R29, R4, R0 ;  /* 0x000000041d007224 */ /* 0x000fe400078e0200 */
[----:B-1----:R-:W-:-:S04]  /*5e80*/  IMAD.HI.U32 R8, R28, R7, RZ ;  /* 0x000000071c087227 */ /* 0x002fc800078e00ff */
[----:B0-----:R-:W-:-:S04]  /*5e90*/  IMAD.HI.U32 R3, R28, R2, RZ ;  /* 0x000000021c037227 */ /* 0x001fc800078e00ff */
[----:B------:R-:W-:Y:S02]  /*5ea0*/  IMAD.MOV R3, RZ, RZ, -R3 ;  /* 0x000000ffff037224 */ /* 0x000fe400078e0a03 */
[----:B------:R-:W-:Y:S02]  /*5eb0*/  IMAD.MOV R8, RZ, RZ, -R8 ;  /* 0x000000ffff087224 */ /* 0x000fe400078e0a08 */
[C---:B------:R-:W-:Y:S02]  /*5ec0*/  IMAD R2, R29.reuse, R3, R2 ;  /* 0x000000031d027224 */ /* 0x040fe400078e0202 */
[----:B------:R-:W-:Y:S01]  /*5ed0*/  IMAD R7, R29, R8, R7 ;  /* 0x000000081d077224 */ /* 0x000fe200078e0207 */
[----:B--2---:R-:W-:Y:S02]  /*5ee0*/  IABS R6, R18 ;  /* 0x0000001200067213 */ /* 0x004fe40000000000 */
[----:B------:R-:W2:Y:S01]  /*5ef0*/  LDL R18, [R1+0x2760] ;  /* 0x0027600001127983 */ /* 0x000ea20000100800 */
[----:B---3--:R-:W-:-:S03]  /*5f00*/  IABS R4, R19 ;  /* 0x0000001300047213 */ /* 0x008fc60000000000 */
[----:B------:R4:W-:Y:S01]  /*5f10*/  STL [R1+0x790], R0 ;  /* 0x0007900001007387 */ /* 0x0009e20000100800 */
[----:B------:R-:W-:-:S03]  /*5f20*/  IMAD.HI.U32 R9, R28, R6, RZ ;  /* 0x000000061c097227 */ /* 0x000fc600078e00ff */
[----:B------:R-:W3:Y:S01]  /*5f30*/  LDL R19, [R1+0x2750] ;  /* 0x0027500001137983 */ /* 0x000ee20000100800 */
[----:B------:R-:W-:-:S04]  /*5f40*/  IMAD.HI.U32 R5, R28, R4, RZ ;  /* 0x000000041c057227 */ /* 0x000fc800078e00ff */
[----:B------:R-:W-:Y:S02]  /*5f50*/  IMAD.MOV R9, RZ, RZ, -R9 ;  /* 0x000000ffff097224 */ /* 0x000fe400078e0a09 */
[----:B------:R-:W-:Y:S02]  /*5f60*/  IMAD.MOV R5, RZ, RZ, -R5 ;  /* 0x000000ffff057224 */ /* 0x000fe400078e0a05 */
[C---:B------:R-:W-:Y:S02]  /*5f70*/  IMAD R6, R29.reuse, R9, R6 ;  /* 0x000000091d067224 */ /* 0x040fe400078e0206 */
[----:B------:R-:W-:Y:S01]  /*5f80*/  IMAD R4, R29, R5, R4 ;  /* 0x000000051d047224 */ /* 0x000fe200078e0204 */
[----:B----4-:R-:W-:Y:S02]  /*5f90*/  IABS R0, R11 ;  /* 0x0000000b00007213 */ /* 0x010fe40000000000 */
[----:B------:R-:W4:Y:S04]  /*5fa0*/  LDL R11, [R1+0x2754] ;  /* 0x00275400010b7983 */ /* 0x000f280000100800 */
[----:B------:R5:W-:Y:S04]  /*5fb0*/  STL [R1+0x788], R2 ;  /* 0x0007880201007387 */ /* 0x000be80000100800 */
[----:B------:R0:W-:Y:S04]  /*5fc0*/  STL [R1+0x784], R7 ;  /* 0x0007840701007387 */ /* 0x0001e80000100800 */
[----:B------:R1:W-:Y:S01]  /*5fd0*/  STL [R1+0x76c], R6 ;  /* 0x00076c0601007387 */ /* 0x0003e20000100800 */
[----:B-----5:R-:W-:-:S03]  /*5fe0*/  IABS R2, R12 ;  /* 0x0000000c00027213 */ /* 0x020fc60000000000 */
[----:B------:R-:W5:Y:S04]  /*5ff0*/  LDL R12, [R1+0x2744] ;  /* 0x00274400010c7983 */ /* 0x000f680000100800 */
[----:B------:R1:W-:Y:S01]  /*6000*/  STL [R1+0x778], R4 ;  /* 0x0007780401007387 */ /* 0x0003e20000100800 */
[----:B0-----:R-:W-:-:S03]  /*6010*/  IABS R7, R15 ;  /* 0x0000000f00077213 */ /* 0x001fc60000000000 */
[----:B------:R-:W5:Y:S01]  /*6020*/  LDL R15, [R1+0x2748] ;  /* 0x00274800010f7983 */ /* 0x000f620000100800 */
[----:B------:R-:W-:-:S04]  /*6030*/  IMAD.HI.U32 R3, R28, R0, RZ ;  /* 0x000000001c037227 */ /* 0x000fc800078e00ff */
[----:B------:R-:W-:-:S04]  /*6040*/  IMAD.MOV R3, RZ, RZ, -R3 ;  /* 0x000000ffff037224 */ /* 0x000fc800078e0a03 */
[----:B------:R-:W-:Y:S01]  /*6050*/  IMAD R0, R29, R3, R0 ;  /* 0x000000031d007224 */ /* 0x000fe200078e0200 */
[----:B-1----:R-:W-:Y:S02]  /*6060*/  IABS R6, R14 ;  /* 0x0000000e00067213 */ /* 0x002fe40000000000 */
[----:B------:R-:W5:Y:S01]  /*6070*/  LDL R14, [R1+0x2740] ;  /* 0x00274000010e7983 */ /* 0x000f620000100800 */
[----:B------:R-:W-:-:S03]  /*6080*/  IMAD.HI.U32 R4, R28, R2, RZ ;  /* 0x000000021c047227 */ /* 0x000fc600078e00ff */
[----:B------:R3:W-:Y:S01]  /*6090*/  STL [R1+0x77c], R0 ;  /* 0x00077c0001007387 */ /* 0x0007e20000100800 */
[----:B------:R-:W-:-:S04]  /*60a0*/  IMAD.HI.U32 R8, R28, R7, RZ ;  /* 0x000000071c087227 */ /* 0x000fc800078e00ff */
[----:B------:R-:W-:-:S04]  /*60b0*/  IMAD.HI.U32 R9, R28, R6, RZ ;  /* 0x000000061c097227 */ /* 0x000fc800078e00ff */
[----:B------:R-:W-:Y:S02]  /*60c0*/  IMAD.MOV R4, RZ, RZ, -R4 ;  /* 0x000000ffff047224 */ /* 0x000fe400078e0a04 */
[----:B------:R-:W-:Y:S02]  /*60d0*/  IMAD.MOV R8, RZ, RZ, -R8 ;  /* 0x000000ffff087224 */ /* 0x000fe400078e0a08 */
[----:B------:R-:W-:Y:S02]  /*60e0*/  IMAD.MOV R9, RZ, RZ, -R9 ;  /* 0x000000ffff097224 */ /* 0x000fe400078e0a09 */
[C---:B------:R-:W-:Y:S02]  /*60f0*/  IMAD R2, R29.reuse, R4, R2 ;  /* 0x000000041d027224 */ /* 0x040fe400078e0202 */
[C---:B------:R-:W-:Y:S02]  /*6100*/  IMAD R7, R29.reuse, R8, R7 ;  /* 0x000000081d077224 */ /* 0x040fe400078e0207 */
[----:B------:R-:W-:Y:S01]  /*6110*/  IMAD R6, R29, R9, R6 ;  /* 0x000000091d067224 */ /* 0x000fe200078e0206 */
[----:B--2---:R-:W-:-:S02]  /*6120*/  IABS R3, R18 ;  /* 0x0000001200037213 */ /* 0x004fc40000000000 */
[----:B------:R-:W2:Y:S03]  /*6130*/  LDL R18, [R1+0x273c] ;  /* 0x00273c0001127983 */ /* 0x000ea60000100800 */
[----:B------:R-:W-:Y:S01]  /*6140*/  IMAD.HI.U32 R5, R28, R3, RZ ;  /* 0x000000031c057227 */ /* 0x000fe200078e00ff */
[----:B---3--:R-:W-:Y:S02]  /*6150*/  IABS R0, R19 ;  /* 0x0000001300007213 */ /* 0x008fe40000000000 */
[----:B------:R-:W3:Y:S01]  /*6160*/  LDL R19, [R1+0x2738] ;  /* 0x0027380001137983 */ /* 0x000ee20000100800 */
[----:B------:R-:W-:-:S03]  /*6170*/  IMAD.MOV R5, RZ, RZ, -R5 ;  /* 0x000000ffff057224 */ /* 0x000fc600078e0a05 */
[----:B------:R4:W-:Y:S01]  /*6180*/  STL [R1+0x774], R2 ;  /* 0x0007740201007387 */ /* 0x0009e20000100800 */
[----:B------:R-:W-:-:S03]  /*6190*/  IMAD R3, R29, R5, R3 ;  /* 0x000000051d037224 */ /* 0x000fc600078e0203 */
[----:B------:R5:W-:Y:S04]  /*61a0*/  STL [R1+0x770], R7 ;  /* 0x0007700701007387 */ /* 0x000be80000100800 */
[----:B------:R0:W-:Y:S01]  /*61b0*/  STL [R1+0x758], R6 ;  /* 0x0007580601007387 */ /* 0x0001e20000100800 */
[----:B----4-:R-:W-:-:S03]  /*61c0*/  IABS R2, R11 ;  /* 0x0000000b00027213 */ /* 0x010fc60000000000 */
[----:B------:R-:W4:Y:S04]  /*61d0*/  LDL R11, [R1+0x2734] ;  /* 0x00273400010b7983 */ /* 0x000f280000100800 */
[----:B------:R1:W-:Y:S01]  /*61e0*/  STL [R1+0x764], R3 ;  /* 0x0007640301007387 */ /* 0x0003e20000100800 */
[----:B-----5:R-:W-:-:S03]  /*61f0*/  IABS R7, R12 ;  /* 0x0000000c00077213 */ /* 0x020fc60000000000 */
[----:B------:R-:W5:Y:S01]  /*6200*/  LDL R12, [R1+0x2730] ;  /* 0x00273000010c7983 */ /* 0x000f620000100800 */
[----:B0-----:R-:W-:-:S03]  /*6210*/  IABS R6, R15 ;  /* 0x0000000f00067213 */ /* 0x001fc60000000000 */
[----:B------:R-:W5:Y:S01]  /*6220*/  LDL R15, [R1+0x272c] ;  /* 0x00272c00010f7983 */ /* 0x000f620000100800 */
[----:B------:R-:W-:-:S04]  /*6230*/  IMAD.HI.U32 R4, R28, R0, RZ ;  /* 0x000000001c047227 */ /* 0x000fc800078e00ff */
[----:B------:R-:W-:Y:S02]  /*6240*/  IMAD.MOV R4, RZ, RZ, -R4 ;  /* 0x000000ffff047224 */ /* 0x000fe400078e0a04 */
[----:B-1----:R-:W-:-:S04]  /*6250*/  IMAD.HI.U32 R3, R28, R2, RZ ;  /* 0x000000021c037227 */ /* 0x002fc800078e00ff */
[----:B------:R-:W-:Y:S02]  /*6260*/  IMAD R0, R29, R4, R0 ;  /* 0x000000041d007224 */ /* 0x000fe400078e0200 */
[----:B------:R-:W-:-:S04]  /*6270*/  IMAD.HI.U32 R8, R28, R7, RZ ;  /* 0x000000071c087227 */ /* 0x000fc800078e00ff */
[----:B------:R-:W-:Y:S01]  /*6280*/  IMAD.HI.U32 R9, R28, R6, RZ ;  /* 0x000000061c097227 */ /* 0x000fe200078e00ff */
[----:B------:R-:W-:Y:S01]  /*6290*/  IABS R4, R14 ;  /* 0x0000000e00047213 */ /* 0x000fe20000000000 */
[----:B------:R2:W-:Y:S02]  /*62a0*/  STL [R1+0x768], R0 ;  /* 0x0007680001007387 */ /* 0x0005e40000100800 */
[----:B------:R-:W-:Y:S02]  /*62b0*/  IMAD.MOV R3, RZ, RZ, -R3 ;  /* 0x000000ffff037224 */ /* 0x000fe400078e0a03 */
[----:B------:R-:W5:Y:S01]  /*62c0*/  LDL R14, [R1+0x2728] ;  /* 0x00272800010e7983 */ /* 0x000f620000100800 */
[----:B------:R-:W-:Y:S02]  /*62d0*/  IMAD.MOV R8, RZ, RZ, -R8 ;  /* 0x000000ffff087224 */ /* 0x000fe400078e0a08 */
[----:B------:R-:W-:Y:S02]  /*62e0*/  IMAD.MOV R9, RZ, RZ, -R9 ;  /* 0x000000ffff097224 */ /* 0x000fe400078e0a09 */
[----:B------:R-:W-:-:S02]  /*62f0*/  IMAD R2, R29, R3, R2 ;  /* 0x000000031d027224 */ /* 0x000fc400078e0202 */
[C---:B------:R-:W-:Y:S02]  /*6300*/  IMAD R7, R29.reuse, R8, R7 ;  /* 0x000000081d077224 */ /* 0x040fe400078e0207 */
[----:B------:R-:W-:Y:S02]  /*6310*/  IMAD R6, R29, R9, R6 ;  /* 0x000000091d067224 */ /* 0x000fe400078e0206 */
[----:B------:R-:W-:-:S04]  /*6320*/  IMAD.HI.U32 R5, R28, R4, RZ ;  /* 0x000000041c057227 */ /* 0x000fc800078e00ff */
[----:B------:R-:W-:-:S04]  /*6330*/  IMAD.MOV R5, RZ, RZ, -R5 ;  /* 0x000000ffff057224 */ /* 0x000fc800078e0a05 */
[----:B------:R-:W-:Y:S01]  /*6340*/  IMAD R4, R29, R5, R4 ;  /* 0x000000051d047224 */ /* 0x000fe200078e0204 */
[----:B--2---:R-:W-:Y:S02]  /*6350*/  IABS R0, R18 ;  /* 0x0000001200007213 */ /* 0x004fe40000000000 */
[----:B------:R-:W2:Y:S04]  /*6360*/  LDL R18, [R1+0x2724] ;  /* 0x0027240001127983 */ /* 0x000ea80000100800 */
[----:B------:R3:W-:Y:S04]  /*6370*/  STL [R1+0x760], R2 ;  /* 0x0007600201007387 */ /* 0x0007e80000100800 */
[----:B------:R4:W-:Y:S04]  /*6380*/  STL [R1+0x75c], R7 ;  /* 0x00075c0701007387 */ /* 0x0009e80000100800 */
[----:B------:R5:W-:Y:S01]  /*6390*/  STL [R1+0x744], R6 ;  /* 0x0007440601007387 */ /* 0x000be20000100800 */
[----:B---3--:R-:W-:-:S03]  /*63a0*/  IABS R2, R19 ;  /* 0x0000001300027213 */ /* 0x008fc60000000000 */
[----:B------:R-:W3:Y:S01]  /*63b0*/  LDL R19, [R1+0x2720] ;  /* 0x0027200001137983 */ /* 0x000ee20000100800 */
[----:B------:R-:W-:-:S04]  /*63c0*/  IMAD.HI.U32 R3, R28, R0, RZ ;  /* 0x000000001c037227 */ /* 0x000fc800078e00ff */
[----:B------:R-:W-:Y:S01]  /*63d0*/  IMAD.MOV R3, RZ, RZ, -R3 ;  /* 0x000000ffff037224 */ /* 0x000fe200078e0a03 */
[----:B------:R0:W-:Y:S03]  /*63e0*/  STL [R1+0x750], R4 ;  /* 0x0007500401007387 */ /* 0x0001e60000100800 */
[----:B------:R-:W-:Y:S01]  /*63f0*/  IMAD R0, R29, R3, R0 ;  /* 0x000000031d007224 */ /* 0x000fe200078e0200 */
[----:B----4-:R-:W-:Y:S02]  /*6400*/  IABS R7, R11 ;  /* 0x0000000b00077213 */ /* 0x010fe40000000000 */
[----:B------:R-:W4:Y:S01]  /*6410*/  LDL R11, [R1+0x271c] ;  /* 0x00271c00010b7983 */ /* 0x000f220000100800 */
[----:B-----5:R-:W-:-:S03]  /*6420*/  IABS R6, R12 ;  /* 0x0000000c00067213 */ /* 0x020fc60000000000 */
[----:B------:R-:W5:Y:S04]  /*6430*/  LDL R12, [R1+0x2718] ;  /* 0x00271800010c7983 */ /* 0x000f680000100800 */
[----:B------:R1:W-:Y:S01]  /*6440*/  STL [R1+0x754], R0 ;  /* 0x0007540001007387 */ /* 0x0003e20000100800 */
[----:B------:R-:W-:-:S03]  /*6450*/  IABS R3, R15 ;  /* 0x0000000f00037213 */ /* 0x000fc60000000000 */
[----:B------:R-:W5:Y:S01]  /*6460*/  LDL R15, [R1+0x2714] ;  /* 0x00271400010f7983 */ /* 0x000f620000100800 */
[----:B0-----:R-:W-:-:S04]  /*6470*/  IMAD.HI.U32 R4, R28, R2, RZ ;  /* 0x000000021c047227 */ /* 0x001fc800078e00ff */
[----:B------:R-:W-:-:S04]  /*6480*/  IMAD.HI.U32 R8, R28, R7, RZ ;  /* 0x000000071c087227 */ /* 0x000fc800078e00ff */
[----:B------:R-:W-:-:S04]  /*6490*/  IMAD.HI.U32 R9, R28, R6, RZ ;  /* 0x000000061c097227 */ /* 0x000fc800078e00ff */
[----:B------:R-:W-:Y:S02]  /*64a0*/  IMAD.MOV R4, RZ, RZ, -R4 ;  /* 0x000000ffff047224 */ /* 0x000fe400078e0a04 */
[----:B------:R-:W-:-:S04]  /*64b0*/  IMAD.HI.U32 R5, R28, R3, RZ ;  /* 0x000000031c057227 */ /* 0x000fc800078e00ff */
[----:B------:R-:W-:Y:S01]  /*64c0*/  IMAD.MOV R8, RZ, RZ, -R8 ;  /* 0x000000ffff087224 */ /* 0x000fe200078e0a08 */
[----:B-1----:R-:W-:Y:S01]  /*64d0*/  IABS R0, R14 ;  /* 0x0000000e00007213 */ /* 0x002fe20000000000 */
[----:B------:R-:W-:Y:S01]  /*64e0*/  IMAD.MOV R9, RZ, RZ, -R9 ;  /* 0x000000ffff097224 */ /* 0x000fe200078e0a09 */
[----:B------:R-:W5:Y:S01]  /*64f0*/  LDL R14, [R1+0x2710] ;  /* 0x00271000010e7983 */ /* 0x000f620000100800 */
[C---:B------:R-:W-:Y:S02]  /*6500*/  IMAD R2, R29.reuse, R4, R2 ;  /* 0x000000041d027224 */ /* 0x040fe400078e0202 */
[----:B------:R-:W-:Y:S02]  /*6510*/  IMAD.MOV R5, RZ, RZ, -R5 ;  /* 0x000000ffff057224 */ /* 0x000fe400078e0a05 */
[C---:B------:R-:W-:Y:S02]  /*6520*/  IMAD R7, R29.reuse, R8, R7 ;  /* 0x000000081d077224 */ /* 0x040fe400078e0207 */
[C---:B------:R-:W-:Y:S01]  /*6530*/  IMAD R6, R29.reuse, R9, R6 ;  /* 0x000000091d067224 */ /* 0x040fe200078e0206 */
[----:B------:R2:W-:Y:S01]  /*6540*/  STL [R1+0x74c], R2 ;  /* 0x00074c0201007387 */ /* 0x0005e20000100800 */
[----:B------:R-:W-:-:S03]  /*6550*/  IMAD R3, R29, R5, R3 ;  /* 0x000000051d037224 */ /* 0x000fc600078e0203 */
[----:B------:R3:W-:Y:S01]  /*6560*/  STL [R1+0x748], R7 ;  /* 0x0007480701007387 */ /* 0x0007e20000100800 */
[----:B------:R-:W-:-:S03]  /*6570*/  IMAD.HI.U32 R4, R28, R0, RZ ;  /* 0x000000001c047227 */ /* 0x000fc600078e00ff */
[----:B------:R4:W-:Y:S01]  /*6580*/  STL [R1+0x730], R6 ;  /* 0x0007300601007387 */ /* 0x0009e20000100800 */
[----:B------:R-:W-:-:S04]  /*6590*/  IMAD.MOV R4, RZ, RZ, -R4 ;  /* 0x000000ffff047224 */ /* 0x000fc800078e0a04 */
[----:B------:R-:W-:Y:S01]  /*65a0*/  IMAD R0, R29, R4, R0 ;  /* 0x000000041d007224 */ /* 0x000fe200078e0200 */
[----:B--2---:R-:W-:Y:S02]  /*65b0*/  IABS R2, R18 ;  /* 0x0000001200027213 */ /* 0x004fe40000000000 */
[----:B------:R-:W2:Y:S04]  /*65c0*/  LDL R18, [R1+0x270c] ;  /* 0x00270c0001127983 */ /* 0x000ea80000100800 */
[----:B------:R-:W-:Y:S01]  /*65d0*/  STL [R1+0x73c], R3 ;  /* 0x00073c0301007387 */ /* 0x000fe20000100800 */
[----:B---3--:R-:W-:-:S03]  /*65e0*/  IABS R7, R19 ;  /* 0x0000001300077213 */ /* 0x008fc60000000000 */
[----:B------:R-:W3:Y:S01]  /*65f0*/  LDL R19, [R1+0x2708] ;  /* 0x0027080001137983 */ /* 0x000ee20000100800 */
[----:B----4-:R-:W-:-:S03]  /*6600*/  IABS R6, R11 ;  /* 0x0000000b00067213 */ /* 0x010fc60000000000 */
[----:B------:R-:W4:Y:S04]  /*6610*/  LDL R11, [R1+0x2704] ;  /* 0x00270400010b7983 */ /* 0x000f280000100800 */
[----:B------:R5:W-:Y:S04]  /*6620*/  STL [R1+0x740], R0 ;  /* 0x0007400001007387 */ /* 0x000be80000100800 */
[----:B------:R-:W4:Y:S01]  /*6630*/  LDL R17, [R1+0x2700] ;  /* 0x0027000001117983 */ /* 0x000f220000100800 */
[----:B-----5:R-:W-:-:S03]  /*6640*/  IABS R0, R15 ;  /* 0x0000000f00007213 */ /* 0x020fc60000000000 */
[----:B------:R-:W5:Y:S01]  /*6650*/  LDL R15, [R1+0x26fc] ;  /* 0x0026fc00010f7983 */ /* 0x000f620000100800 */
[----:B------:R-:W-:-:S04]  /*6660*/  IMAD.HI.U32 R3, R28, R2, RZ ;  /* 0x000000021c037227 */ /* 0x000fc800078e00ff */
[----:B------:R-:W-:Y:S01]  /*6670*/  IMAD.HI.U32 R8, R28, R7, RZ ;  /* 0x000000071c087227 */ /* 0x000fe200078e00ff */
[----:B------:R-:W-:-:S03]  /*6680*/  IABS R4, R12 ;  /* 0x0000000c00047213 */ /* 0x000fc60000000000 */
[----:B------:R-:W-:Y:S02]  /*6690*/  IMAD.MOV R3, RZ, RZ, -R3 ;  /* 0x000000ffff037224 */ /* 0x000fe400078e0a03 */
[----:B------:R-:W-:Y:S02]  /*66a0*/  IMAD.MOV R8, RZ, RZ, -R8 ;  /* 0x000000ffff087224 */ /* 0x000fe400078e0a08 */
[C---:B------:R-:W-:Y:S02]  /*66b0*/  IMAD R2, R29.reuse, R3, R2 ;  /* 0x000000031d027224 */ /* 0x040fe400078e0202 */
[----:B------:R-:W-:Y:S02]  /*66c0*/  IMAD R7, R29, R8, R7 ;  /* 0x000000081d077224 */ /* 0x000fe400078e0207 */
[C---:B------:R-:W-:Y:S01]  /*66d0*/  IMAD.HI.U32 R5, R28.reuse, R4, RZ ;  /* 0x000000041c057227 */ /* 0x040fe200078e00ff */
[----:B------:R0:W-:Y:S03]  /*66e0*/  STL [R1+0x738], R2 ;  /* 0x0007380201007387 */ /* 0x0001e60000100800 */
[----:B------:R-:W-:Y:S01]  /*66f0*/  IMAD.MOV R5, RZ, RZ, -R5 ;  /* 0x000000ffff057224 */ /* 0x000fe200078e0a05 */
[----:B------:R-:W-:Y:S01]  /*6700*/  STL [R1+0x734], R7 ;  /* 0x0007340701007387 */ /* 0x000fe20000100800 */
[----:B------:R-:W-:Y:S01]  /*6710*/  IMAD.HI.U32 R9, R28, R6, RZ ;  /* 0x000000061c097227 */ /* 0x000fe200078e00ff */
[----:B0-----:R-:W-:-:S02]  /*6720*/  IABS R2, R14 ;  /* 0x0000000e00027213 */ /* 0x001fc40000000000 */
[----:B------:R-:W5:Y:S01]  /*6730*/  LDL R14, [R1+0x26f8] ;  /* 0x0026f800010e7983 */ /* 0x000f620000100800 */
[C---:B------:R-:W-:Y:S02]  /*6740*/  IMAD R4, R29.reuse, R5, R4 ;  /* 0x000000051d047224 */ /* 0x040fe400078e0204 */
[----:B------:R-:W-:Y:S02]  /*6750*/  IMAD.MOV R9, RZ, RZ, -R9 ;  /* 0x000000ffff097224 */ /* 0x000fe400078e0a09 */
[----:B------:R-:W-:Y:S01]  /*6760*/  IMAD.HI.U32 R3, R28, R0, RZ ;  /* 0x000000001c037227 */ /* 0x000fe200078e00ff */
[----:B------:R0:W-:Y:S03]  /*6770*/  STL [R1+0x728], R4 ;  /* 0x0007280401007387 */ /* 0x0001e60000100800 */
[----:B------:R-:W-:Y:S02]  /*6780*/  IMAD R12, R29, R9, R6 ;  /* 0x000000091d0c7224 */ /* 0x000fe400078e0206 */
[----:B------:R-:W-:-:S02]  /*6790*/  IMAD.MOV R3, RZ, RZ, -R3 ;  /* 0x000000ffff037224 */ /* 0x000fc400078e0a03 */
[----:B0-----:R-:W-:-:S04]  /*67a0*/  IMAD.HI.U32 R4, R28, R2, RZ ;  /* 0x000000021c047227 */ /* 0x001fc800078e00ff */
[----:B------:R-:W-:Y:S02]  /*67b0*/  IMAD R0, R29, R3, R0 ;  /* 0x000000031d007224 */ /* 0x000fe400078e0200 */
[----:B------:R-:W-:-:S04]  /*67c0*/  IMAD.MOV R4, RZ, RZ, -R4 ;  /* 0x000000ffff047224 */ /* 0x000fc800078e0a04 */
[----:B------:R-:W-:Y:S01]  /*67d0*/  IMAD R2, R29, R4, R2 ;  /* 0x000000041d027224 */ /* 0x000fe200078e0202 */
[----:B--2---:R-:W-:Y:S02]  /*67e0*/  IABS R7, R18 ;  /* 0x0000001200077213 */ /* 0x004fe40000000000 */
[----:B------:R-:W2:Y:S03]  /*67f0*/  LDL R18, [R1+0x26f4] ;  /* 0x0026f40001127983 */ /* 0x000ea60000100800 */
[C---:B------:R-:W-:Y:S01]  /*6800*/  IMAD.HI.U32 R8, R28.reuse, R7, RZ ;  /* 0x000000071c087227 */ /* 0x040fe200078e00ff */
[----:B---3--:R-:W-:Y:S02]  /*6810*/  IABS R6, R19 ;  /* 0x0000001300067213 */ /* 0x008fe40000000000 */
[----:B------:R-:W3:Y:S03]  /*6820*/  LDL R19, [R1+0x26f0] ;  /* 0x0026f00001137983 */ /* 0x000ee60000100800 */
[----:B------:R-:W-:-:S04]  /*6830*/  IMAD.HI.U32 R9, R28, R6, RZ ;  /* 0x000000061c097227 */ /* 0x000fc800078e00ff */
[----:B------:R-:W-:Y:S02]  /*6840*/  IMAD.MOV R8, RZ, RZ, -R8 ;  /* 0x000000ffff087224 */ /* 0x000fe400078e0a08 */
[----:B------:R-:W-:Y:S01]  /*6850*/  IMAD.MOV R9, RZ, RZ, -R9 ;  /* 0x000000ffff097224 */ /* 0x000fe200078e0a09 */
[----:B------:R0:W-:Y:S01]  /*6860*/  STL [R1+0x72c], R0 ;  /* 0x00072c0001007387 */ /* 0x0001e20000100800 */
[C---:B------:R-:W-:Y:S02]  /*6870*/  IMAD R7, R29.reuse, R8, R7 ;  /* 0x000000081d077224 */ /* 0x040fe400078e0207 */
[----:B------:R-:W-:Y:S01]  /*6880*/  IMAD R6, R29, R9, R6 ;  /* 0x000000091d067224 */ /* 0x000fe200078e0206 */
[----:B----4-:R-:W-:Y:S02]  /*6890*/  IABS R3, R11 ;  /* 0x0000000b00037213 */ /* 0x010fe40000000000 */
[----:B------:R-:W4:Y:S01]  /*68a0*/  LDL R11, [R1+0x26ec] ;  /* 0x0026ec00010b7983 */ /* 0x000f220000100800 */
[----:B0-----:R-:W-:-:S03]  /*68b0*/  IABS R0, R17 ;  /* 0x0000001100007213 */ /* 0x001fc60000000000 */
[----:B------:R-:W4:Y:S04]  /*68c0*/  LDL R17, [R1+0x26e8] ;  /* 0x0026e80001117983 */ /* 0x000f280000100800 */
[----:B------:R5:W-:Y:S04]  /*68d0*/  STL [R1+0x724], R2 ;  /* 0x0007240201007387 */ /* 0x000be80000100800 */
[----:B------:R0:W-:Y:S04]  /*68e0*/  STL [R1+0x720], R7 ;  /* 0x0007200701007387 */ /* 0x0001e80000100800 */
[----:B------:R-:W-:Y:S01]  /*68f0*/  STL [R1+0x708], R6 ;  /* 0x0007080601007387 */ /* 0x000fe20000100800 */
[----:B-----5:R-:W-:-:S03]  /*6900*/  IABS R2, R15 ;  /* 0x0000000f00027213 */ /* 0x020fc60000000000 */
[----:B------:R-:W5:Y:S01]  /*6910*/  LDL R15, [R1+0x26e4] ;  /* 0x0026e400010f7983 */ /* 0x000f620000100800 */
[----:B------:R-:W-:-:S04]  /*6920*/  IMAD.HI.U32 R5, R28, R3, RZ ;  /* 0x000000031c057227 */ /* 0x000fc800078e00ff */
[----:B------:R-:W-:-:S04]  /*6930*/  IMAD.MOV R5, RZ, RZ, -R5 ;  /* 0x000000ffff057224 */ /* 0x000fc800078e0a05 */
[----:B------:R-:W-:Y:S02]  /*6940*/  IMAD R3, R29, R5, R3 ;  /* 0x000000051d037224 */ /* 0x000fe400078e0203 */
[----:B------:R-:W-:-:S03]  /*6950*/  IMAD.HI.U32 R4, R28, R0, RZ ;  /* 0x000000001c047227 */ /* 0x000fc600078e00ff */
[----:B------:R1:W-:Y:S01]  /*6960*/  STL [R1+0x714], R3 ;  /* 0x0007140301007387 */ /* 0x0003e20000100800 */
[----:B------:R-:W-:Y:S01]  /*6970*/  IMAD.MOV R4, RZ, RZ, -R4 ;  /* 0x000000ffff047224 */ /* 0x000fe200078e0a04 */
[----:B0-----:R-:W-:Y:S02]  /*6980*/  IABS R7, R14 ;  /* 0x0000000e00077213 */ /* 0x001fe40000000000 */
[----:B------:R-:W5:Y:S01]  /*6990*/  LDL R14, [R1+0x26e0] ;  /* 0x0026e000010e7983 */ /* 0x000f620000100800 */
[----:B------:R-:W-:Y:S02]  /*69a0*/  IMAD R0, R29, R4, R0 ;  /* 0x000000041d007224 */ /* 0x000fe400078e0200 */
[----:B-1----:R-:W-:-:S04]  /*69b0*/  IMAD.HI.U32 R3, R28, R2, RZ ;  /* 0x000000021c037227 */ /* 0x002fc800078e00ff */
[----:B------:R-:W-:-:S04]  /*69c0*/  IMAD.HI.U32 R8, R28, R7, RZ ;  /* 0x000000071c087227 */ /* 0x000fc800078e00ff */
[----:B------:R-:W-:Y:S02]  /*69d0*/  IMAD.MOV R3, RZ, RZ, -R3 ;  /* 0x000000ffff037224 */ /* 0x000fe400078e0a03 */
[----:B------:R-:W-:Y:S02]  /*69e0*/  IMAD.MOV R8, RZ, RZ, -R8 ;  /* 0x000000ffff087224 */ /* 0x000fe400078e0a08 */
[C---:B------:R-:W-:Y:S02]  /*69f0*/  IMAD R2, R29.reuse, R3, R2 ;  /* 0x000000031d027224 */ /* 0x040fe400078e0202 */
[----:B------:R-:W-:Y:S01]  /*6a00*/  IMAD R7, R29, R8, R7 ;  /* 0x000000081d077224 */ /* 0x000fe200078e0207 */
[----:B--2---:R-:W-:Y:S02]  /*6a10*/  IABS R6, R18 ;  /* 0x0000001200067213 */ /* 0x004fe40000000000 */
[----:B------:R-:W2:Y:S03]  /*6a20*/  LDL R18, [R1+0x26dc] ;  /* 0x0026dc0001127983 */ /* 0x000ea60000100800 */
[----:B------:R-:W-:Y:S01]  /*6a30*/  IMAD.HI.U32 R9, R28, R6, RZ ;  /* 0x000000061c097227 */ /* 0x000fe200078e00ff */
[----:B------:R4:W-:Y:S03]  /*6a40*/  STL [R1+0x718], R0 ;  /* 0x0007180001007387 */ /* 0x0009e60000100800 */
[----:B------:R-:W-:Y:S01]  /*6a50*/  IMAD.MOV R9, RZ, RZ, -R9 ;  /* 0x000000ffff097224 */ /* 0x000fe200078e0a09 */
[----:B---3--:R-:W-:-:S02]  /*6a60*/  IABS R4, R19 ;  /* 0x0000001300047213 */ /* 0x008fc40000000000 */
[----:B------:R-:W3:Y:S03]  /*6a70*/  LDL R19, [R1+0x26d8] ;  /* 0x0026d80001137983 */ /* 0x000ee60000100800 */
[----:B------:R-:W-:-:S04]  /*6a80*/  IMAD.HI.U32 R5, R28, R4, RZ ;  /* 0x000000041c057227 */ /* 0x000fc800078e00ff */
[----:B------:R-:W-:Y:S02]  /*6a90*/  IMAD.MOV R5, RZ, RZ, -R5 ;  /* 0x000000ffff057224 */ /* 0x000fe400078e0a05 */
[C---:B------:R-:W-:Y:S02]  /*6aa0*/  IMAD R6, R29.reuse, R9, R6 ;  /* 0x000000091d067224 */ /* 0x040fe400078e0206 */
[----:B------:R-:W-:Y:S01]  /*6ab0*/  IMAD R4, R29, R5, R4 ;  /* 0x000000051d047224 */ /* 0x000fe200078e0204 */
[----:B----4-:R-:W-:Y:S02]  /*6ac0*/  IABS R0, R11 ;  /* 0x0000000b00007213 */ /* 0x010fe40000000000 */
[----:B------:R-:W4:Y:S04]  /*6ad0*/  LDL R11, [R1+0x26d4] ;  /* 0x0026d400010b7983 */ /* 0x000f280000100800 */
[----:B------:R0:W-:Y:S04]  /*6ae0*/  STL [R1+0x710], R2 ;  /* 0x0007100201007387 */ /* 0x0001e80000100800 */
[----:B------:R5:W-:Y:S04]  /*6af0*/  STL [R1+0x70c], R7 ;  /* 0x00070c0701007387 */ /* 0x000be80000100800 */
[----:B------:R-:W-:Y:S01]  /*6b00*/  STL [R1+0x6f4], R6 ;  /* 0x0006f40601007387 */ /* 0x000fe20000100800 */
[----:B0-----:R-:W-:-:S03]  /*6b10*/  IABS R2, R17 ;  /* 0x0000001100027213 */ /* 0x001fc60000000000 */
[----:B------:R-:W4:Y:S04]  /*6b20*/  LDL R17, [R1+0x26cc] ;  /* 0x0026cc0001117983 */ /* 0x000f280000100800 */
[----:B------:R0:W-:Y:S01]  /*6b30*/  STL [R1+0x700], R4 ;  /* 0x0007000401007387 */ /* 0x0001e20000100800 */
[----:B-----5:R-:W-:-:S03]  /*6b40*/  IABS R7, R15 ;  /* 0x0000000f00077213 */ /* 0x020fc60000000000 */
[----:B------:R-:W5:Y:S01]  /*6b50*/  LDL R15, [R1+0x26d0] ;  /* 0x0026d000010f7983 */ /* 0x000f620000100800 */
[----:B------:R-:W-:-:S04]  /*6b60*/  IMAD.HI.U32 R3, R28, R0, RZ ;  /* 0x000000001c037227 */ /* 0x000fc800078e00ff */
[----:B------:R-:W-:Y:S02]  /*6b70*/  IMAD.MOV R3, RZ, RZ, -R3 ;  /* 0x000000ffff037224 */ /* 0x000fe400078e0a03 */
[----:B0-----:R-:W-:-:S04]  /*6b80*/  IMAD.HI.U32 R4, R28, R2, RZ ;  /* 0x000000021c047227 */ /* 0x001fc800078e00ff */
[----:B------:R-:W-:Y:S02]  /*6b90*/  IMAD R0, R29, R3, R0 ;  /* 0x000000031d007224 */ /* 0x000fe400078e0200 */
[C---:B------:R-:W-:Y:S01]  /*6ba0*/  IMAD.HI.U32 R8, R28.reuse, R7, RZ ;  /* 0x000000071c087227 */ /* 0x040fe200078e00ff */
[----:B------:R-:W-:Y:S02]  /*6bb0*/  IABS R6, R14 ;  /* 0x0000000e00067213 */ /* 0x000fe40000000000 */
[----:B------:R-:W5:Y:S01]  /*6bc0*/  LDL R14, [R1+0x26c8] ;  /* 0x0026c800010e7983 */ /* 0x000f620000100800 */
[----:B------:R-:W-:Y:S02]  /*6bd0*/  IMAD.MOV R4, RZ, RZ, -R4 ;  /* 0x000000ffff047224 */ /* 0x000fe400078e0a04 */
[----:B------:R-:W-:Y:S01]  /*6be0*/  IMAD.HI.U32 R9, R28, R6, RZ ;  /* 0x000000061c097227 */ /* 0x000fe200078e00ff */
[----:B------:R3:W-:Y:S03]  /*6bf0*/  STL [R1+0x704], R0 ;  /* 0x0007040001007387 */ /* 0x0007e60000100800 */
[----:B------:R-:W-:-:S02]  /*6c00*/  IMAD.MOV R8, RZ, RZ, -R8 ;  /* 0x000000ffff087224 */ /* 0x000fc400078e0a08 */
[----:B------:R-:W-:Y:S02]  /*6c10*/  IMAD.MOV R9, RZ, RZ, -R9 ;  /* 0x000000ffff097224 */ /* 0x000fe400078e0a09 */
[C---:B------:R-:W-:Y:S02]  /*6c20*/  IMAD R2, R29.reuse, R4, R2 ;  /* 0x000000041d027224 */ /* 0x040fe400078e0202 */
[C---:B------:R-:W-:Y:S02]  /*6c30*/  IMAD R7, R29.reuse, R8, R7 ;  /* 0x000000081d077224 */ /* 0x040fe400078e0207 */
[----:B------:R-:W-:Y:S01]  /*6c40*/  IMAD R6, R29, R9, R6 ;  /* 0x000000091d067224 */ /* 0x000fe200078e0206 */
[----:B--2---:R-:W-:Y:S02]  /*6c50*/  IABS R3, R18 ;  /* 0x0000001200037213 */ /* 0x004fe40000000000 */
[----:B------:R-:W2:Y:S03]  /*6c60*/  LDL R18, [R1+0x26c4] ;  /* 0x0026c40001127983 */ /* 0x000ea60000100800 */
[----:B------:R-:W-:-:S04]  /*6c70*/  IMAD.HI.U32 R5, R28, R3, RZ ;  /* 0x000000031c057227 */ /* 0x000fc800078e00ff */
[----:B------:R-:W-:Y:S01]  /*6c80*/  IMAD.MOV R5, RZ, RZ, -R5 ;  /* 0x000000ffff057224 */ /* 0x000fe200078e0a05 */
[----:B---3--:R-:W-:Y:S02]  /*6c90*/  IABS R0, R19 ;  /* 0x0000001300007213 */ /* 0x008fe40000000000 */
[----:B------:R-:W3:Y:S01]  /*6ca0*/  LDL R19, [R1+0x26ac] ;  /* 0x0026ac0001137983 */ /* 0x000ee20000100800 */
[----:B------:R-:W-:-:S03]  /*6cb0*/  IMAD R3, R29, R5, R3 ;  /* 0x000000051d037224 */ /* 0x000fc600078e0203 */
[----:B------:R4:W-:Y:S04]  /*6cc0*/  STL [R1+0x6fc], R2 ;  /* 0x0006fc0201007387 */ /* 0x0009e80000100800 */
[----:B------:R-:W-:Y:S04]  /*6cd0*/  STL [R1+0x6f8], R7 ;  /* 0x0006f80701007387 */ /* 0x000fe80000100800 */
[----:B------:R5:W-:Y:S01]  /*6ce0*/  STL [R1+0x6e0], R6 ;  /* 0x0006e00601007387 */ /* 0x000be20000100800 */
[----:B----4-:R-:W-:-:S03]  /*6cf0*/  IABS R2, R11 ;  /* 0x0000000b00027213 */ /* 0x010fc60000000000 */
[----:B------:R-:W4:Y:S04]  /*6d00*/  LDL R11, [R1+0x26b8] ;  /* 0x0026b800010b7983 */ /* 0x000f280000100800 */
[----:B------:R0:W-:Y:S01]  /*6d10*/  STL [R1+0x6ec], R3 ;  /* 0x0006ec0301007387 */ /* 0x0001e20000100800 */
[----:B-----5:R-:W-:-:S03]  /*6d20*/  IABS R6, R15 ;  /* 0x0000000f00067213 */ /* 0x020fc60000000000 */
[----:B------:R-:W5:Y:S01]  /*6d30*/  LDL R15, [R1+0x26bc] ;  /* 0x0026bc00010f7983 */ /* 0x000f620000100800 */
[----:B------:R-:W-:Y:S01]  /*6d40*/  IMAD.HI.U32 R4, R28, R0, RZ ;  /* 0x000000001c047227 */ /* 0x000fe200078e00ff */
[----:B------:R-:W-:Y:S02]  /*6d50*/  IABS R7, R17 ;  /* 0x0000001100077213 */ /* 0x000fe40000000000 */
[----:B------:R-:W5:Y:S01]  /*6d60*/  LDL R17, [R1+0x26c0] ;  /* 0x0026c00001117983 */ /* 0x000f620000100800 */
[----:B------:R-:W-:-:S04]  /*6d70*/  IMAD.MOV R4, RZ, RZ, -R4 ;  /* 0x000000ffff047224 */ /* 0x000fc800078e0a04 */
[----:B------:R-:W-:-:S05]  /*6d80*/  IMAD R0, R29, R4, R0 ;  /* 0x000000041d007224 */ /* 0x000fca00078e0200 */
[----:B------:R2:W-:Y:S01]  /*6d90*/  STL [R1+0x6f0], R0 ;  /* 0x0006f00001007387 */ /* 0x0005e20000100800 */
[----:B0-----:R-:W-:-:S04]  /*6da0*/  IMAD.HI.U32 R3, R28, R2, RZ ;  /* 0x000000021c037227 */ /* 0x001fc800078e00ff */
[C---:B------:R-:W-:Y:S01]  /*6db0*/  IMAD.HI.U32 R8, R28.reuse, R7, RZ ;  /* 0x000000071c087227 */ /* 0x040fe200078e00ff */
[----:B------:R-:W-:Y:S02]  /*6dc0*/  IABS R4, R14 ;  /* 0x0000000e00047213 */ /* 0x000fe40000000000 */
[----:B------:R-:W5:Y:S01]  /*6dd0*/  LDL R14, [R1+0x26b4] ;  /* 0x0026b400010e7983 */ /* 0x000f620000100800 */
        /* <DEDUP_REMOVED lines=8> */
[----:B------:R-:W-:-:S02]  /*6e60*/  IMAD R6, R29, R9, R6 ;  /* 0x000000091d067224 */ /* 0x000fc400078e0206 */
[----:B------:R-:W-:Y:S01]  /*6e70*/  IMAD R4, R29, R5, R4 ;  /* 0x000000051d047224 */ /* 0x000fe200078e0204 */
[----:B--2---:R-:W-:Y:S02]  /*6e80*/  IABS R0, R18 ;  /* 0x0000001200007213 */ /* 0x004fe40000000000 */
[----:B------:R-:W2:Y:S03]  /*6e90*/  LDL R18, [R1+0x26b0] ;  /* 0x0026b00001127983 */ /* 0x000ea60000100800 */
[----:B------:R-:W-:Y:S01]  /*6ea0*/  IMAD.HI.U32 R3, R28, R0, RZ ;  /* 0x000000001c037227 */ /* 0x000fe200078e00ff */
[----:B------:R3:W-:Y:S03]  /*6eb0*/  STL [R1+0x6e8], R2 ;  /* 0x0006e80201007387 */ /* 0x0007e60000100800 */
[----:B------:R-:W-:Y:S01]  /*6ec0*/  IMAD.MOV R3, RZ, RZ, -R3 ;  /* 0x000000ffff037224 */ /* 0x000fe200078e0a03 */
[----:B------:R4:W-:Y:S04]  /*6ed0*/  STL [R1+0x6e4], R7 ;  /* 0x0006e40701007387 */ /* 0x0009e80000100800 */
[----:B------:R0:W-:Y:S01]  /*6ee0*/  STL [R1+0x6cc], R6 ;  /* 0x0006cc0601007387 */ /* 0x0001e20000100800 */
[----:B---3--:R-:W-:-:S03]  /*6ef0*/  IABS R2, R19 ;  /* 0x0000001300027213 */ /* 0x008fc60000000000 */
[----:B------:R-:W3:Y:S01]  /*6f00*/  LDL R19, [R1+0x26a8] ;  /* 0x0026a80001137983 */ /* 0x000ee20000100800 */
[----:B------:R-:W-:-:S03]  /*6f10*/  IMAD R0, R29, R3, R0 ;  /* 0x000000031d007224 */ /* 0x000fc600078e0200 */
[----:B------:R1:W-:Y:S04]  /*6f20*/  STL [R1+0x6d8], R4 ;  /* 0x0006d80401007387 */ /* 0x0003e80000100800 */
[----:B------:R-:W3:Y:S01]  /*6f30*/  LDL R16, [R1+0x26a0] ;  /* 0x0026a00001107983 */ /* 0x000ee20000100800 */
[----:B----4-:R-:W-:-:S03]  /*6f40*/  IABS R7, R11 ;  /* 0x0000000b00077213 */ /* 0x010fc60000000000 */
[----:B------:R-:W4:Y:S04]  /*6f50*/  LDL R11, [R1+0x26a4] ;  /* 0x0026a400010b7983 */ /* 0x000f280000100800 */
[----:B------:R0:W-:Y:S01]  /*6f60*/  STL [R1+0x6dc], R0 ;  /* 0x0006dc0001007387 */ /* 0x0001e20000100800 */
[----:B-----5:R-:W-:-:S03]  /*6f70*/  IABS R3, R15 ;  /* 0x0000000f00037213 */ /* 0x020fc60000000000 */
[----:B------:R-:W5:Y:S01]  /*6f80*/  LDL R15, [R1+0x269c] ;  /* 0x00269c00010f7983 */ /* 0x000f620000100800 */
[----:B0-----:R-:W-:Y:S01]  /*6f90*/  IABS R6, R17 ;  /* 0x0000001100067213 */ /* 0x001fe20000000000 */
[----:B-1----:R-:W-:-:S04]  /*6fa0*/  IMAD.HI.U32 R4, R28, R2, RZ ;  /* 0x000000021c047227 */ /* 0x002fc800078e00ff */
[----:B------:R-:W-:-:S04]  /*6fb0*/  IMAD.HI.U32 R8, R28, R7, RZ ;  /* 0x000000071c087227 */ /* 0x000fc800078e00ff */
[----:B------:R-:W-:-:S04]  /*6fc0*/  IMAD.HI.U32 R9, R28, R6, RZ ;  /* 0x000000061c097227 */ /* 0x000fc800078e00ff */
[----:B------:R-:W-:Y:S02]  /*6fd0*/  IMAD.MOV R4, RZ, RZ, -R4 ;  /* 0x000000ffff047224 */ /* 0x000fe400078e0a04 */
[----:B------:R-:W-:Y:S02]  /*6fe0*/  IMAD.MOV R8, RZ, RZ, -R8 ;  /* 0x000000ffff087224 */ /* 0x000fe400078e0a08 */
[----:B------:R-:W-:-:S04]  /*6ff0*/  IMAD.HI.U32 R5, R28, R3, RZ ;  /* 0x000000031c057227 */ /* 0x000fc800078e00ff */
[----:B------:R-:W-:Y:S02]  /*7000*/  IMAD.MOV R9, RZ, RZ, -R9 ;  /* 0x000000ffff097224 */ /* 0x000fe400078e0a09 */
[C---:B------:R-:W-:Y:S02]  /*7010*/  IMAD R2, R29.reuse, R4, R2 ;  /* 0x000000041d027224 */ /* 0x040fe400078e0202 */
[C---:B------:R-:W-:Y:S01]  /*7020*/  IMAD R7, R29.reuse, R8, R7 ;  /* 0x000000081d077224 */ /* 0x040fe200078e0207 */
[----:B------:R-:W-:Y:S01]  /*7030*/  IABS R0, R14 ;  /* 0x0000000e00007213 */ /* 0x000fe20000000000 */
[----:B------:R-:W-:Y:S01]  /*7040*/  IMAD.MOV R5, RZ, RZ, -R5 ;  /* 0x000000ffff057224 */ /* 0x000fe200078e0a05 */
[----:B------:R-:W5:Y:S01]  /*7050*/  LDL R14, [R1+0x2698] ;  /* 0x00269800010e7983 */ /* 0x000f620000100800 */
[C---:B------:R-:W-:Y:S02]  /*7060*/  IMAD R6, R29.reuse, R9, R6 ;  /* 0x000000091d067224 */ /* 0x040fe400078e0206 */
[----:B------:R-:W-:Y:S01]  /*7070*/  IMAD R3, R29, R5, R3 ;  /* 0x000000051d037224 */ /* 0x000fe200078e0203 */
[----:B------:R2:W-:Y:S04]  /*7080*/  STL [R1+0x6d4], R2 ;  /* 0x0006d40201007387 */ /* 0x0005e80000100800 */
[----:B------:R3:W-:Y:S04]  /*7090*/  STL [R1+0x6d0], R7 ;  /* 0x0006d00701007387 */ /* 0x0007e80000100800 */
[----:B------:R4:W-:Y:S04]  /*70a0*/  STL [R1+0x6b8], R6 ;  /* 0x0006b80601007387 */ /* 0x0009e80000100800 */
[----:B------:R-:W5:Y:S04]  /*70b0*/  LDL R17, [R1+0x2694] ;  /* 0x0026940001117983 */ /* 0x000f680000100800 */
[----:B------:R0:W-:Y:S01]  /*70c0*/  STL [R1+0x6c4], R3 ;  /* 0x0006c40301007387 */ /* 0x0001e20000100800 */
[----:B------:R-:W-:-:S04]  /*70d0*/  IMAD.HI.U32 R4, R28, R0, RZ ;  /* 0x000000001c047227 */ /* 0x000fc800078e00ff */
[----:B------:R-:W-:Y:S01]  /*70e0*/  IMAD.MOV R4, RZ, RZ, -R4 ;  /* 0x000000ffff047224 */ /* 0x000fe200078e0a04 */
[----:B--2---:R-:W-:Y:S02]  /*70f0*/  IABS R2, R18 ;  /* 0x0000001200027213 */ /* 0x004fe40000000000 */
[----:B------:R-:W2:Y:S01]  /*7100*/  LDL R18, [R1+0x268c] ;  /* 0x00268c0001127983 */ /* 0x000ea20000100800 */
[----:B---3--:R-:W-:-:S03]  /*7110*/  IABS R7, R19 ;  /* 0x0000001300077213 */ /* 0x008fc60000000000 */
[----:B------:R-:W3:Y:S01]  /*7120*/  LDL R19, [R1+0x2690] ;  /* 0x0026900001137983 */ /* 0x000ee20000100800 */
[----:B----4-:R-:W-:Y:S01]  /*7130*/  IABS R6, R11 ;  /* 0x0000000b00067213 */ /* 0x010fe20000000000 */
[----:B------:R-:W-:Y:S01]  /*7140*/  IMAD R11, R29, R4, R0 ;  /* 0x000000041d0b7224 */ /* 0x000fe200078e0200 */
[----:B------:R-:W-:Y:S02]  /*7150*/  IABS R4, R16 ;  /* 0x0000001000047213 */ /* 0x000fe40000000000 */
[----:B------:R-:W4:Y:S01]  /*7160*/  LDL R16, [R1+0x2684] ;  /* 0x0026840001107983 */ /* 0x000f220000100800 */
[----:B-----5:R-:W-:-:S03]  /*7170*/  IABS R0, R15 ;  /* 0x0000000f00007213 */ /* 0x020fc60000000000 */
[----:B------:R-:W5:Y:S01]  /*7180*/  LDL R15, [R1+0x2688] ;  /* 0x00268800010f7983 */ /* 0x000f620000100800 */
[----:B0-----:R-:W-:-:S04]  /*7190*/  IMAD.HI.U32 R3, R28, R2, RZ ;  /* 0x000000021c037227 */ /* 0x001fc800078e00ff */
[----:B------:R-:W-:-:S04]  /*71a0*/  IMAD.HI.U32 R8, R28, R7, RZ ;  /* 0x000000071c087227 */ /* 0x000fc800078e00ff */
[----:B------:R-:W-:-:S04]  /*71b0*/  IMAD.HI.U32 R9, R28, R6, RZ ;  /* 0x000000061c097227 */ /* 0x000fc800078e00ff */
[----:B------:R-:W-:Y:S02]  /*71c0*/  IMAD.MOV R3, RZ, RZ, -R3 ;  /* 0x000000ffff037224 */ /* 0x000fe400078e0a03 */
[----:B------:R-:W-:Y:S02]  /*71d0*/  IMAD.MOV R8, RZ, RZ, -R8 ;  /* 0x000000ffff087224 */ /* 0x000fe400078e0a08 */
[----:B------:R-:W-:Y:S02]  /*71e0*/  IMAD.MOV R9, RZ, RZ, -R9 ;  /* 0x000000ffff097224 */ /* 0x000fe400078e0a09 */
[----:B------:R-:W-:Y:S02]  /*71f0*/  IMAD R2, R29, R3, R2 ;  /* 0x000000031d027224 */ /* 0x000fe400078e0202 */
[----:B------:R-:W-:-:S04]  /*7200*/  IMAD.HI.U32 R5, R28, R4, RZ ;  /* 0x000000041c057227 */ /* 0x000fc800078e00ff */
[C---:B------:R-:W-:Y:S02]  /*7210*/  IMAD R7, R29.reuse, R8, R7 ;  /* 0x000000081d077224 */ /* 0x040fe400078e0207 */
[----:B------:R-:W-:Y:S01]  /*7220*/  IMAD R6, R29, R9, R6 ;  /* 0x000000091d067224 */ /* 0x000fe200078e0206 */
[----:B------:R0:W-:Y:S01]  /*7230*/  STL [R1+0x6c0], R2 ;  /* 0x0006c00201007387 */ /* 0x0001e20000100800 */
[----:B------:R-:W-:-:S03]  /*7240*/  IMAD.MOV R5, RZ, RZ, -R5 ;  /* 0x000000ffff057224 */ /* 0x000fc600078e0a05 */
[----:B------:R1:W-:Y:S01]  /*7250*/  STL [R1+0x6bc], R7 ;  /* 0x0006bc0701007387 */ /* 0x0003e20000100800 */
[----:B------:R-:W-:-:S03]  /*7260*/  IMAD R4, R29, R5, R4 ;  /* 0x000000051d047224 */ /* 0x000fc600078e0204 */
[----:B------:R-:W-:Y:S01]  /*7270*/  STL [R1+0x6a4], R6 ;  /* 0x0006a40601007387 */ /* 0x000fe20000100800 */
[----:B0-----:R-:W-:-:S03]  /*7280*/  IABS R2, R14 ;  /* 0x0000000e00027213 */ /* 0x001fc60000000000 */
[----:B------:R-:W5:Y:S01]  /*7290*/  LDL R14, [R1+0x267c] ;  /* 0x00267c00010e7983 */ /* 0x000f620000100800 */
[C---:B------:R-:W-:Y:S01]  /*72a0*/  IMAD.HI.U32 R3, R28.reuse, R0, RZ ;  /* 0x000000001c037227 */ /* 0x040fe200078e00ff */
[----:B-1----:R-:W-:Y:S02]  /*72b0*/  IABS R7, R17 ;  /* 0x0000001100077213 */ /* 0x002fe40000000000 */
[----:B------:R0:W-:Y:S04]  /*72c0*/  STL [R1+0x6b0], R4 ;  /* 0x0006b00401007387 */ /* 0x0001e80000100800 */
[----:B------:R-:W5:Y:S01]  /*72d0*/  LDL R17, [R1+0x2680] ;  /* 0x0026800001117983 */ /* 0x000f620000100800 */
[----:B------:R-:W-:Y:S02]  /*72e0*/  IMAD.MOV R3, RZ, RZ, -R3 ;  /* 0x000000ffff037224 */ /* 0x000fe400078e0a03 */
[----:B------:R-:W-:-:S04]  /*72f0*/  IMAD.HI.U32 R8, R28, R7, RZ ;  /* 0x000000071c087227 */ /* 0x000fc800078e00ff */
[----:B0-----:R-:W-:-:S04]  /*7300*/  IMAD.HI.U32 R4, R28, R2, RZ ;  /* 0x000000021c047227 */ /* 0x001fc800078e00ff */
[C---:B------:R-:W-:Y:S02]  /*7310*/  IMAD R0, R29.reuse, R3, R0 ;  /* 0x000000031d007224 */ /* 0x040fe400078e0200 */
        /* <DEDUP_REMOVED lines=8> */
[----:B------:R-:W-:-:S04]  /*73a0*/  IMAD.MOV R9, RZ, RZ, -R9 ;  /* 0x000000ffff097224 */ /* 0x000fc800078e0a09 */
[----:B------:R-:W-:Y:S01]  /*73b0*/  IMAD R6, R29, R9, R6 ;  /* 0x000000091d067224 */ /* 0x000fe200078e0206 */
[----:B---3--:R-:W-:Y:S02]  /*73c0*/  IABS R3, R19 ;  /* 0x0000001300037213 */ /* 0x008fe40000000000 */
[----:B------:R-:W3:Y:S01]  /*73d0*/  LDL R19, [R1+0x2678] ;  /* 0x0026780001137983 */ /* 0x000ee20000100800 */
[----:B----4-:R-:W-:-:S03]  /*73e0*/  IABS R0, R16 ;  /* 0x0000001000007213 */ /* 0x010fc60000000000 */
[----:B------:R-:W4:Y:S04]  /*73f0*/  LDL R16, [R1+0x266c] ;  /* 0x00266c0001107983 */ /* 0x000f280000100800 */
[----:B------:R5:W-:Y:S04]  /*7400*/  STL [R1+0x6ac], R2 ;  /* 0x0006ac0201007387 */ /* 0x000be80000100800 */
[----:B------:R-:W-:Y:S04]  /*7410*/  STL [R1+0x6a8], R7 ;  /* 0x0006a80701007387 */ /* 0x000fe80000100800 */
        /* <DEDUP_REMOVED lines=8> */
[----:B------:R-:W-:-:S04]  /*74a0*/  IMAD.MOV R4, RZ, RZ, -R4 ;  /* 0x000000ffff047224 */ /* 0x000fc800078e0a04 */
[----:B------:R-:W-:Y:S02]  /*74b0*/  IMAD R0, R29, R4, R0 ;  /* 0x000000041d007224 */ /* 0x000fe400078e0200 */
[C---:B0-----:R-:W-:Y:S01]  /*74c0*/  IMAD.HI.U32 R3, R28.reuse, R2, RZ ;  /* 0x000000021c037227 */ /* 0x041fe200078e00ff */
[----:B------:R-:W-:Y:S02]  /*74d0*/  IABS R7, R14 ;  /* 0x0000000e00077213 */ /* 0x000fe40000000000 */
[----:B------:R-:W5:Y:S03]  /*74e0*/  LDL R14, [R1+0x2664] ;  /* 0x00266400010e7983 */ /* 0x000f660000100800 */
[----:B------:R-:W-:Y:S01]  /*74f0*/  IMAD.HI.U32 R8, R28, R7, RZ ;  /* 0x000000071c087227 */ /* 0x000fe200078e00ff */
[----:B------:R-:W-:Y:S02]  /*7500*/  IABS R6, R17 ;  /* 0x0000001100067213 */ /* 0x000fe40000000000 */
[----:B------:R-:W5:Y:S01]  /*7510*/  LDL R17, [R1+0x2668] ;  /* 0x0026680001117983 */ /* 0x000f620000100800 */
[----:B------:R-:W-:-:S02]  /*7520*/  IMAD.MOV R3, RZ, RZ, -R3 ;  /* 0x000000ffff037224 */ /* 0x000fc400078e0a03 */
[----:B------:R-:W-:Y:S01]  /*7530*/  IMAD.HI.U32 R9, R28, R6, RZ ;  /* 0x000000061c097227 */ /* 0x000fe200078e00ff */
[----:B------:R3:W-:Y:S03]  /*7540*/  STL [R1+0x6a0], R0 ;  /* 0x0006a00001007387 */ /* 0x0007e60000100800 */
[----:B------:R-:W-:Y:S02]  /*7550*/  IMAD.MOV R8, RZ, RZ, -R8 ;  /* 0x000000ffff087224 */ /* 0x000fe400078e0a08 */
[----:B------:R-:W-:Y:S02]  /*7560*/  IMAD.MOV R9, RZ, RZ, -R9 ;  /* 0x000000ffff097224 */ /* 0x000fe400078e0a09 */
[C---:B------:R-:W-:Y:S02]  /*7570*/  IMAD R2, R29.reuse, R3, R2 ;  /* 0x000000031d027224 */ /* 0x040fe400078e0202 */
[----:B------:R-:W-:-:S02]  /*7580*/  IMAD R7, R29, R8, R7 ;  /* 0x000000081d077224 */ /* 0x000fc400078e0207 */
[----:B------:R-:W-:Y:S01]  /*7590*/  IMAD R6, R29, R9, R6 ;  /* 0x000000091d067224 */ /* 0x000fe200078e0206 */
[----:B--2---:R-:W-:Y:S02]  /*75a0*/  IABS R4, R18 ;  /* 0x0000001200047213 */ /* 0x004fe40000000000 */
[----:B------:R-:W2:Y:S03]  /*75b0*/  LDL R18, [R1+0x2660] ;  /* 0x0026600001127983 */ /* 0x000ea60000100800 */
[----:B------:R-:W-:-:S04]  /*75c0*/  IMAD.HI.U32 R5, R28, R4, RZ ;  /* 0x000000041c057227 */ /* 0x000fc800078e00ff */
[----:B------:R-:W-:-:S04]  /*75d0*/  IMAD.MOV R5, RZ, RZ, -R5 ;  /* 0x000000ffff057224 */ /* 0x000fc800078e0a05 */
[----:B------:R-:W-:Y:S01]  /*75e0*/  IMAD R4, R29, R5, R4 ;  /* 0x000000051d047224 */ /* 0x000fe200078e0204 */
[----:B---3--:R-:W-:Y:S02]  /*75f0*/  IABS R0, R19 ;  /* 0x0000001300007213 */ /* 0x008fe40000000000 */
[----:B------:R-:W3:Y:S04]  /*7600*/  LDL R19, [R1+0x265c] ;  /* 0x00265c0001137983 */ /* 0x000ee80000100800 */
[----:B------:R4:W-:Y:S04]  /*7610*/  STL [R1+0x698], R2 ;  /* 0x0006980201007387 */ /* 0x0009e80000100800 */
[----:B------:R5:W-:Y:S04]  /*7620*/  STL [R1+0x694], R7 ;  /* 0x0006940701007387 */ /* 0x000be80000100800 */
[----:B------:R-:W-:Y:S01]  /*7630*/  STL [R1+0x67c], R6 ;  /* 0x00067c0601007387 */ /* 0x000fe20000100800 */
[----:B----4-:R-:W-:-:S03]  /*7640*/  IABS R2, R16 ;  /* 0x0000001000027213 */ /* 0x010fc60000000000 */
[----:B------:R-:W4:Y:S04]  /*7650*/  LDL R16, [R1+0x2658] ;  /* 0x0026580001107983 */ /* 0x000f280000100800 */
[----:B------:R0:W-:Y:S01]  /*7660*/  STL [R1+0x688], R4 ;  /* 0x0006880401007387 */ /* 0x0001e20000100800 */
[----:B-----5:R-:W-:-:S03]  /*7670*/  IABS R7, R15 ;  /* 0x0000000f00077213 */ /* 0x020fc60000000000 */
[----:B------:R-:W5:Y:S01]  /*7680*/  LDL R15, [R1+0x2654] ;  /* 0x00265400010f7983 */ /* 0x000f620000100800 */
[----:B------:R-:W-:-:S04]  /*7690*/  IMAD.HI.U32 R3, R28, R0, RZ ;  /* 0x000000001c037227 */ /* 0x000fc800078e00ff */
[----:B------:R-:W-:-:S04]  /*76a0*/  IMAD.MOV R3, RZ, RZ, -R3 ;  /* 0x000000ffff037224 */ /* 0x000fc800078e0a03 */
[----:B------:R-:W-:Y:S02]  /*76b0*/  IMAD R0, R29, R3, R0 ;  /* 0x000000031d007224 */ /* 0x000fe400078e0200 */
[----:B0-----:R-:W-:-:S04]  /*76c0*/  IMAD.HI.U32 R4, R28, R2, RZ ;  /* 0x000000021c047227 */ /* 0x001fc800078e00ff */
[----:B------:R-:W-:-:S04]  /*76d0*/  IMAD.HI.U32 R8, R28, R7, RZ ;  /* 0x000000071c087227 */ /* 0x000fc800078e00ff */
[----:B------:R-:W-:Y:S02]  /*76e0*/  IMAD.MOV R4, RZ, RZ, -R4 ;  /* 0x000000ffff047224 */ /* 0x000fe400078e0a04 */
[----:B------:R-:W-:Y:S02]  /*76f0*/  IMAD.MOV R8, RZ, RZ, -R8 ;  /* 0x000000ffff087224 */ /* 0x000fe400078e0a08 */
[----:B------:R-:W-:Y:S01]  /*7700*/  IMAD R2, R29, R4, R2 ;  /* 0x000000041d027224 */ /* 0x000fe200078e0202 */
[----:B------:R-:W-:Y:S02]  /*7710*/  IABS R6, R14 ;  /* 0x0000000e00067213 */ /* 0x000fe40000000000 */
[----:B------:R-:W5:Y:S03]  /*7720*/  LDL R14, [R1+0x2650] ;  /* 0x00265000010e7983 */ /* 0x000f660000100800 */
[----:B------:R-:W-:Y:S01]  /*7730*/  IMAD.HI.U32 R9, R28, R6, RZ ;  /* 0x000000061c097227 */ /* 0x000fe200078e00ff */
[----:B------:R2:W-:Y:S01]  /*7740*/  STL [R1+0x68c], R0 ;  /* 0x00068c0001007387 */ /* 0x0005e20000100800 */
[----:B------:R-:W-:-:S03]  /*7750*/  IABS R3, R17 ;  /* 0x0000001100037213 */ /* 0x000fc60000000000 */
[----:B------:R-:W5:Y:S01]  /*7760*/  LDL R17, [R1+0x264c] ;  /* 0x00264c0001117983 */ /* 0x000f620000100800 */
[----:B------:R-:W-:Y:S02]  /*7770*/  IMAD.MOV R9, RZ, RZ, -R9 ;  /* 0x000000ffff097224 */ /* 0x000fe400078e0a09 */
[----:B------:R-:W-:-:S04]  /*7780*/  IMAD.HI.U32 R5, R28, R3, RZ ;  /* 0x000000031c057227 */ /* 0x000fc800078e00ff */
[C---:B------:R-:W-:Y:S02]  /*7790*/  IMAD R7, R29.reuse, R8, R7 ;  /* 0x000000081d077224 */ /* 0x040fe400078e0207 */
[----:B------:R-:W-:Y:S02]  /*77a0*/  IMAD.MOV R5, RZ, RZ, -R5 ;  /* 0x000000ffff057224 */ /* 0x000fe400078e0a05 */
[C---:B------:R-:W-:Y:S02]  /*77b0*/  IMAD R6, R29.reuse, R9, R6 ;  /* 0x000000091d067224 */ /* 0x040fe400078e0206 */
[----:B------:R-:W-:Y:S01]  /*77c0*/  IMAD R3, R29, R5, R3 ;  /* 0x000000051d037224 */ /* 0x000fe200078e0203 */
[----:B--2---:R-:W-:Y:S02]  /*77d0*/  IABS R0, R18 ;  /* 0x0000001200007213 */ /* 0x004fe40000000000 */
[----:B------:R-:W2:Y:S04]  /*77e0*/  LDL R18, [R1+0x2648] ;  /* 0x0026480001127983 */ /* 0x000ea80000100800 */
[----:B------:R3:W-:Y:S04]  /*77f0*/  STL [R1+0x684], R2 ;  /* 0x0006840201007387 */ /* 0x0007e80000100800 */
[----:B------:R4:W-:Y:S04]  /*7800*/  STL [R1+0x680], R7 ;  /* 0x0006800701007387 */ /* 0x0009e80000100800 */
[----:B------:R5:W-:Y:S01]  /*7810*/  STL [R1+0x668], R6 ;  /* 0x0006680601007387 */ /* 0x000be20000100800 */
[----:B---3--:R-:W-:-:S03]  /*7820*/  IABS R2, R19 ;  /* 0x0000001300027213 */ /* 0x008fc60000000000 */
[----:B------:R-:W3:Y:S04]  /*7830*/  LDL R19, [R1+0x2644] ;  /* 0x0026440001137983 */ /* 0x000ee80000100800 */
[----:B------:R0:W-:Y:S01]  /*7840*/  STL [R1+0x674], R3 ;  /* 0x0006740301007387 */ /* 0x0001e20000100800 */
[----:B----4-:R-:W-:-:S03]  /*7850*/  IABS R7, R16 ;  /* 0x0000001000077213 */ /* 0x010fc60000000000 */
[----:B------:R-:W4:Y:S01]  /*7860*/  LDL R16, [R1+0x2640] ;  /* 0x0026400001107983 */ /* 0x000f220000100800 */
[----:B-----5:R-:W-:-:S03]  /*7870*/  IABS R6, R15 ;  /* 0x0000000f00067213 */ /* 0x020fc60000000000 */
[----:B------:R-:W5:Y:S01]  /*7880*/  LDL R15, [R1+0x263c] ;  /* 0x00263c00010f7983 */ /* 0x000f620000100800 */
[----:B------:R-:W-:-:S04]  /*7890*/  IMAD.HI.U32 R4, R28, R0, RZ ;  /* 0x000000001c047227 */ /* 0x000fc800078e00ff */
[----:B------:R-:W-:Y:S02]  /*78a0*/  IMAD.MOV R4, RZ, RZ, -R4 ;  /* 0x000000ffff047224 */ /* 0x000fe400078e0a04 */
[----:B0-----:R-:W-:-:S04]  /*78b0*/  IMAD.HI.U32 R3, R28, R2, RZ ;  /* 0x000000021c037227 */ /* 0x001fc800078e00ff */
[----:B------:R-:W-:Y:S02]  /*78c0*/  IMAD R0, R29, R4, R0 ;  /* 0x000000041d007224 */ /* 0x000fe400078e0200 */
[----:B------:R-:W-:-:S04]  /*78d0*/  IMAD.HI.U32 R8, R28, R7, RZ ;  /* 0x000000071c087227 */ /* 0x000fc800078e00ff */
[----:B------:R-:W-:Y:S01]  /*78e0*/  IMAD.HI.U32 R9, R28, R6, RZ ;  /* 0x000000061c097227 */ /* 0x000fe200078e00ff */
[----:B------:R0:W-:Y:S03]  /*78f0*/  STL [R1+0x678], R0 ;  /* 0x0006780001007387 */ /* 0x0001e60000100800 */
[----:B------:R-:W-:Y:S02]  /*7900*/  IMAD.MOV R3, RZ, RZ, -R3 ;  /* 0x000000ffff037224 */ /* 0x000fe400078e0a03 */
[----:B------:R-:W-:Y:S02]  /*7910*/  IMAD.MOV R8, RZ, RZ, -R8 ;  /* 0x000000ffff087224 */ /* 0x000fe400078e0a08 */
[----:B------:R-:W-:Y:S02]  /*7920*/  IMAD.MOV R9, RZ, RZ, -R9 ;  /* 0x000000ffff097224 */ /* 0x000fe400078e0a09 */
[----:B------:R-:W-:-:S02]  /*7930*/  IMAD R2, R29, R3, R2 ;  /* 0x000000031d027224 */ /* 0x000fc400078e0202 */
[C---:B------:R-:W-:Y:S02]  /*7940*/  IMAD R7, R29.reuse, R8, R7 ;  /* 0x000000081d077224 */ /* 0x040fe400078e0207 */
[----:B------:R-:W-:Y:S01]  /*7950*/  IMAD R6, R29, R9, R6 ;  /* 0x000000091d067224 */ /* 0x000fe200078e0206 */
[----:B------:R-:W-:Y:S02]  /*7960*/  IABS R4, R14 ;  /* 0x0000000e00047213 */ /* 0x000fe40000000000 */
[----:B------:R-:W5:Y:S03]  /*7970*/  LDL R14, [R1+0x2638] ;  /* 0x00263800010e7983 */ /* 0x000f660000100800 */
[----:B------:R-:W-:Y:S01]  /*7980*/  IMAD.HI.U32 R5, R28, R4, RZ ;  /* 0x000000041c057227 */ /* 0x000fe200078e00ff */
[----:B0-----:R-:W-:Y:S02]  /*7990*/  IABS R0, R17 ;  /* 0x0000001100007213 */ /* 0x001fe40000000000 */
[----:B------:R-:W5:Y:S01]  /*79a0*/  LDL R17, [R1+0x2634] ;  /* 0x0026340001117983 */ /* 0x000f620000100800 */
[----:B------:R-:W-:-:S03]  /*79b0*/  IMAD.MOV R5, RZ, RZ, -R5 ;  /* 0x000000ffff057224 */ /* 0x000fc600078e0a05 */
[----:B------:R2:W-:Y:S04]  /*79c0*/  STL [R1+0x670], R2 ;  /* 0x0006700201007387 */ /* 0x0005e80000100800 */
[----:B------:R3:W-:Y:S04]  /*79d0*/  STL [R1+0x66c], R7 ;  /* 0x00066c0701007387 */ /* 0x0007e80000100800 */
[----:B------:R4:W-:Y:S01]  /*79e0*/  STL [R1+0x654], R6 ;  /* 0x0006540601007387 */ /* 0x0009e20000100800 */
[----:B------:R-:W-:-:S04]  /*79f0*/  IMAD.HI.U32 R3, R28, R0, RZ ;  /* 0x000000001c037227 */ /* 0x000fc800078e00ff */
[----:B------:R-:W-:Y:S02]  /*7a00*/  IMAD R4, R29, R5, R4 ;  /* 0x000000051d047224 */ /* 0x000fe400078e0204 */
[----:B------:R-:W-:-:S04]  /*7a10*/  IMAD.MOV R3, RZ, RZ, -R3 ;  /* 0x000000ffff037224 */ /* 0x000fc800078e0a03 */
[----:B------:R-:W-:Y:S01]  /*7a20*/  IMAD R0, R29, R3, R0 ;  /* 0x000000031d007224 */ /* 0x000fe200078e0200 */
[----:B--2---:R-:W-:Y:S02]  /*7a30*/  IABS R2, R18 ;  /* 0x0000001200027213 */ /* 0x004fe40000000000 */
[----:B------:R-:W2:Y:S04]  /*7a40*/  LDL R18, [R1+0x2630] ;  /* 0x0026300001127983 */ /* 0x000ea80000100800 */
[----:B------:R0:W-:Y:S01]  /*7a50*/  STL [R1+0x660], R4 ;  /* 0x0006600401007387 */ /* 0x0001e20000100800 */
[----:B---3--:R-:W-:-:S03]  /*7a60*/  IABS R7, R19 ;  /* 0x0000001300077213 */ /* 0x008fc60000000000 */
[----:B------:R-:W3:Y:S01]  /*7a70*/  LDL R19, [R1+0x262c] ;  /* 0x00262c0001137983 */ /* 0x000ee20000100800 */
[----:B----4-:R-:W-:-:S03]  /*7a80*/  IABS R6, R16 ;  /* 0x0000001000067213 */ /* 0x010fc60000000000 */
[----:B------:R-:W4:Y:S04]  /*7a90*/  LDL R16, [R1+0x2628] ;  /* 0x0026280001107983 */ /* 0x000f280000100800 */
[----:B------:R1:W-:Y:S01]  /*7aa0*/  STL [R1+0x664], R0 ;  /* 0x0006640001007387 */ /* 0x0003e20000100800 */
[----:B-----5:R-:W-:-:S03]  /*7ab0*/  IABS R3, R15 ;  /* 0x0000000f00037213 */ /* 0x020fc60000000000 */
[----:B------:R-:W5:Y:S01]  /*7ac0*/  LDL R15, [R1+0x2624] ;  /* 0x00262400010f7983 */ /* 0x000f620000100800 */
[----:B0-----:R-:W-:-:S04]  /*7ad0*/  IMAD.HI.U32 R4, R28, R2, RZ ;  /* 0x000000021c047227 */ /* 0x001fc800078e00ff */
[----:B------:R-:W-:-:S04]  /*7ae0*/  IMAD.HI.U32 R8, R28, R7, RZ ;  /* 0x000000071c087227 */ /* 0x000fc800078e00ff */
[----:B------:R-:W-:-:S04]  /*7af0*/  IMAD.HI.U32 R9, R28, R6, RZ ;  /* 0x000000061c097227 */ /* 0x000fc800078e00ff */
[----:B------:R-:W-:Y:S02]  /*7b00*/  IMAD.MOV R4, RZ, RZ, -R4 ;  /* 0x000000ffff047224 */ /* 0x000fe400078e0a04 */
[----:B------:R-:W-:Y:S02]  /*7b10*/  IMAD.MOV R8, RZ, RZ, -R8 ;  /* 0x000000ffff087224 */ /* 0x000fe400078e0a08 */
[----:B------:R-:W-:-:S04]  /*7b20*/  IMAD.HI.U32 R5, R28, R3, RZ ;  /* 0x000000031c057227 */ /* 0x000fc800078e00ff */
[----:B------:R-:W-:Y:S02]  /*7b30*/  IMAD.MOV R9, RZ, RZ, -R9 ;  /* 0x000000ffff097224 */ /* 0x000fe400078e0a09 */
[C---:B------:R-:W-:Y:S02]  /*7b40*/  IMAD R2, R29.reuse, R4, R2 ;  /* 0x000000041d027224 */ /* 0x040fe400078e0202 */
[C---:B------:R-:W-:Y:S02]  /*7b50*/  IMAD R7, R29.reuse, R8, R7 ;  /* 0x000000081d077224 */ /* 0x040fe400078e0207 */
[----:B------:R-:W-:Y:S02]  /*7b60*/  IMAD.MOV R5, RZ, RZ, -R5 ;  /* 0x000000ffff057224 */ /* 0x000fe400078e0a05 */
[C---:B------:R-:W-:Y:S02]  /*7b70*/  IMAD R6, R29.reuse, R9, R6 ;  /* 0x000000091d067224 */ /* 0x040fe400078e0206 */
[----:B------:R-:W-:Y:S01]  /*7b80*/  IMAD R3, R29, R5, R3 ;  /* 0x000000051d037224 */ /* 0x000fe200078e0203 */
[----:B-1----:R-:W-:-:S02]  /*7b90*/  IABS R0, R14 ;  /* 0x0000000e00007213 */ /* 0x002fc40000000000 */
[----:B------:R-:W5:Y:S04]  /*7ba0*/  LDL R14, [R1+0x2620] ;  /* 0x00262000010e7983 */ /* 0x000f680000100800 */
[----:B------:R0:W-:Y:S04]  /*7bb0*/  STL [R1+0x65c], R2 ;  /* 0x00065c0201007387 */ /* 0x0001e80000100800 */
[----:B------:R2:W-:Y:S04]  /*7bc0*/  STL [R1+0x658], R7 ;  /* 0x0006580701007387 */ /* 0x0005e80000100800 */
[----:B------:R3:W-:Y:S01]  /*7bd0*/  STL [R1+0x640], R6 ;  /* 0x0006400601007387 */ /* 0x0007e20000100800 */
[----:B0-----:R-:W-:-:S03]  /*7be0*/  IABS R2, R17 ;  /* 0x0000001100027213 */ /* 0x001fc60000000000 */
[----:B------:R-:W5:Y:S01]  /*7bf0*/  LDL R17, [R1+0x261c] ;  /* 0x00261c0001117983 */ /* 0x000f620000100800 */
[----:B------:R-:W-:-:S03]  /*7c00*/  IMAD.HI.U32 R4, R28, R0, RZ ;  /* 0x000000001c047227 */ /* 0x000fc600078e00ff */
[----:B------:R-:W-:Y:S01]  /*7c10*/  STL [R1+0x64c], R3 ;  /* 0x00064c0301007387 */ /* 0x000fe20000100800 */
[----:B------:R-:W-:-:S04]  /*7c20*/  IMAD.MOV R4, RZ, RZ, -R4 ;  /* 0x000000ffff047224 */ /* 0x000fc800078e0a04 */
[----:B------:R-:W-:Y:S01]  /*7c30*/  IMAD R0, R29, R4, R0 ;  /* 0x000000041d007224 */ /* 0x000fe200078e0200 */
[----:B--2---:R-:W-:Y:S02]  /*7c40*/  IABS R7, R18 ;  /* 0x0000001200077213 */ /* 0x004fe40000000000 */
[----:B------:R-:W2:Y:S01]  /*7c50*/  LDL R18, [R1+0x2618] ;  /* 0x0026180001127983 */ /* 0x000ea20000100800 */
        /* <DEDUP_REMOVED lines=24> */
[----:B------:R-:W-:-:S03]  /*7de0*/  IMAD.HI.U32 R3, R28, R0, RZ ;  /* 0x000000001c037227 */ /* 0x000fc600078e00ff */
[----:B------:R0:W-:Y:S01]  /*7df0*/  STL [R1+0x638], R4 ;  /* 0x0006380401007387 */ /* 0x0001e20000100800 */
[----:B------:R-:W-:Y:S01]  /*7e00*/  IMAD.MOV R3, RZ, RZ, -R3 ;  /* 0x000000ffff037224 */ /* 0x000fe200078e0a03 */
[----:B-1----:R-:W-:Y:S02]  /*7e10*/  IABS R7, R17 ;  /* 0x0000001100077213 */ /* 0x002fe40000000000 */
[----:B------:R-:W5:Y:S01]  /*7e20*/  LDL R17, [R1+0x2604] ;  /* 0x0026040001117983 */ /* 0x000f620000100800 */
[----:B0-----:R-:W-:-:S04]  /*7e30*/  IMAD.HI.U32 R4, R28, R2, RZ ;  /* 0x000000021c047227 */ /* 0x001fc800078e00ff */
[----:B------:R-:W-:-:S04]  /*7e40*/  IMAD.HI.U32 R8, R28, R7, RZ ;  /* 0x000000071c087227 */ /* 0x000fc800078e00ff */
        /* <DEDUP_REMOVED lines=30> */
[----:B------:R-:W-:-:S04]  /*8030*/  IMAD.HI.U32 R8, R28, R7, RZ ;  /* 0x000000071c087227 */ /* 0x000fc800078e00ff */
[----:B------:R-:W-:Y:S01]  /*8040*/  IMAD.MOV R3, RZ, RZ, -R3 ;  /* 0x000000ffff037224 */ /* 0x000fe200078e0a03 */
[----:B------:R-:W-:Y:S02]  /*8050*/  IABS R6, R17 ;  /* 0x0000001100067213 */ /* 0x000fe40000000000 */
[----:B------:R-:W5:Y:S03]  /*8060*/  LDL R17, [R1+0x25ec] ;  /* 0x0025ec0001117983 */ /* 0x000f660000100800 */
        /* <DEDUP_REMOVED lines=33> */
[----:B------:R2:W-:Y:S03]  /*8280*/  STL [R1+0x614], R0 ;  /* 0x0006140001007387 */ /* 0x0005e60000100800 */
[----:B------:R-:W-:Y:S01]  /*8290*/  IMAD.MOV R9, RZ, RZ, -R9 ;  /* 0x000000ffff097224 */ /* 0x000fe200078e0a09 */
[----:B------:R-:W-:-:S02]  /*82a0*/  IABS R3, R17 ;  /* 0x0000001100037213 */ /* 0x000fc40000000000 */
[----:B------:R-:W5:Y:S03]  /*82b0*/  LDL R17, [R1+0x25d4] ;  /* 0x0025d40001117983 */ /* 0x000f660000100800 */
        /* <DEDUP_REMOVED lines=32> */
[----:B------:R-:W-:-:S04]  /*84c0*/  IMAD.HI.U32 R5, R28, R4, RZ ;  /* 0x000000041c057227 */ /* 0x000fc800078e00ff */
[----:B------:R-:W-:Y:S01]  /*84d0*/  IMAD.MOV R5, RZ, RZ, -R5 ;  /* 0x000000ffff057224 */ /* 0x000fe200078e0a05 */
[----:B0-----:R-:W-:Y:S02]  /*84e0*/  IABS R0, R17 ;  /* 0x0000001100007213 */ /* 0x001fe40000000000 */
[----:B------:R-:W5:Y:S04]  /*84f0*/  LDL R17, [R1+0x25bc] ;  /* 0x0025bc0001117983 */ /* 0x000f680000100800 */
        /* <DEDUP_REMOVED lines=1903> */
[C---:B------:R-:W-:Y:S01]  /*fbf0*/  IMAD.HI.U32 R8, R28.reuse, R7, RZ ;  /* 0x000000071c087227 */ /* 0x040fe200078e00ff */
[----:B------:R-:W-:Y:S02]  /*fc00*/  IABS R6, R17 ;  /* 0x0000001100067213 */ /* 0x000fe40000000000 */
[----:B------:R-:W5:Y:S04]  /*fc10*/  LDL R17, [R1+0x20cc] ;  /* 0x0020cc0001117983 */ /* 0x000f680000100800 */
[----:B------:R3:W-:Y:S01]  /*fc20*/  STL [R1+0xb4], R0 ;  /* 0x0000b40001007387 */ /* 0x0007e20000100800 */
        /* <DEDUP_REMOVED lines=36> */
[----:B------:R-:W5:Y:S01]  /*fe70*/  LDL R17, [R1+0x20b4] ;  /* 0x0020b40001117983 */ /* 0x000f620000100800 */
[----:B------:R-:W-:Y:S02]  /*fe80*/  IMAD R7, R29, R8, R7 ;  /* 0x000000081d077224 */ /* 0x000fe400078e0207 */
[----:B------:R-:W-:-:S04]  /*fe90*/  IMAD.HI.U32 R5, R28, R3, RZ ;  /* 0x000000031c057227 */ /* 0x000fc800078e00ff */
[----:B------:R-:W-:Y:S02]  /*fea0*/  IMAD R6, R29, R9, R6 ;  /* 0x000000091d067224 */ /* 0x000fe400078e0206 */
        /* <DEDUP_REMOVED lines=62> */
[----:B-1----:R-:W-:Y:S02]  /*10290*/  IABS R0, R14 ;  /* 0x0000000e00007213 */ /* 0x002fe40000000000 */
        /* <DEDUP_REMOVED lines=25> */
[C---:B------:R-:W-:Y:S02]  /*10430*/  IMAD R2, R29.reuse, R3, R2 ;  /* 0x000000031d027224 */ /* 0x040fe400078e0202 */
[C---:B------:R-:W-:Y:S02]  /*10440*/  IMAD R7, R29.reuse, R8, R7 ;  /* 0x000000081d077224 */ /* 0x040fe400078e0207 */
[----:B------:R-:W-:-:S02]  /*10450*/  IMAD R6, R29, R9, R6 ;  /* 0x000000091d067224 */ /* 0x000fc400078e0206 */
[----:B------:R-:W-:Y:S01]  /*10460*/  IMAD.HI.U32 R5, R28, R4, RZ ;  /* 0x000000041c057227 */ /* 0x000fe200078e00ff */
[----:B------:R0:W-:Y:S03]  /*10470*/  STL [R1+0x17c], R2 ;  /* 0x00017c0201007387 */ /* 0x0001e60000100800 */
[----:B------:R-:W-:Y:S01]  /*10480*/  IMAD.MOV R5, RZ, RZ, -R5 ;  /* 0x000000ffff057224 */ /* 0x000fe200078e0a05 */
[----:B------:R1:W-:Y:S04]  /*10490*/  STL [R1+0x174], R7 ;  /* 0x0001740701007387 */ /* 0x0003e80000100800 */
[----:B------:R-:W-:Y:S01]  /*104a0*/  STL [R1+0x138], R6 ;  /* 0x0001380601007387 */ /* 0x000fe20000100800 */
[----:B0-----:R-:W-:-:S03]  /*104b0*/  IABS R2, R14 ;  /* 0x0000000e00027213 */ /* 0x001fc60000000000 */
[----:B------:R-:W5:Y:S01]  /*104c0*/  LDL R14, [R1+0x2070] ;  /* 0x00207000010e7983 */ /* 0x000f620000100800 */
[----:B------:R-:W-:Y:S02]  /*104d0*/  IMAD R4, R29, R5, R4 ;  /* 0x000000051d047224 */ /* 0x000fe400078e0204 */
[----:B------:R-:W-:-:S03]  /*104e0*/  IMAD.HI.U32 R3, R28, R0, RZ ;  /* 0x000000001c037227 */ /* 0x000fc600078e00ff */
[----:B------:R0:W-:Y:S01]  /*104f0*/  STL [R1+0x150], R4 ;  /* 0x0001500401007387 */ /* 0x0001e20000100800 */
[----:B------:R-:W-:Y:S01]  /*10500*/  IMAD.MOV R3, RZ, RZ, -R3 ;  /* 0x000000ffff037224 */ /* 0x000fe200078e0a03 */
[----:B-1----:R-:W-:Y:S02]  /*10510*/  IABS R7, R17 ;  /* 0x0000001100077213 */ /* 0x002fe40000000000 */
[----:B------:R-:W5:Y:S01]  /*10520*/  LDL R17, [R1+0x206c] ;  /* 0x00206c0001117983 */ /* 0x000f620000100800 */
[----:B0-----:R-:W-:-:S04]  /*10530*/  IMAD.HI.U32 R4, R28, R2, RZ ;  /* 0x000000021c047227 */ /* 0x001fc800078e00ff */
        /* <DEDUP_REMOVED lines=10> */
[----:B------:R5:W-:Y:S02]  /*105e0*/  STL [R1+0x148], R2 ;  /* 0x0001480201007387 */ /* 0x000be40000100800 */
[----:B-----5:R-:W-:Y:S02]  /*105f0*/  IABS R2, R15 ;  /* 0x0000000f00027213 */ /* 0x020fe40000000000 */
[----:B------:R-:W5:Y:S01]  /*10600*/  LDL R15, [R1+0x205c] ;  /* 0x00205c00010f7983 */ /* 0x000f620000100800 */
[----:B------:R-:W-:-:S04]  /*10610*/  IMAD.HI.U32 R8, R28, R7, RZ ;  /* 0x000000071c087227 */ /* 0x000fc800078e00ff */
[----:B------:R-:W-:-:S04]  /*10620*/  IMAD.HI.U32 R9, R28, R6, RZ ;  /* 0x000000061c097227 */ /* 0x000fc800078e00ff */
[----:B------:R-:W-:Y:S02]  /*10630*/  IMAD.MOV R8, RZ, RZ, -R8 ;  /* 0x000000ffff087224 */ /* 0x000fe400078e0a08 */
[----:B------:R-:W-:Y:S02]  /*10640*/  IMAD.MOV R9, RZ, RZ, -R9 ;  /* 0x000000ffff097224 */ /* 0x000fe400078e0a09 */
[C---:B------:R-:W-:Y:S02]  /*10650*/  IMAD R7, R29.reuse, R8, R7 ;  /* 0x000000081d077224 */ /* 0x040fe400078e0207 */
[----:B------:R-:W-:Y:S02]  /*10660*/  IMAD R6, R29, R9, R6 ;  /* 0x000000091d067224 */ /* 0x000fe400078e0206 */
[C---:B------:R-:W-:Y:S01]  /*10670*/  IMAD.HI.U32 R5, R28.reuse, R3, RZ ;  /* 0x000000031c057227 */ /* 0x040fe200078e00ff */
[----:B------:R0:W-:Y:S04]  /*10680*/  STL [R1+0x140], R7 ;  /* 0x0001400701007387 */ /* 0x0001e80000100800 */
[----:B------:R1:W-:Y:S01]  /*10690*/  STL [R1+0xfc], R6 ;  /* 0x0000fc0601007387 */ /* 0x0003e20000100800 */
[----:B------:R-:W-:-:S04]  /*106a0*/  IMAD.HI.U32 R4, R28, R0, RZ ;  /* 0x000000001c047227 */ /* 0x000fc800078e00ff */
[----:B------:R-:W-:Y:S02]  /*106b0*/  IMAD.MOV R5, RZ, RZ, -R5 ;  /* 0x000000ffff057224 */ /* 0x000fe400078e0a05 */
[----:B------:R-:W-:Y:S02]  /*106c0*/  IMAD.MOV R4, RZ, RZ, -R4 ;  /* 0x000000ffff047224 */ /* 0x000fe400078e0a04 */
[C---:B------:R-:W-:Y:S01]  /*106d0*/  IMAD R3, R29.reuse, R5, R3 ;  /* 0x000000051d037224 */ /* 0x040fe200078e0203 */
[----:B0-----:R-:W-:Y:S02]  /*106e0*/  IABS R7, R14 ;  /* 0x0000000e00077213 */ /* 0x001fe40000000000 */
[----:B------:R-:W4:Y:S01]  /*106f0*/  LDL R14, [R1+0x2058] ;  /* 0x00205800010e7983 */ /* 0x000f220000100800 */
[----:B------:R-:W-:-:S03]  /*10700*/  IMAD R0, R29, R4, R0 ;  /* 0x000000041d007224 */ /* 0x000fc600078e0200 */
[----:B------:R0:W-:Y:S01]  /*10710*/  STL [R1+0x114], R3 ;  /* 0x0001140301007387 */ /* 0x0001e20000100800 */
[----:B------:R-:W-:Y:S01]  /*10720*/  IMAD.HI.U32 R8, R28, R7, RZ ;  /* 0x000000071c087227 */ /* 0x000fe200078e00ff */
[----:B-1----:R-:W-:-:S03]  /*10730*/  IABS R6, R17 ;  /* 0x0000001100067213 */ /* 0x002fc60000000000 */
[C---:B0-----:R-:W-:Y:S01]  /*10740*/  IMAD.HI.U32 R3, R28.reuse, R2, RZ ;  /* 0x000000021c037227 */ /* 0x041fe200078e00ff */
[----:B------:R-:W4:Y:S03]  /*10750*/  LDL R17, [R1+0x2054] ;  /* 0x0020540001117983 */ /* 0x000f260000100800 */
[----:B------:R-:W-:Y:S01]  /*10760*/  IMAD.HI.U32 R9, R28, R6, RZ ;  /* 0x000000061c097227 */ /* 0x000fe200078e00ff */
[----:B------:R3:W-:Y:S03]  /*10770*/  STL [R1+0x118], R0 ;  /* 0x0001180001007387 */ /* 0x0007e60000100800 */
[----:B------:R-:W-:Y:S02]  /*10780*/  IMAD.MOV R3, RZ, RZ, -R3 ;  /* 0x000000ffff037224 */ /* 0x000fe400078e0a03 */
        /* <DEDUP_REMOVED lines=12> */
[----:B------:R-:W-:Y:S04]  /*10850*/  STL [R1+0x108], R2 ;  /* 0x0001080201007387 */ /* 0x000fe80000100800 */
[----:B------:R5:W-:Y:S04]  /*10860*/  STL [R1+0x100], R7 ;  /* 0x0001000701007387 */ /* 0x000be80000100800 */
[----:B------:R-:W-:Y:S04]  /*10870*/  STL [R1+0xc4], R6 ;  /* 0x0000c40601007387 */ /* 0x000fe80000100800 */
[----:B------:R-:W3:Y:S04]  /*10880*/  LDL R23, [R1+0x2048] ;  /* 0x0020480001177983 */ /* 0x000ee80000100800 */
[----:B------:R0:W-:Y:S01]  /*10890*/  STL [R1+0xdc], R4 ;  /* 0x0000dc0401007387 */ /* 0x0001e20000100800 */
[----:B-----5:R-:W-:-:S03]  /*108a0*/  IABS R7, R15 ;  /* 0x0000000f00077213 */ /* 0x020fc60000000000 */
[----:B------:R-:W5:Y:S01]  /*108b0*/  LDL R15, [R1+0x2044] ;  /* 0x00204400010f7983 */ /* 0x000f620000100800 */
[----:B----4-:R-:W-:Y:S01]  /*108c0*/  IABS R3, R16 ;  /* 0x0000001000037213 */ /* 0x010fe20000000000 */
[----:B------:R-:W-:-:S04]  /*108d0*/  IMAD.HI.U32 R2, R28, R0, RZ ;  /* 0x000000001c027227 */ /* 0x000fc800078e00ff */
[----:B------:R-:W-:Y:S02]  /*108e0*/  IMAD.MOV R2, RZ, RZ, -R2 ;  /* 0x000000ffff027224 */ /* 0x000fe400078e0a02 */
[----:B0-----:R-:W-:-:S04]  /*108f0*/  IMAD.HI.U32 R4, R28, R3, RZ ;  /* 0x000000031c047227 */ /* 0x001fc800078e00ff */
[----:B------:R-:W-:Y:S02]  /*10900*/  IMAD R0, R29, R2, R0 ;  /* 0x000000021d007224 */ /* 0x000fe400078e0200 */
[----:B------:R-:W-:Y:S02]  /*10910*/  IMAD.MOV R4, RZ, RZ, -R4 ;  /* 0x000000ffff047224 */ /* 0x000fe400078e0a04 */
[----:B------:R-:W-:-:S04]  /*10920*/  IMAD.HI.U32 R8, R28, R7, RZ ;  /* 0x000000071c087227 */ /* 0x000fc800078e00ff */
[----:B------:R-:W-:Y:S02]  /*10930*/  IMAD R3, R29, R4, R3 ;  /* 0x000000041d037224 */ /* 0x000fe400078e0203 */
[----:B------:R-:W-:Y:S01]  /*10940*/  IMAD.MOV R8, RZ, RZ, -R8 ;  /* 0x000000ffff087224 */ /* 0x000fe200078e0a08 */
[----:B------:R-:W-:Y:S02]  /*10950*/  IABS R5, R14 ;  /* 0x0000000e00057213 */ /* 0x000fe40000000000 */
[----:B------:R-:W4:Y:S03]  /*10960*/  LDL R14, [R1+0x2040] ;  /* 0x00204000010e7983 */ /* 0x000f260000100800 */
[----:B------:R-:W-:Y:S01]  /*10970*/  IMAD.HI.U32 R9, R28, R5, RZ ;  /* 0x000000051c097227 */ /* 0x000fe200078e00ff */
[----:B------:R-:W-:Y:S04]  /*10980*/  STL [R1+0xe4], R0 ;  /* 0x0000e40001007387 */ /* 0x000fe80000100800 */
[----:B------:R-:W4:Y:S01]  /*10990*/  LDL R16, [R1+0x203c] ;  /* 0x00203c0001107983 */ /* 0x000f220000100800 */
[----:B------:R-:W-:Y:S01]  /*109a0*/  IMAD.MOV R9, RZ, RZ, -R9 ;  /* 0x000000ffff097224 */ /* 0x000fe200078e0a09 */
[----:B------:R-:W-:-:S02]  /*109b0*/  IABS R2, R17 ;  /* 0x0000001100027213 */ /* 0x000fc40000000000 */
[----:B------:R-:W4:Y:S01]  /*109c0*/  LDL R17, [R1+0x2038] ;  /* 0x0020380001117983 */ /* 0x000f220000100800 */
[----:B------:R-:W-:-:S03]  /*109d0*/  IMAD R7, R29, R8, R7 ;  /* 0x000000081d077224 */ /* 0x000fc600078e0207 */
[----:B------:R0:W-:Y:S01]  /*109e0*/  STL [R1+0xd4], R3 ;  /* 0x0000d40301007387 */ /* 0x0001e20000100800 */
[----:B------:R-:W-:Y:S02]  /*109f0*/  IMAD R5, R29, R9, R5 ;  /* 0x000000091d057224 */ /* 0x000fe400078e0205 */
[----:B0-----:R-:W-:-:S04]  /*10a00*/  IMAD.HI.U32 R3, R28, R2, RZ ;  /* 0x000000021c037227 */ /* 0x001fc800078e00ff */
[----:B------:R-:W-:Y:S01]  /*10a10*/  IMAD.MOV R3, RZ, RZ, -R3 ;  /* 0x000000ffff037224 */ /* 0x000fe200078e0a03 */
[----:B--2---:R-:W-:Y:S02]  /*10a20*/  IABS R0, R18 ;  /* 0x0000001200007213 */ /* 0x004fe40000000000 */
[----:B------:R-:W2:Y:S04]  /*10a30*/  LDL R18, [R1+0x2034] ;  /* 0x0020340001127983 */ /* 0x000ea80000100800 */
[----:B------:R-:W-:Y:S01]  /*10a40*/  STL [R1+0xcc], R7 ;  /* 0x0000cc0701007387 */ /* 0x000fe20000100800 */
[----:B---3--:R-:W-:-:S03]  /*10a50*/  IABS R4, R19 ;  /* 0x0000001300047213 */ /* 0x008fc60000000000 */
[----:B------:R-:W3:Y:S04]  /*10a60*/  LDL R19, [R1+0x2030] ;  /* 0x0020300001137983 */ /* 0x000ee80000100800 */
[----:B------:R0:W-:Y:S02]  /*10a70*/  STL [R1+0x18], R5 ;  /* 0x0000180501007387 */ /* 0x0001e40000100800 */
[----:B0-----:R-:W-:-:S05]  /*10a80*/  IMAD R5, R29, R3, R2 ;  /* 0x000000031d057224 */ /* 0x001fca00078e0202 */
[----:B------:R0:W-:Y:S01]  /*10a90*/  STL [R1+0x14], R5 ;  /* 0x0000140501007387 */ /* 0x0001e20000100800 */
[----:B-----5:R-:W-:-:S03]  /*10aa0*/  IABS R2, R15 ;  /* 0x0000000f00027213 */ /* 0x020fc60000000000 */
[----:B------:R-:W5:Y:S01]  /*10ab0*/  LDL R15, [R1+0x202c] ;  /* 0x00202c00010f7983 */ /* 0x000f620000100800 */
[----:B------:R-:W-:-:S04]  /*10ac0*/  IMAD.HI.U32 R6, R28, R0, RZ ;  /* 0x000000001c067227 */ /* 0x000fc800078e00ff */
[----:B------:R-:W-:-:S04]  /*10ad0*/  IMAD.MOV R6, RZ, RZ, -R6 ;  /* 0x000000ffff067224 */ /* 0x000fc800078e0a06 */
[----:B------:R-:W-:Y:S02]  /*10ae0*/  IMAD R6, R29, R6, R0 ;  /* 0x000000061d067224 */ /* 0x000fe400078e0200 */
[----:B0-----:R-:W-:-:S03]  /*10af0*/  IMAD.HI.U32 R5, R28, R4, RZ ;  /* 0x000000041c057227 */ /* 0x001fc600078e00ff */
[----:B------:R0:W-:Y:S01]  /*10b00*/  STL [R1+0x10], R6 ;  /* 0x0000100601007387 */ /* 0x0001e20000100800 */
[----:B------:R-:W-:Y:S01]  /*10b10*/  IMAD.MOV R5, RZ, RZ, -R5 ;  /* 0x000000ffff057224 */ /* 0x000fe200078e0a05 */
[----:B------:R-:W-:-:S03]  /*10b20*/  IABS R3, R23 ;  /* 0x0000001700037213 */ /* 0x000fc60000000000 */
[----:B------:R-:W-:Y:S02]  /*10b30*/  IMAD R4, R29, R5, R4 ;  /* 0x000000051d047224 */ /* 0x000fe400078e0204 */
[----:B------:R-:W-:-:S04]  /*10b40*/  IMAD.HI.U32 R7, R28, R2, RZ ;  /* 0x000000021c077227 */ /* 0x000fc800078e00ff */
[C---:B0-----:R-:W-:Y:S01]  /*10b50*/  IMAD.HI.U32 R6, R28.reuse, R3, RZ ;  /* 0x000000031c067227 */ /* 0x041fe200078e00ff */
[----:B----4-:R-:W-:Y:S02]  /*10b60*/  IABS R0, R14 ;  /* 0x0000000e00007213 */ /* 0x010fe40000000000 */
[----:B------:R-:W4:Y:S03]  /*10b70*/  LDL R14, [R1+0x2028] ;  /* 0x00202800010e7983 */ /* 0x000f260000100800 */
[----:B------:R-:W-:Y:S01]  /*10b80*/  IMAD.HI.U32 R5, R28, R0, RZ ;  /* 0x000000001c057227 */ /* 0x000fe200078e00ff */
[----:B------:R0:W-:Y:S01]  /*10b90*/  STL [R1+0xc], R4 ;  /* 0x00000c0401007387 */ /* 0x0001e20000100800 */
[----:B------:R-:W-:Y:S02]  /*10ba0*/  IABS R27, R16 ;  /* 0x00000010001b7213 */ /* 0x000fe40000000000 */
[----:B------:R-:W-:-:S02]  /*10bb0*/  IMAD.MOV R5, RZ, RZ, -R5 ;  /* 0x000000ffff057224 */ /* 0x000fc400078e0a05 */
[----:B0-----:R-:W-:Y:S02]  /*10bc0*/  IMAD.MOV R4, RZ, RZ, -R6 ;  /* 0x000000ffff047224 */ /* 0x001fe400078e0a06 */
[----:B------:R-:W-:Y:S02]  /*10bd0*/  IMAD.MOV R6, RZ, RZ, -R7 ;  /* 0x000000ffff067224 */ /* 0x000fe400078e0a07 */
[----:B------:R-:W-:-:S04]  /*10be0*/  IMAD.HI.U32 R7, R28, R27, RZ ;  /* 0x0000001b1c077227 */ /* 0x000fc800078e00ff */
[C---:B------:R-:W-:Y:S02]  /*10bf0*/  IMAD R4, R29.reuse, R4, R3 ;  /* 0x000000041d047224 */ /* 0x040fe400078e0203 */
[C---:B------:R-:W-:Y:S02]  /*10c00*/  IMAD R3, R29.reuse, R6, R2 ;  /* 0x000000061d037224 */ /* 0x040fe400078e0202 */
[----:B------:R-:W-:Y:S01]  /*10c10*/  IMAD.MOV R2, RZ, RZ, -R7 ;  /* 0x000000ffff027224 */ /* 0x000fe200078e0a07 */
[----:B------:R-:W-:Y:S01]  /*10c20*/  IABS R26, R17 ;  /* 0x00000011001a7213 */ /* 0x000fe20000000000 */
[C---:B------:R-:W-:Y:S01]  /*10c30*/  IMAD R0, R29.reuse, R5, R0 ;  /* 0x000000051d007224 */ /* 0x040fe200078e0200 */
[----:B------:R-:W4:Y:S01]  /*10c40*/  LDL R17, [R1+0x2024] ;  /* 0x0020240001117983 */ /* 0x000f220000100800 */
[----:B------:R-:W-:-:S03]  /*10c50*/  IMAD R27, R29, R2, R27 ;  /* 0x000000021d1b7224 */ /* 0x000fc600078e021b */
[----:B------:R-:W-:Y:S04]  /*10c60*/  STL [R1+0x8], R4 ;  /* 0x0000080401007387 */ /* 0x000fe80000100800 */
[----:B------:R-:W-:Y:S04]  /*10c70*/  STL [R1+0x4], R3 ;  /* 0x0000040301007387 */ /* 0x000fe80000100800 */
[----:B------:R0:W-:Y:S01]  /*10c80*/  STL [R1], R0 ;  /* 0x0000000001007387 */ /* 0x0001e20000100800 */
[----:B--2---:R-:W-:-:S03]  /*10c90*/  IABS R25, R18 ;  /* 0x0000001200197213 */ /* 0x004fc60000000000 */
[----:B------:R-:W2:Y:S01]  /*10ca0*/  LDL R18, [R1+0x2020] ;  /* 0x0020200001127983 */ /* 0x000ea20000100800 */
[----:B---3--:R-:W-:-:S03]  /*10cb0*/  IABS R24, R19 ;  /* 0x0000001300187213 */ /* 0x008fc60000000000 */
[----:B------:R-:W3:Y:S04]  /*10cc0*/  LDL R19, [R1+0x201c] ;  /* 0x00201c0001137983 */ /* 0x000ee80000100800 */
[----:B------:R-:W-:Y:S01]  /*10cd0*/  STL [R1+0x2a48], R27 ;  /* 0x002a481b01007387 */ /* 0x000fe20000100800 */
[----:B-----5:R-:W-:-:S03]  /*10ce0*/  IABS R23, R15 ;  /* 0x0000000f00177213 */ /* 0x020fc60000000000 */
[----:B------:R-:W5:Y:S01]  /*10cf0*/  LDL R15, [R1+0x2018] ;  /* 0x00201800010f7983 */ /* 0x000f620000100800 */
[----:B0-----:R-:W-:-:S04]  /*10d00*/  IMAD.HI.U32 R0, R28, R26, RZ ;  /* 0x0000001a1c007227 */ /* 0x001fc800078e00ff */
[----:B------:R-:W-:Y:S02]  /*10d10*/  IMAD.MOV R0, RZ, RZ, -R0 ;  /* 0x000000ffff007224 */ /* 0x000fe400078e0a00 */
[----:B------:R-:W-:-:S04]  /*10d20*/  IMAD.HI.U32 R3, R28, R25, RZ ;  /* 0x000000191c037227 */ /* 0x000fc800078e00ff */
[----:B------:R-:W-:-:S04]  /*10d30*/  IMAD.HI.U32 R4, R28, R24, RZ ;  /* 0x000000181c047227 */ /* 0x000fc800078e00ff */
[----:B------:R-:W-:Y:S02]  /*10d40*/  IMAD R26, R29, R0, R26 ;  /* 0x000000001d1a7224 */ /* 0x000fe400078e021a */
[----:B------:R-:W-:Y:S02]  /*10d50*/  IMAD.MOV R0, RZ, RZ, -R3 ;  /* 0x000000ffff007224 */ /* 0x000fe400078e0a03 */
[----:B------:R-:W-:-:S04]  /*10d60*/  IMAD.HI.U32 R2, R28, R23, RZ ;  /* 0x000000171c027227 */ /* 0x000fc800078e00ff */
[----:B------:R-:W-:Y:S01]  /*10d70*/  IMAD.MOV R3, RZ, RZ, -R4 ;  /* 0x000000ffff037224 */ /* 0x000fe200078e0a04 */
[----:B----4-:R-:W-:Y:S02]  /*10d80*/  IABS R22, R14 ;  /* 0x0000000e00167213 */ /* 0x010fe40000000000 */
[----:B------:R-:W4:Y:S03]  /*10d90*/  LDL R14, [R1+0x2014] ;  /* 0x00201400010e7983 */ /* 0x000f260000100800 */
[----:B------:R-:W-:-:S04]  /*10da0*/  IMAD.HI.U32 R4, R28, R22, RZ ;  /* 0x000000161c047227 */ /* 0x000fc800078e00ff */
[----:B------:R-:W-:Y:S02]  /*10db0*/  IMAD.MOV R2, RZ, RZ, -R2 ;  /* 0x000000ffff027224 */ /* 0x000fe400078e0a02 */
[C---:B------:R-:W-:Y:S02]  /*10dc0*/  IMAD R25, R29.reuse, R0, R25 ;  /* 0x000000001d197224 */ /* 0x040fe400078e0219 */
[----:B------:R-:W-:Y:S02]  /*10dd0*/  IMAD.MOV R0, RZ, RZ, -R4 ;  /* 0x000000ffff007224 */ /* 0x000fe400078e0a04 */
[C---:B------:R-:W-:Y:S01]  /*10de0*/  IMAD R24, R29.reuse, R3, R24 ;  /* 0x000000031d187224 */ /* 0x040fe200078e0218 */
[----:B------:R-:W-:Y:S01]  /*10df0*/  STL [R1+0x2a4c], R26 ;  /* 0x002a4c1a01007387 */ /* 0x000fe20000100800 */
[C---:B------:R-:W-:Y:S02]  /*10e00*/  IMAD R23, R29.reuse, R2, R23 ;  /* 0x000000021d177224 */ /* 0x040fe400078e0217 */
[----:B------:R-:W-:Y:S01]  /*10e10*/  IMAD R22, R29, R0, R22 ;  /* 0x000000001d167224 */ /* 0x000fe200078e0216 */
[----:B------:R-:W4:Y:S04]  /*10e20*/  LDL R16, [R1+0x2010] ;  /* 0x0020100001107983 */ /* 0x000f280000100800 */
[----:B------:R0:W-:Y:S04]  /*10e30*/  STL [R1+0x2a2c], R25 ;  /* 0x002a2c1901007387 */ /* 0x0001e80000100800 */
[----:B------:R-:W-:Y:S04]  /*10e40*/  STL [R1+0x2a28], R24 ;  /* 0x002a281801007387 */ /* 0x000fe80000100800 */
[----:B------:R-:W-:Y:S04]  /*10e50*/  STL [R1+0x2a24], R23 ;  /* 0x002a241701007387 */ /* 0x000fe80000100800 */
[----:B------:R-:W-:Y:S01]  /*10e60*/  STL [R1+0x2a20], R22 ;  /* 0x002a201601007387 */ /* 0x000fe20000100800 */
[----:B--2---:R-:W-:-:S02]  /*10e70*/  IABS R20, R18 ;  /* 0x0000001200147213 */ /* 0x004fc40000000000 */
[----:B-----5:R-:W-:Y:S02]  /*10e80*/  IABS R18, R15 ;  /* 0x0000000f00127213 */ /* 0x020fe40000000000 */
[----:B------:R-:W2:Y:S01]  /*10e90*/  LDL R15, [R1+0x200c] ;  /* 0x00200c00010f7983 */ /* 0x000ea20000100800 */
[----:B------:R-:W-:Y:S02]  /*10ea0*/  IABS R21, R17 ;  /* 0x0000001100157213 */ /* 0x000fe40000000000 */
[----:B---3--:R-:W-:Y:S01]  /*10eb0*/  IABS R19, R19 ;  /* 0x0000001300137213 */ /* 0x008fe20000000000 */
[C---:B------:R-:W-:Y:S01]  /*10ec0*/  IMAD.HI.U32 R3, R28.reuse, R18, RZ ;  /* 0x000000121c037227 */ /* 0x040fe200078e00ff */
[----:B0-----:R-:W3:Y:S03]  /*10ed0*/  LDL.LU R25, [R1+0x58] ;  /* 0x0000580001197983 */ /* 0x001ee60000300800 */
[C---:B------:R-:W-:Y:S01]  /*10ee0*/  IMAD.HI.U32 R2, R28.reuse, R21, RZ ;  /* 0x000000151c027227 */ /* 0x040fe200078e00ff */
[----:B------:R-:W5:Y:S03]  /*10ef0*/  LDL.LU R5, [R1+0x54] ;  /* 0x0000540001057983 */ /* 0x000f660000300800 */
[----:B------:R-:W-:Y:S01]  /*10f00*/  IMAD.MOV R0, RZ, RZ, -R2 ;  /* 0x000000ffff007224 */ /* 0x000fe200078e0a02 */
[----:B------:R-:W3:Y:S01]  /*10f10*/  LDL.LU R7, [R1+0x50] ;  /* 0x0000500001077983 */ /* 0x000ee20000300800 */
[----:B------:R-:W-:-:S04]  /*10f20*/  IMAD.HI.U32 R2, R28, R20, RZ ;  /* 0x000000141c027227 */ /* 0x000fc800078e00ff */
[----:B------:R-:W-:-:S04]  /*10f30*/  IMAD.HI.U32 R4, R28, R19, RZ ;  /* 0x000000131c047227 */ /* 0x000fc800078e00ff */
[C---:B------:R-:W-:Y:S02]  /*10f40*/  IMAD R21, R29.reuse, R0, R21 ;  /* 0x000000001d157224 */ /* 0x040fe400078e0215 */
[----:B------:R-:W-:Y:S02]  /*10f50*/  IMAD.MOV R0, RZ, RZ, -R2 ;  /* 0x000000ffff007224 */ /* 0x000fe400078e0a02 */
[----:B------:R-:W-:Y:S02]  /*10f60*/  IMAD.MOV R2, RZ, RZ, -R4 ;  /* 0x000000ffff027224 */ /* 0x000fe400078e0a04 */
[C---:B------:R-:W-:Y:S02]  /*10f70*/  IMAD R20, R29.reuse, R0, R20 ;  /* 0x000000001d147224 */ /* 0x040fe400078e0214 */
[----:B------:R-:W-:Y:S02]  /*10f80*/  IMAD R19, R29, R2, R19 ;  /* 0x000000021d137224 */ /* 0x000fe400078e0213 */
[----:B------:R-:W-:Y:S01]  /*10f90*/  IMAD.MOV R3, RZ, RZ, -R3 ;  /* 0x000000ffff037224 */ /* 0x000fe200078e0a03 */
[----:B----4-:R-:W-:-:S02]  /*10fa0*/  IABS R17, R14 ;  /* 0x0000000e00117213 */ /* 0x010fc40000000000 */
[----:B------:R-:W4:Y:S01]  /*10fb0*/  LDL R14, [R1+0x2008] ;  /* 0x00200800010e7983 */ /* 0x000f220000100800 */
[----:B------:R-:W-:-:S03]  /*10fc0*/  IMAD R18, R29, R3, R18 ;  /* 0x000000031d127224 */ /* 0x000fc600078e0212 */
[----:B------:R-:W-:Y:S04]  /*10fd0*/  STL [R1+0x2a1c], R21 ;  /* 0x002a1c1501007387 */ /* 0x000fe80000100800 */
[----:B------:R-:W-:Y:S04]  /*10fe0*/  STL [R1+0x2a30], R20 ;  /* 0x002a301401007387 */ /* 0x000fe80000100800 */
[----:B------:R0:W-:Y:S04]  /*10ff0*/  STL [R1+0x2a34], R19 ;  /* 0x002a341301007387 */ /* 0x0001e80000100800 */
[----:B0-----:R-:W4:Y:S04]  /*11000*/  LDL.LU R19, [R1+0x5c] ;  /* 0x00005c0001137983 */ /* 0x001f280000300800 */
[----:B------:R-:W4:Y:S01]  /*11010*/  LDL.LU R3, [R1+0x9c0] ;  /* 0x0009c00001037983 */ /* 0x000f220000300800 */
[----:B------:R-:W-:Y:S01]  /*11020*/  IMAD.HI.U32 R4, R28, R17, RZ ;  /* 0x000000111c047227 */ /* 0x000fe200078e00ff */
[----:B------:R-:W-:-:S03]  /*11030*/  IABS R16, R16 ;  /* 0x0000001000107213 */ /* 0x000fc60000000000 */
[----:B------:R-:W-:Y:S02]  /*11040*/  IMAD.MOV R0, RZ, RZ, -R4 ;  /* 0x000000ffff007224 */ /* 0x000fe400078e0a04 */
[----:B------:R-:W-:-:S04]  /*11050*/  IMAD.HI.U32 R2, R28, R16, RZ ;  /* 0x000000101c027227 */ /* 0x000fc800078e00ff */
[----:B------:R-:W-:Y:S01]  /*11060*/  IMAD R17, R29, R0, R17 ;  /* 0x000000001d117224 */ /* 0x000fe200078e0211 */
[----:B------:R0:W-:Y:S01]  /*11070*/  STL [R1+0x2a38], R18 ;  /* 0x002a381201007387 */ /* 0x0001e20000100800 */
[----:B------:R-:W-:-:S03]  /*11080*/  IMAD.MOV R0, RZ, RZ, -R2 ;  /* 0x000000ffff007224 */ /* 0x000fc600078e0a02 */
[----:B------:R1:W-:Y:S01]  /*11090*/  STL [R1+0x2a3c], R17 ;  /* 0x002a3c1101007387 */ /* 0x0003e20000100800 */
[----:B------:R-:W-:-:S03]  /*110a0*/  IMAD R16, R29, R0, R16 ;  /* 0x000000001d107224 */ /* 0x000fc600078e0210 */
[----:B------:R-:W4:Y:S04]  /*110b0*/  LDL.LU R6, [R1+0x48] ;  /* 0x0000480001067983 */ /* 0x000f280000300800 */
[----:B0-----:R-:W4:Y:S04]  /*110c0*/  LDL.LU R18, [R1+0x44] ;  /* 0x0000440001127983 */ /* 0x001f280000300800 */
[----:B------:R-:W4:Y:S04]  /*110d0*/  LDL.LU R20, [R1+0x40] ;  /* 0x0000400001147983 */ /* 0x000f280000300800 */
[----:B------:R-:W4:Y:S04]  /*110e0*/  LDL.LU R21, [R1+0x3c] ;  /* 0x00003c0001157983 */ /* 0x000f280000300800 */
[----:B------:R-:W4:Y:S04]  /*110f0*/  LDL.LU R22, [R1+0x38] ;  /* 0x0000380001167983 */ /* 0x000f280000300800 */
[----:B------:R-:W4:Y:S04]  /*11100*/  LDL.LU R9, [R1+0x34] ;  /* 0x0000340001097983 */ /* 0x000f280000300800 */
[----:B-1----:R-:W4:Y:S04]  /*11110*/  LDL.LU R17, [R1+0x2c] ;  /* 0x00002c0001117983 */ /* 0x002f280000300800 */
[----:B------:R-:W4:Y:S04]  /*11120*/  LDL.LU R23, [R1+0x28] ;  /* 0x0000280001177983 */ /* 0x000f280000300800 */
[----:B------:R-:W4:Y:S04]  /*11130*/  LDL.LU R24, [R1+0x24] ;  /* 0x0000240001187983 */ /* 0x000f280000300800 */
[----:B------:R-:W4:Y:S04]  /*11140*/  LDL.LU R26, [R1+0x20] ;  /* 0x00002000011a7983 */ /* 0x000f280000300800 */
[----:B------:R-:W4:Y:S04]  /*11150*/  LDL.LU R27, [R1+0x1c] ;  /* 0x00001c00011b7983 */ /* 0x000f280000300800 */
[----:B------:R-:W4:Y:S04]  /*11160*/  LDL.LU R8, [R1+0x780] ;  /* 0x0007800001087983 */ /* 0x000f280000300800 */
[----:B------:R-:W-:Y:S01]  /*11170*/  STL [R1+0x2a40], R16 ;  /* 0x002a401001007387 */ /* 0x000fe20000100800 */
[----:B--2---:R-:W-:-:S05]  /*11180*/  IABS R15, R15 ;  /* 0x0000000f000f7213 */ /* 0x004fca0000000000 */
[----:B------:R-:W-:-:S04]  /*11190*/  IMAD.HI.U32 R2, R28, R15, RZ ;  /* 0x0000000f1c027227 */ /* 0x000fc800078e00ff */
[----:B------:R-:W-:-:S04]  /*111a0*/  IMAD.MOV R0, RZ, RZ, -R2 ;  /* 0x000000ffff007224 */ /* 0x000fc800078e0a02 */
[----:B------:R-:W-:-:S05]  /*111b0*/  IMAD R15, R29, R0, R15 ;  /* 0x000000001d0f7224 */ /* 0x000fca00078e020f */
[----:B------:R0:W-:Y:S04]  /*111c0*/  STL [R1+0x2a44], R15 ;  /* 0x002a440f01007387 */ /* 0x0001e80000100800 */
[----:B0-----:R-:W2:Y:S01]  /*111d0*/  LDL.LU R15, [R1+0x30] ;  /* 0x00003000010f7983 */ /* 0x001ea20000300800 */
[C---:B---3--:R-:W-:Y:S02]  /*111e0*/  ISETP.GT.U32.AND P4, PT, R29.reuse, R25, PT ;  /* 0x000000191d00720c */ /* 0x048fe40003f84070 */
[C---:B------:R-:W-:Y:S02]  /*111f0*/  ISETP.GT.U32.AND P2, PT, R29.reuse, R7, PT ;  /* 0x000000071d00720c */ /* 0x040fe40003f44070 */
[C---:B------:R-:W-:Y:S02]  /*11200*/  ISETP.GT.U32.AND P3, PT, R29.reuse, R13, PT ;  /* 0x0000000d1d00720c */ /* 0x040fe40003f64070 */
[----:B-----5:R-:W-:-:S07]  /*11210*/  ISETP.GT.U32.AND P5, PT, R29, R5, PT ;  /* 0x000000051d00720c */ /* 0x020fce0003fa4070 */
[----:B------:R-:W-:Y:S01]  /*11220*/  @!P4 IMAD.IADD R25, R25, 0x1, -R29 ;  /* 0x000000011919c824 */ /* 0x000fe200078e0a1d */
[----:B----4-:R-:W-:Y:S02]  /*11230*/  ISETP.GT.U32.AND P1, PT, R29, R19, PT ;  /* 0x000000131d00720c */ /* 0x010fe40003f24070 */
[----:B------:R-:W-:-:S11]  /*11240*/  ISETP.GT.U32.AND P0, PT, R10, R3, PT ;  /* 0x000000030a00720c */ /* 0x000fd60003f04070 */
[----:B------:R-:W-:Y:S02]  /*11250*/  @!P1 IMAD.IADD R19, R19, 0x1, -R29 ;  /* 0x0000000113139824 */ /* 0x000fe400078e0a1d */
[----:B------:R-:W-:-:S03]  /*11260*/  @!P0 IMAD.IADD R3, R3, 0x1, -R10 ;  /* 0x0000000103038824 */ /* 0x000fc600078e0a0a */
[----:B------:R-:W-:Y:S02]  /*11270*/  ISETP.GT.U32.AND P1, PT, R29, R19, PT ;  /* 0x000000131d00720c */ /* 0x000fe40003f24070 */
[----:B------:R-:W-:Y:S01]  /*11280*/  ISETP.GT.U32.AND P0, PT, R10, R3, PT ;  /* 0x000000030a00720c */ /* 0x000fe20003f04070 */
[--C-:B------:R-:W-:Y:S01]  /*11290*/  @!P2 IMAD.IADD R7, R7, 0x1, -R29.reuse ;  /* 0x000000010707a824 */ /* 0x100fe200078e0a1d */
[----:B------:R-:W-:Y:S01]  /*112a0*/  ISETP.GT.U32.AND P2, PT, R29, R25, PT ;  /* 0x000000191d00720c */ /* 0x000fe20003f44070 */
[--C-:B------:R-:W-:Y:S01]  /*112b0*/  @!P3 IMAD.IADD R13, R13, 0x1, -R29.reuse ;  /* 0x000000010d0db824 */ /* 0x100fe200078e0a1d */
[----:B------:R-:W-:Y:S01]  /*112c0*/  ISETP.GT.U32.AND P4, PT, R29, R6, PT ;  /* 0x000000061d00720c */ /* 0x000fe20003f84070 */
[----:B------:R-:W-:-:S03]  /*112d0*/  @!P5 IMAD.IADD R5, R5, 0x1, -R29 ;  /* 0x000000010505d824 */ /* 0x000fc600078e0a1d */
[----:B------:R-:W-:-:S03]  /*112e0*/  ISETP.GT.U32.AND P6, PT, R29, R13, PT ;  /* 0x0000000d1d00720c */ /* 0x000fc60003fc4070 */
[--C-:B------:R-:W-:Y:S01]  /*112f0*/  @!P1 IMAD.IADD R19, R19, 0x1, -R29.reuse ;  /* 0x0000000113139824 */ /* 0x100fe200078e0a1d */
[----:B------:R-:W-:Y:S01]  /*11300*/  ISETP.GT.U32.AND P1, PT, R29, R20, PT ;  /* 0x000000141d00720c */ /* 0x000fe20003f24070 */
[----:B------:R-:W-:Y:S01]  /*11310*/  @!P0 IMAD.IADD R3, R3, 0x1, -R10 ;  /* 0x0000000103038824 */ /* 0x000fe200078e0a0a */
[C---:B------:R-:W-:Y:S02]  /*11320*/  ISETP.GT.U32.AND P0, PT, R29.reuse, R18, PT ;  /* 0x000000121d00720c */ /* 0x040fe40003f04070 */
[----:B------:R-:W-:Y:S01]  /*11330*/  ISETP.GT.U32.AND P3, PT, R29, R5, PT ;  /* 0x000000051d00720c */ /* 0x000fe20003f64070 */
[--C-:B------:R-:W-:Y:S01]  /*11340*/  @!P2 IMAD.IADD R25, R25, 0x1, -R29.reuse ;  /* 0x000000011919a824 */ /* 0x100fe200078e0a1d */
[----:B------:R-:W-:Y:S01]  /*11350*/  ISETP.GT.U32.AND P2, PT, R29, R21, PT ;  /* 0x000000151d00720c */ /* 0x000fe20003f44070 */
[--C-:B------:R-:W-:Y:S02]  /*11360*/  @!P4 IMAD.IADD R6, R6, 0x1, -R29.reuse ;  /* 0x000000010606c824 */ /* 0x100fe400078e0a1d */
[----:B------:R-:W-:Y:S01]  /*11370*/  @!P6 IMAD.IADD R13, R13, 0x1, -R29 ;  /* 0x000000010d0de824 */ /* 0x000fe200078e0a1d */
[----:B------:R-:W-:-:S03]  /*11380*/  ISETP.GT.U32.AND P5, PT, R29, R7, PT ;  /* 0x000000071d00720c */ /* 0x000fc60003fa4070 */
[--C-:B------:R-:W-:Y:S01]  /*11390*/  @!P1 IMAD.IADD R20, R20, 0x1, -R29.reuse ;  /* 0x0000000114149824 */ /* 0x100fe200078e0a1d */
[----:B------:R-:W-:Y:S01]  /*113a0*/  ISETP.GT.U32.AND P4, PT, R29, R17, PT ;  /* 0x000000111d00720c */ /* 0x000fe20003f84070 */
[--C-:B------:R-:W-:Y:S02]  /*113b0*/  @!P0 IMAD.IADD R18, R18, 0x1, -R29.reuse ;  /* 0x0000000112128824 */ /* 0x100fe400078e0a1d */
[--C-:B------:R-:W-:Y:S01]  /*113c0*/  @!P3 IMAD.IADD R5, R5, 0x1, -R29.reuse ;  /* 0x000000010505b824 */ /* 0x100fe200078e0a1d */
[C---:B------:R-:W-:Y:S02]  /*113d0*/  ISETP.GT.U32.AND P0, PT, R29.reuse, R23, PT ;  /* 0x000000171d00720c */ /* 0x040fe40003f04070 */
[C---:B------:R-:W-:Y:S02]  /*113e0*/  ISETP.GT.U32.AND P3, PT, R29.reuse, R22, PT ;  /* 0x000000161d00720c */ /* 0x040fe40003f64070 */
[----:B------:R-:W-:Y:S01]  /*113f0*/  ISETP.GT.U32.AND P1, PT, R29, R24, PT ;  /* 0x000000181d00720c */ /* 0x000fe20003f24070 */
[----:B------:R-:W-:Y:S01]  /*11400*/  @!P2 IMAD.IADD R21, R21, 0x1, -R29 ;  /* 0x000000011515a824 */ /* 0x000fe200078e0a1d */
[----:B------:R-:W-:-:S02]  /*11410*/  IABS R14, R14 ;  /* 0x0000000e000e7213 */ /* 0x000fc40000000000 */
[----:B------:R-:W-:Y:S01]  /*11420*/  ISETP.GT.U32.AND P2, PT, R29, R26, PT ;  /* 0x0000001a1d00720c */ /* 0x000fe20003f44070 */
[--C-:B------:R-:W-:Y:S01]  /*11430*/  @!P4 IMAD.IADD R17, R17, 0x1, -R29.reuse ;  /* 0x000000011111c824 */ /* 0x100fe200078e0a1d */
[----:B------:R-:W-:Y:S01]  /*11440*/  ISETP.GT.U32.AND P4, PT, R29, R18, PT ;  /* 0x000000121d00720c */ /* 0x000fe20003f84070 */
[----:B------:R-:W-:Y:S01]  /*11450*/  IMAD.HI.U32 R2, R28, R14, RZ ;  /* 0x0000000e1c027227 */ /* 0x000fe200078e00ff */
[----:B------:R-:W-:Y:S03]  /*11460*/  STL [R1+0x9c0], R3 ;  /* 0x0009c00301007387 */ /* 0x000fe60000100800 */
[--C-:B------:R-:W-:Y:S01]  /*11470*/  @!P5 IMAD.IADD R7, R7, 0x1, -R29.reuse ;  /* 0x000000010707d824 */ /* 0x100fe200078e0a1d */
[----:B------:R-:W-:Y:S01]  /*11480*/  STL [R1+0x5c], R19 ;  /* 0x00005c1301007387 */ /* 0x000fe20000100800 */
[--C-:B------:R-:W-:Y:S01]  /*11490*/  @!P0 IMAD.IADD R23, R23, 0x1, -R29.reuse ;  /* 0x0000000117178824 */ /* 0x100fe200078e0a1d */
[C---:B------:R-:W-:Y:S01]  /*114a0*/  ISETP.GT.U32.AND P0, PT, R29.reuse, R20, PT ;  /* 0x000000141d00720c */ /* 0x040fe20003f04070 */
[--C-:B------:R-:W-:Y:S01]  /*114b0*/  @!P1 IMAD.IADD R24, R24, 0x1, -R29.reuse ;  /* 0x0000000118189824 */ /* 0x100fe200078e0a1d */
[----:B------:R-:W-:Y:S01]  /*114c0*/  STL [R1+0x58], R25 ;  /* 0x0000581901007387 */ /* 0x000fe20000100800 */
[--C-:B------:R-:W-:Y:S01]  /*114d0*/  @!P3 IMAD.IADD R22, R22, 0x1, -R29.reuse ;  /* 0x000000011616b824 */ /* 0x100fe200078e0a1d */
[----:B------:R-:W-:Y:S01]  /*114e0*/  ISETP.GT.U32.AND P1, PT, R29, R21, PT ;  /* 0x000000151d00720c */ /* 0x000fe20003f24070 */
[----:B------:R-:W-:Y:S01]  /*114f0*/  IMAD.MOV R0, RZ, RZ, -R2 ;  /* 0x000000ffff007224 */ /* 0x000fe200078e0a02 */
[----:B------:R-:W-:Y:S01]  /*11500*/  STL [R1+0x54], R5 ;  /* 0x0000540501007387 */ /* 0x000fe20000100800 */
[----:B------:R-:W-:-:S03]  /*11510*/  @!P2 IMAD.IADD R26, R26, 0x1, -R29 ;  /* 0x000000011a1aa824 */ /* 0x000fc600078e0a1d */
[----:B------:R0:W-:Y:S01]  /*11520*/  STL [R1+0x4c], R13 ;  /* 0x00004c0d01007387 */ /* 0x0001e20000100800 */
[----:B------:R-:W-:-:S03]  /*11530*/  ISETP.GT.U32.AND P2, PT, R29, R22, PT ;  /* 0x000000161d00720c */ /* 0x000fc60003f44070 */
[----:B------:R1:W-:Y:S01]  /*11540*/  STL [R1+0x50], R7 ;  /* 0x0000500701007387 */ /* 0x0003e20000100800 */
[----:B------:R-:W-:-:S03]  /*11550*/  IMAD R14, R29, R0, R14 ;  /* 0x000000001d0e7224 */ /* 0x000fc600078e020e */
[----:B0-----:R-:W3:Y:S04]  /*11560*/  LDL R13, [R1+0x2004] ;  /* 0x00200400010d7983 */ /* 0x001ee80000100800 */
[----:B------:R-:W4:Y:S01]  /*11570*/  LDL.LU R5, [R1+0x78c] ;  /* 0x00078c0001057983 */ /* 0x000f220000300800 */
[----:B------:R-:W-:-:S03]  /*11580*/  @!P4 IMAD.IADD R18, R18, 0x1, -R29 ;  /* 0x000000011212c824 */ /* 0x000fc600078e0a1d */
[----:B------:R-:W5:Y:S01]  /*11590*/  LDL.LU R3, [R1+0x790] ;  /* 0x0007900001037983 */ /* 0x000f620000300800 */
[----:B------:R-:W-:-:S03]  /*115a0*/  @!P0 IMAD.IADD R20, R20, 0x1, -R29 ;  /* 0x0000000114148824 */ /* 0x000fc600078e0a1d */
[----:B------:R-:W3:Y:S01]  /*115b0*/  LDL.LU R19, [R1+0x788] ;  /* 0x0007880001137983 */ /* 0x000ee20000300800 */
[----:B------:R-:W-:-:S03]  /*115c0*/  @!P1 IMAD.IADD R21, R21, 0x1, -R29 ;  /* 0x0000000115159824 */ /* 0x000fc600078e0a1d */
[----:B------:R-:W3:Y:S04]  /*115d0*/  LDL.LU R25, [R1+0x784] ;  /* 0x0007840001197983 */ /* 0x000ee80000300800 */
[----:B------:R-:W-:Y:S04]  /*115e0*/  STL [R1+0x2a50], R14 ;  /* 0x002a500e01007387 */ /* 0x000fe80000100800 */
[----:B-1----:R-:W3:Y:S01]  /*115f0*/  LDL.LU R7, [R1+0x76c] ;  /* 0x00076c0001077983 */ /* 0x002ee20000300800 */
[----:B------:R-:W-:Y:S01]  /*11600*/  @!P2 IMAD.IADD R22, R22, 0x1, -R29 ;  /* 0x000000011616a824 */ /* 0x000fe200078e0a1d */
[----:B--2---:R-:W-:-:S13]  /*11610*/  ISETP.GT.U32.AND P6, PT, R29, R15, PT ;  /* 0x0000000f1d00720c */ /* 0x004fda0003fc4070 */
[----:B------:R-:W-:Y:S01]  /*11620*/  @!P6 IMAD.IADD R15, R15, 0x1, -R29 ;  /* 0x000000010f0fe824 */ /* 0x000fe200078e0a1d */
[----:B------:R-:W-:-:S13]  /*11630*/  ISETP.GT.U32.AND P6, PT, R29, R6, PT ;  /* 0x000000061d00720c */ /* 0x000fda0003fc4070 */
[----:B------:R-:W-:-:S05]  /*11640*/  @!P6 IMAD.IADD R6, R6, 0x1, -R29 ;  /* 0x000000010606e824 */ /* 0x000fca00078e0a1d */
[----:B------:R0:W-:Y:S04]  /*11650*/  STL [R1+0x48], R6 ;  /* 0x0000480601007387 */ /* 0x0001e80000100800 */
[----:B0-----:R-:W2:Y:S04]  /*11660*/  LDL.LU R6, [R1+0x778] ;  /* 0x0007780001067983 */ /* 0x001ea80000300800 */
[----:B------:R0:W-:Y:S04]  /*11670*/  STL [R1+0x44], R18 ;  /* 0x0000441201007387 */ /* 0x0001e80000100800 */
[----:B------:R-:W2:Y:S04]  /*11680*/  LDL.LU R16, [R1+0x77c] ;  /* 0x00077c0001107983 */ /* 0x000ea80000300800 */
[----:B------:R1:W-:Y:S04]  /*11690*/  STL [R1+0x40], R20 ;  /* 0x0000401401007387 */ /* 0x0003e80000100800 */
[----:B------:R1:W-:Y:S04]  /*116a0*/  STL [R1+0x3c], R21 ;  /* 0x00003c1501007387 */ /* 0x0003e80000100800 */
[----:B------:R-:W2:Y:S04]  /*116b0*/  LDL.LU R4, [R1+0x774] ;  /* 0x0007740001047983 */ /* 0x000ea80000300800 */
[----:B0-----:R-:W2:Y:S04]  /*116c0*/  LDL.LU R18, [R1+0x770] ;  /* 0x0007700001127983 */ /* 0x001ea80000300800 */
[----:B------:R0:W-:Y:S04]  /*116d0*/  STL [R1+0x38], R22 ;  /* 0x0000381601007387 */ /* 0x0001e80000100800 */
[----:B-1----:R-:W2:Y:S04]  /*116e0*/  LDL.LU R20, [R1+0x758] ;  /* 0x0007580001147983 */ /* 0x002ea80000300800 */
[----:B------:R-:W2:Y:S01]  /*116f0*/  LDL.LU R21, [R1+0x764] ;  /* 0x0007640001157983 */ /* 0x000ea20000300800 */
[----:B------:R-:W-:-:S02]  /*11700*/  ISETP.GT.U32.AND P5, PT, R29, R9, PT ;  /* 0x000000091d00720c */ /* 0x000fc40003fa4070 */
[----:B------:R-:W-:-:S11]  /*11710*/  ISETP.GT.U32.AND P3, PT, R29, R27, PT ;  /* 0x0000001b1d00720c */ /* 0x000fd60003f64070 */
[--C-:B------:R-:W-:Y:S01]  /*11720*/  @!P5 IMAD.IADD R9, R9, 0x1, -R29.reuse ;  /* 0x000000010909d824 */ /* 0x100fe200078e0a1d */
[----:B------:R-:W-:Y:S01]  /*11730*/  ISETP.GT.U32.AND P5, PT, R29, R8, PT ;  /* 0x000000081d00720c */ /* 0x000fe20003fa4070 */
[----:B------:R-:W-:-:S03]  /*11740*/  @!P3 IMAD.IADD R27, R27, 0x1, -R29 ;  /* 0x000000011b1bb824 */ /* 0x000fc600078e0a1d */
[C---:B------:R-:W-:Y:S02]  /*11750*/  ISETP.GT.U32.AND P3, PT, R29.reuse, R9, PT ;  /* 0x000000091d00720c */ /* 0x040fe40003f64070 */
[----:B------:R-:W-:-:S07]  /*11760*/  ISETP.GT.U32.AND P4, PT, R29, R17, PT ;  /* 0x000000111d00720c */ /* 0x000fce0003f84070 */
[--C-:B------:R-:W-:Y:S01]  /*11770*/  @!P5 IMAD.IADD R8, R8, 0x1, -R29.reuse ;  /* 0x000000010808d824 */ /* 0x100fe200078e0a1d */
[C---:B------:R-:W-:Y:S02]  /*11780*/  ISETP.GT.U32.AND P5, PT, R29.reuse, R15, PT ;  /* 0x0000000f1d00720c */ /* 0x040fe40003fa4070 */
[----:B------:R-:W-:Y:S01]  /*11790*/  ISETP.GT.U32.AND P0, PT, R29, R23, PT ;  /* 0x000000171d00720c */ /* 0x000fe20003f04070 */
[--C-:B------:R-:W-:Y:S01]  /*117a0*/  @!P3 IMAD.IADD R9, R9, 0x1, -R29.reuse ;  /* 0x000000010909b824 */ /* 0x100fe200078e0a1d */
[----:B------:R-:W-:Y:S01]  /*117b0*/  ISETP.GT.U32.AND P6, PT, R29, R8, PT ;  /* 0x000000081d00720c */ /* 0x000fe20003fc4070 */
[--C-:B------:R-:W-:Y:S01]  /*117c0*/  @!P4 IMAD.IADD R17, R17, 0x1, -R29.reuse ;  /* 0x000000011111c824 */ /* 0x100fe200078e0a1d */
[----:B------:R-:W-:Y:S02]  /*117d0*/  ISETP.GT.U32.AND P1, PT, R29, R24, PT ;  /* 0x000000181d00720c */ /* 0x000fe40003f24070 */
[----:B------:R1:W-:Y:S04]  /*117e0*/  STL [R1+0x34], R9 ;  /* 0x0000340901007387 */ /* 0x0003e80000100800 */
[----:B0-----:R-:W2:Y:S01]  /*117f0*/  LDL.LU R22, [R1+0x768] ;  /* 0x0007680001167983 */ /* 0x001ea20000300800 */
[----:B------:R-:W-:-:S02]  /*11800*/  @!P5 IMAD.IADD R15, R15, 0x1, -R29 ;  /* 0x000000010f0fd824 */ /* 0x000fc400078e0a1d */
[--C-:B------:R-:W-:Y:S01]  /*11810*/  @!P0 IMAD.IADD R23, R23, 0x1, -R29.reuse ;  /* 0x0000000117178824 */ /* 0x100fe200078e0a1d */
[----:B-1----:R-:W2:Y:S01]  /*11820*/  LDL.LU R9, [R1+0x760] ;  /* 0x0007600001097983 */ /* 0x002ea20000300800 */
[C---:B----4-:R-:W-:Y:S02]  /*11830*/  ISETP.GT.U32.AND P5, PT, R29.reuse, R5, PT ;  /* 0x000000051d00720c */ /* 0x050fe40003fa4070 */
[C---:B-----5:R-:W-:Y:S02]  /*11840*/  ISETP.GT.U32.AND P4, PT, R29.reuse, R3, PT ;  /* 0x000000031d00720c */ /* 0x060fe40003f84070 */
[C---:B---3--:R-:W-:Y:S01]  /*11850*/  ISETP.GT.U32.AND P0, PT, R29.reuse, R19, PT ;  /* 0x000000131d00720c */ /* 0x048fe20003f04070 */
[--C-:B------:R-:W-:Y:S01]  /*11860*/  @!P6 IMAD.IADD R8, R8, 0x1, -R29.reuse ;  /* 0x000000010808e824 */ /* 0x100fe200078e0a1d */
[C---:B------:R-:W-:Y:S01]  /*11870*/  ISETP.GT.U32.AND P2, PT, R29.reuse, R26, PT ;  /* 0x0000001a1d00720c */ /* 0x040fe20003f44070 */
[----:B------:R-:W-:Y:S01]  /*11880*/  @!P1 IMAD.IADD R24, R24, 0x1, -R29 ;  /* 0x0000000118189824 */ /* 0x000fe200078e0a1d */
[----:B------:R-:W-:-:S05]  /*11890*/  ISETP.GT.U32.AND P3, PT, R29, R27, PT ;  /* 0x0000001b1d00720c */ /* 0x000fca0003f64070 */
[--C-:B------:R-:W-:Y:S01]  /*118a0*/  @!P5 IMAD.IADD R5, R5, 0x1, -R29.reuse ;  /* 0x000000010505d824 */ /* 0x100fe200078e0a1d */
[----:B------:R-:W-:Y:S01]  /*118b0*/  ISETP.GT.U32.AND P1, PT, R29, R25, PT ;  /* 0x000000191d00720c */ /* 0x000fe20003f24070 */
[--C-:B------:R-:W-:Y:S02]  /*118c0*/  @!P4 IMAD.IADD R3, R3, 0x1, -R29.reuse ;  /* 0x000000010303c824 */ /* 0x100fe400078e0a1d */
[--C-:B------:R-:W-:Y:S01]  /*118d0*/  @!P0 IMAD.IADD R19, R19, 0x1, -R29.reuse ;  /* 0x0000000113138824 */ /* 0x100fe200078e0a1d */
[----:B------:R-:W-:Y:S01]  /*118e0*/  STL [R1+0x30], R15 ;  /* 0x0000300f01007387 */ /* 0x000fe20000100800 */
[--C-:B------:R-:W-:Y:S02]  /*118f0*/  @!P2 IMAD.IADD R26, R26, 0x1, -R29.reuse ;  /* 0x000000011a1aa824 */ /* 0x100fe400078e0a1d */
[--C-:B------:R-:W-:Y:S01]  /*11900*/  @!P3 IMAD.IADD R27, R27, 0x1, -R29.reuse ;  /* 0x000000011b1bb824 */ /* 0x100fe200078e0a1d */
[----:B------:R-:W-:Y:S05]  /*11910*/  STL [R1+0x2c], R17 ;  /* 0x00002c1101007387 */ /* 0x000fea0000100800 */
[----:B------:R-:W-:Y:S01]  /*11920*/  @!P1 IMAD.IADD R25, R25, 0x1, -R29 ;  /* 0x0000000119199824 */ /* 0x000fe200078e0a1d */
[----:B------:R-:W-:Y:S04]  /*11930*/  STL [R1+0x28], R23 ;  /* 0x0000281701007387 */ /* 0x000fe80000100800 */
[----:B------:R-:W-:Y:S04]  /*11940*/  STL [R1+0x24], R24 ;  /* 0x0000241801007387 */ /* 0x000fe80000100800 */
[----:B------:R-:W-:Y:S04]  /*11950*/  STL [R1+0x20], R26 ;  /* 0x0000201a01007387 */ /* 0x000fe80000100800 */
[----:B------:R0:W-:Y:S01]  /*11960*/  STL [R1+0x1c], R27 ;  /* 0x00001c1b01007387 */ /* 0x0001e20000100800 */
[----:B------:R-:W-:-:S03]  /*11970*/  ISETP.GT.U32.AND P2, PT, R29, R7, PT ;  /* 0x000000071d00720c */ /* 0x000fc60003f44070 */
[----:B0-----:R-:W3:Y:S04]  /*11980*/  LDL.LU R27, [R1+0x75c] ;  /* 0x00075c00011b7983 */ /* 0x001ee80000300800 */
[----:B------:R0:W-:Y:S04]  /*11990*/  STL [R1+0x780], R8 ;  /* 0x0007800801007387 */ /* 0x0001e80000100800 */
[----:B0-----:R-:W4:Y:S04]  /*119a0*/  LDL.LU R8, [R1+0x744] ;  /* 0x0007440001087983 */ /* 0x001f280000300800 */
[----:B------:R-:W5:Y:S04]  /*119b0*/  LDL.LU R23, [R1+0x750] ;  /* 0x0007500001177983 */ /* 0x000f680000300800 */
[----:B------:R-:W3:Y:S04]  /*119c0*/  LDL.LU R24, [R1+0x754] ;  /* 0x0007540001187983 */ /* 0x000ee80000300800 */
[----:B------:R-:W3:Y:S01]  /*119d0*/  LDL.LU R26, [R1+0x74c] ;  /* 0x00074c00011a7983 */ /* 0x000ee20000300800 */
[----:B------:R-:W-:Y:S01]  /*119e0*/  @!P2 IMAD.IADD R7, R7, 0x1, -R29 ;  /* 0x000000010707a824 */ /* 0x000fe200078e0a1d */
[----:B--2---:R-:W-:-:S02]  /*119f0*/  ISETP.GT.U32.AND P6, PT, R29, R16, PT ;  /* 0x000000101d00720c */ /* 0x004fc40003fc4070 */
[C---:B------:R-:W-:Y:S02]  /*11a00*/  ISETP.GT.U32.AND P5, PT, R29.reuse, R4, PT ;  /* 0x000000041d00720c */ /* 0x040fe40003fa4070 */
[----:B------:R-:W-:-:S09]  /*11a10*/  ISETP.GT.U32.AND P4, PT, R29, R18, PT ;  /* 0x000000121d00720c */ /* 0x000fd20003f84070 */
[--C-:B------:R-:W-:Y:S01]  /*11a20*/  @!P6 IMAD.IADD R16, R16, 0x1, -R29.reuse ;  /* 0x000000011010e824 */ /* 0x100fe200078e0a1d */
[C---:B------:R-:W-:Y:S02]  /*11a30*/  ISETP.GT.U32.AND P6, PT, R29.reuse, R5, PT ;  /* 0x000000051d00720c */ /* 0x040fe40003fc4070 */
[C---:B------:R-:W-:Y:S01]  /*11a40*/  ISETP.GT.U32.AND P0, PT, R29.reuse, R20, PT ;  /* 0x000000141d00720c */ /* 0x040fe20003f04070 */
[--C-:B------:R-:W-:Y:S01]  /*11a50*/  @!P5 IMAD.IADD R4, R4, 0x1, -R29.reuse ;  /* 0x000000010404d824 */ /* 0x100fe200078e0a1d */
[C---:B------:R-:W-:Y:S01]  /*11a60*/  ISETP.GT.U32.AND P5, PT, R29.reuse, R3, PT ;  /* 0x000000031d00720c */ /* 0x040fe20003fa4070 */
[----:B------:R-:W-:Y:S01]  /*11a70*/  @!P4 IMAD.IADD R18, R18, 0x1, -R29 ;  /* 0x000000011212c824 */ /* 0x000fe200078e0a1d */
[----:B------:R-:W-:-:S07]  /*11a80*/  ISETP.GT.U32.AND P4, PT, R29, R19, PT ;  /* 0x000000131d00720c */ /* 0x000fce0003f84070 */
[--C-:B------:R-:W-:Y:S02]  /*11a90*/  @!P6 IMAD.IADD R5, R5, 0x1, -R29.reuse ;  /* 0x000000010505e824 */ /* 0x100fe400078e0a1d */
[--C-:B------:R-:W-:Y:S01]  /*11aa0*/  @!P0 IMAD.IADD R20, R20, 0x1, -R29.reuse ;  /* 0x0000000114148824 */ /* 0x100fe200078e0a1d */
[----:B------:R-:W-:Y:S01]  /*11ab0*/  ISETP.GT.U32.AND P0, PT, R29, R25, PT ;  /* 0x000000191d00720c */ /* 0x000fe20003f04070 */
[--C-:B------:R-:W-:Y:S01]  /*11ac0*/  @!P5 IMAD.IADD R3, R3, 0x1, -R29.reuse ;  /* 0x000000010303d824 */ /* 0x100fe200078e0a1d */
[----:B------:R-:W-:Y:S01]  /*11ad0*/  ISETP.GT.U32.AND P1, PT, R29, R21, PT ;  /* 0x000000151d00720c */ /* 0x000fe20003f24070 */
[----:B------:R0:W-:Y:S01]  /*11ae0*/  STL [R1+0x78c], R5 ;  /* 0x00078c0501007387 */ /* 0x0001e20000100800 */
[----:B------:R-:W-:-:S03]  /*11af0*/  @!P4 IMAD.IADD R19, R19, 0x1, -R29 ;  /* 0x000000011313c824 */ /* 0x000fc600078e0a1d */
[----:B0-----:R-:W2:Y:S06]  /*11b00*/  LDL.LU R5, [R1+0x748] ;  /* 0x0007480001057983 */ /* 0x001eac0000300800 */
[--C-:B------:R-:W-:Y:S01]  /*11b10*/  @!P0 IMAD.IADD R25, R25, 0x1, -R29.reuse ;  /* 0x0000000119198824 */ /* 0x100fe200078e0a1d */
[----:B------:R-:W2:Y:S04]  /*11b20*/  LDL.LU R17, [R1+0x730] ;  /* 0x0007300001117983 */ /* 0x000ea80000300800 */
[----:B------:R0:W-:Y:S01]  /*11b30*/  STL [R1+0x790], R3 ;  /* 0x0007900301007387 */ /* 0x0001e20000100800 */
[----:B------:R-:W-:Y:S01]  /*11b40*/  @!P1 IMAD.IADD R21, R21, 0x1, -R29 ;  /* 0x0000000115159824 */ /* 0x000fe200078e0a1d */
[----:B------:R-:W-:-:S02]  /*11b50*/  ISETP.GT.U32.AND P1, PT, R29, R7, PT ;  /* 0x000000071d00720c */ /* 0x000fc40003f24070 */
[----:B0-----:R-:W2:Y:S04]  /*11b60*/  LDL.LU R3, [R1+0x73c] ;  /* 0x00073c0001037983 */ /* 0x001ea80000300800 */
[----:B------:R0:W-:Y:S04]  /*11b70*/  STL [R1+0x788], R19 ;  /* 0x0007881301007387 */ /* 0x0001e80000100800 */
[----:B0-----:R-:W2:Y:S04]  /*11b80*/  LDL.LU R19, [R1+0x740] ;  /* 0x0007400001137983 */ /* 0x001ea80000300800 */
[----:B------:R0:W-:Y:S04]  /*11b90*/  STL [R1+0x784], R25 ;  /* 0x0007841901007387 */ /* 0x0001e80000100800 */
[----:B0-----:R-:W2:Y:S01]  /*11ba0*/  LDL.LU R25, [R1+0x738] ;  /* 0x0007380001197983 */ /* 0x001ea20000300800 */
[----:B------:R-:W-:-:S05]  /*11bb0*/  @!P1 IMAD.IADD R7, R7, 0x1, -R29 ;  /* 0x0000000107079824 */ /* 0x000fca00078e0a1d */
[----:B------:R0:W-:Y:S04]  /*11bc0*/  STL [R1+0x76c], R7 ;  /* 0x00076c0701007387 */ /* 0x0001e80000100800 */
[----:B0-----:R-:W2:Y:S01]  /*11bd0*/  LDL.LU R7, [R1+0x734] ;  /* 0x0007340001077983 */ /* 0x001ea20000300800 */
[C---:B------:R-:W-:Y:S02]  /*11be0*/  ISETP.GT.U32.AND P3, PT, R29.reuse, R6, PT ;  /* 0x000000061d00720c */ /* 0x040fe40003f64070 */
[----:B------:R-:W-:-:S11]  /*11bf0*/  ISETP.GT.U32.AND P2, PT, R29, R22, PT ;  /* 0x000000161d00720c */ /* 0x000fd60003f44070 */
[--C-:B------:R-:W-:Y:S01]  /*11c00*/  @!P3 IMAD.IADD R6, R6, 0x1, -R29.reuse ;  /* 0x000000010606b824 */ /* 0x100fe200078e0a1d */
[C---:B------:R-:W-:Y:S01]  /*11c10*/  ISETP.GT.U32.AND P3, PT, R29.reuse, R9, PT ;  /* 0x000000091d00720c */ /* 0x040fe20003f64070 */
[----:B------:R-:W-:Y:S01]  /*11c20*/  @!P2 IMAD.IADD R22, R22, 0x1, -R29 ;  /* 0x000000011616a824 */ /* 0x000fe200078e0a1d */
[C---:B------:R-:W-:Y:S02]  /*11c30*/  ISETP.GT.U32.AND P5, PT, R29.reuse, R4, PT ;  /* 0x000000041d00720c */ /* 0x040fe40003fa4070 */
[C---:B------:R-:W-:Y:S02]  /*11c40*/  ISETP.GT.U32.AND P2, PT, R29.reuse, R6, PT ;  /* 0x000000061d00720c */ /* 0x040fe40003f44070 */
[----:B------:R-:W-:-:S07]  /*11c50*/  ISETP.GT.U32.AND P4, PT, R29, R18, PT ;  /* 0x000000121d00720c */ /* 0x000fce0003f84070 */
[----:B------:R-:W-:Y:S01]  /*11c60*/  @!P3 IMAD.IADD R9, R9, 0x1, -R29 ;  /* 0x000000010909b824 */ /* 0x000fe200078e0a1d */
[----:B------:R-:W-:-:S04]  /*11c70*/  ISETP.GT.U32.AND P3, PT, R29, R16, PT ;  /* 0x000000101d00720c */ /* 0x000fc80003f64070 */
[C---:B------:R-:W-:Y:S01]  /*11c80*/  ISETP.GT.U32.AND P6, PT, R29.reuse, R9, PT ;  /* 0x000000091d00720c */ /* 0x040fe20003fc4070 */
[--C-:B------:R-:W-:Y:S01]  /*11c90*/  @!P5 IMAD.IADD R4, R4, 0x1, -R29.reuse ;  /* 0x000000010404d824 */ /* 0x100fe200078e0a1d */
[C---:B------:R-:W-:Y:S01]  /*11ca0*/  ISETP.GT.U32.AND P0, PT, R29.reuse, R20, PT ;  /* 0x000000141d00720c */ /* 0x040fe20003f04070 */
[----:B------:R-:W-:Y:S01]  /*11cb0*/  @!P2 IMAD.IADD R6, R6, 0x1, -R29 ;  /* 0x000000010606a824 */ /* 0x000fe200078e0a1d */
[----:B----4-:R-:W-:-:S05]  /*11cc0*/  ISETP.GT.U32.AND P5, PT, R29, R8, PT ;  /* 0x000000081d00720c */ /* 0x010fca0003fa4070 */
[--C-:B------:R-:W-:Y:S01]  /*11cd0*/  @!P3 IMAD.IADD R16, R16, 0x1, -R29.reuse ;  /* 0x000000011010b824 */ /* 0x100fe200078e0a1d */
[C---:B---3--:R-:W-:Y:S01]  /*11ce0*/  ISETP.GT.U32.AND P3, PT, R29.reuse, R27, PT ;  /* 0x0000001b1d00720c */ /* 0x048fe20003f64070 */
[--C-:B------:R-:W-:Y:S01]  /*11cf0*/  @!P4 IMAD.IADD R18, R18, 0x1, -R29.reuse ;  /* 0x000000011212c824 */ /* 0x100fe200078e0a1d */
[----:B-----5:R-:W-:Y:S01]  /*11d00*/  ISETP.GT.U32.AND P4, PT, R29, R23, PT ;  /* 0x000000171d00720c */ /* 0x020fe20003f84070 */
[----:B------:R0:W-:Y:S01]  /*11d10*/  STL [R1+0x778], R6 ;  /* 0x0007780601007387 */ /* 0x0001e20000100800 */
[--C-:B------:R-:W-:Y:S02]  /*11d20*/  @!P6 IMAD.IADD R9, R9, 0x1, -R29.reuse ;  /* 0x000000010909e824 */ /* 0x100fe400078e0a1d */
[--C-:B------:R-:W-:Y:S01]  /*11d30*/  @!P0 IMAD.IADD R20, R20, 0x1, -R29.reuse ;  /* 0x0000000114148824 */ /* 0x100fe200078e0a1d */
[----:B------:R-:W-:Y:S01]  /*11d40*/  ISETP.GT.U32.AND P0, PT, R29, R24, PT ;  /* 0x000000181d00720c */ /* 0x000fe20003f04070 */
[----:B0-----:R-:W3:Y:S05]  /*11d50*/  LDL.LU R6, [R1+0x728] ;  /* 0x0007280001067983 */ /* 0x001eea0000300800 */
[--C-:B------:R-:W-:Y:S01]  /*11d60*/  @!P3 IMAD.IADD R27, R27, 0x1, -R29.reuse ;  /* 0x000000011b1bb824 */ /* 0x100fe200078e0a1d */
[C---:B------:R-:W-:Y:S01]  /*11d70*/  ISETP.GT.U32.AND P1, PT, R29.reuse, R21, PT ;  /* 0x000000151d00720c */ /* 0x040fe20003f24070 */
[--C-:B------:R-:W-:Y:S01]  /*11d80*/  @!P5 IMAD.IADD R8, R8, 0x1, -R29.reuse ;  /* 0x000000010808d824 */ /* 0x100fe200078e0a1d */
[----:B------:R-:W-:Y:S01]  /*11d90*/  ISETP.GT.U32.AND P2, PT, R29, R22, PT ;  /* 0x000000161d00720c */ /* 0x000fe20003f44070 */
[----:B------:R-:W-:-:S03]  /*11da0*/  @!P4 IMAD.IADD R23, R23, 0x1, -R29 ;  /* 0x000000011717c824 */ /* 0x000fc600078e0a1d */
[--C-:B------:R-:W-:Y:S01]  /*11db0*/  @!P0 IMAD.IADD R24, R24, 0x1, -R29.reuse ;  /* 0x0000000118188824 */ /* 0x100fe200078e0a1d */
[----:B------:R-:W-:Y:S04]  /*11dc0*/  STL [R1+0x77c], R16 ;  /* 0x00077c1001007387 */ /* 0x000fe80000100800 */
[----:B------:R-:W-:Y:S02]  /*11dd0*/  STL [R1+0x774], R4 ;  /* 0x0007740401007387 */ /* 0x000fe40000100800 */
[--C-:B------:R-:W-:Y:S02]  /*11de0*/  @!P1 IMAD.IADD R21, R21, 0x1, -R29.reuse ;  /* 0x0000000115159824 */ /* 0x100fe400078e0a1d */
[----:B------:R-:W-:Y:S01]  /*11df0*/  STL [R1+0x770], R18 ;  /* 0x0007701201007387 */ /* 0x000fe20000100800 */
[----:B------:R-:W-:-:S03]  /*11e00*/  @!P2 IMAD.IADD R22, R22, 0x1, -R29 ;  /* 0x000000011616a824 */ /* 0x000fc600078e0a1d */
[----:B------:R-:W-:Y:S01]  /*11e10*/  STL [R1+0x758], R20 ;  /* 0x0007581401007387 */ /* 0x000fe20000100800 */
[----:B------:R-:W-:-:S03]  /*11e20*/  ISETP.GT.U32.AND P1, PT, R29, R26, PT ;  /* 0x0000001a1d00720c */ /* 0x000fc60003f24070 */
[----:B------:R-:W-:Y:S04]  /*11e30*/  STL [R1+0x764], R21 ;  /* 0x0007641501007387 */ /* 0x000fe80000100800 */
[----:B------:R0:W-:Y:S04]  /*11e40*/  STL [R1+0x760], R9 ;  /* 0x0007600901007387 */ /* 0x0001e80000100800 */
[----:B------:R1:W-:Y:S04]  /*11e50*/  STL [R1+0x768], R22 ;  /* 0x0007681601007387 */ /* 0x0003e80000100800 */
[----:B0-----:R-:W4:Y:S04]  /*11e60*/  LDL.LU R9, [R1+0x72c] ;  /* 0x00072c0001097983 */ /* 0x001f280000300800 */
[----:B------:R-:W5:Y:S04]  /*11e70*/  LDL.LU R20, [R1+0x724] ;  /* 0x0007240001147983 */ /* 0x000f680000300800 */
[----:B------:R-:W4:Y:S04]  /*11e80*/  LDL.LU R21, [R1+0x720] ;  /* 0x0007200001157983 */ /* 0x000f280000300800 */
[----:B-1----:R-:W4:Y:S01]  /*11e90*/  LDL.LU R22, [R1+0x708] ;  /* 0x0007080001167983 */ /* 0x002f220000300800 */
[----:B------:R-:W-:Y:S01]  /*11ea0*/  @!P1 IMAD.IADD R26, R26, 0x1, -R29 ;  /* 0x000000011a1a9824 */ /* 0x000fe200078e0a1d */
[----:B--2---:R-:W-:-:S02]  /*11eb0*/  ISETP.GT.U32.AND P6, PT, R29, R17, PT ;  /* 0x000000111d00720c */ /* 0x004fc40003fc4070 */
[----:B------:R-:W-:-:S11]  /*11ec0*/  ISETP.GT.U32.AND P3, PT, R29, R3, PT ;  /* 0x000000031d00720c */ /* 0x000fd60003f64070 */
[--C-:B------:R-:W-:Y:S01]  /*11ed0*/  @!P6 IMAD.IADD R17, R17, 0x1, -R29.reuse ;  /* 0x000000011111e824 */ /* 0x100fe200078e0a1d */
[C---:B------:R-:W-:Y:S02]  /*11ee0*/  ISETP.GT.U32.AND P6, PT, R29.reuse, R27, PT ;  /* 0x0000001b1d00720c */ /* 0x040fe40003fc4070 */
[----:B------:R-:W-:Y:S01]  /*11ef0*/  ISETP.GT.U32.AND P5, PT, R29, R19, PT ;  /* 0x000000131d00720c */ /* 0x000fe20003fa4070 */
[----:B------:R-:W-:Y:S01]  /*11f00*/  @!P3 IMAD.IADD R3, R3, 0x1, -R29 ;  /* 0x000000010303b824 */ /* 0x000fe200078e0a1d */
[C---:B------:R-:W-:Y:S02]  /*11f10*/  ISETP.GT.U32.AND P3, PT, R29.reuse, R8, PT ;  /* 0x000000081d00720c */ /* 0x040fe40003f64070 */
[----:B------:R-:W-:-:S09]  /*11f20*/  ISETP.GT.U32.AND P4, PT, R29, R25, PT ;  /* 0x000000191d00720c */ /* 0x000fd20003f84070 */
[--C-:B------:R-:W-:Y:S01]  /*11f30*/  @!P5 IMAD.IADD R19, R19, 0x1, -R29.reuse ;  /* 0x000000011313d824 */ /* 0x100fe200078e0a1d */
[----:B------:R-:W-:Y:S01]  /*11f40*/  ISETP.GT.U32.AND P5, PT, R29, R23, PT ;  /* 0x000000171d00720c */ /* 0x000fe20003fa4070 */
[--C-:B------:R-:W-:Y:S02]  /*11f50*/  @!P6 IMAD.IADD R27, R27, 0x1, -R29.reuse ;  /* 0x000000011b1be824 */ /* 0x100fe400078e0a1d */
[--C-:B------:R-:W-:Y:S01]  /*11f60*/  @!P4 IMAD.IADD R25, R25, 0x1, -R29.reuse ;  /* 0x000000011919c824 */ /* 0x100fe200078e0a1d */
[C---:B------:R-:W-:Y:S01]  /*11f70*/  ISETP.GT.U32.AND P4, PT, R29.reuse, R24, PT ;  /* 0x000000181d00720c */ /* 0x040fe20003f84070 */
[--C-:B------:R-:W-:Y:S01]  /*11f80*/  @!P3 IMAD.IADD R8, R8, 0x1, -R29.reuse ;  /* 0x000000010808b824 */ /* 0x100fe200078e0a1d */
[----:B------:R-:W-:Y:S01]  /*11f90*/  ISETP.GT.U32.AND P0, PT, R29, R7, PT ;  /* 0x000000071d00720c */ /* 0x000fe20003f04070 */
[----:B------:R0:W-:Y:S06]  /*11fa0*/  STL [R1+0x75c], R27 ;  /* 0x00075c1b01007387 */ /* 0x0001ec0000100800 */
[--C-:B------:R-:W-:Y:S01]  /*11fb0*/  @!P5 IMAD.IADD R23, R23, 0x1, -R29.reuse ;  /* 0x000000011717d824 */ /* 0x100fe200078e0a1d */
[----:B0-----:R-:W2:Y:S03]  /*11fc0*/  LDL.LU R27, [R1+0x714] ;  /* 0x00071400011b7983 */ /* 0x001ea60000300800 */
[--C-:B------:R-:W-:Y:S01]  /*11fd0*/  @!P4 IMAD.IADD R24, R24, 0x1, -R29.reuse ;  /* 0x000000011818c824 */ /* 0x100fe200078e0a1d */
[----:B------:R0:W-:Y:S01]  /*11fe0*/  STL [R1+0x744], R8 ;  /* 0x0007440801007387 */ /* 0x0001e20000100800 */
[----:B------:R-:W-:Y:S01]  /*11ff0*/  @!P0 IMAD.IADD R7, R7, 0x1, -R29 ;  /* 0x0000000107078824 */ /* 0x000fe200078e0a1d */
[----:B------:R-:W-:-:S02]  /*12000*/  ISETP.GT.U32.AND P0, PT, R29, R26, PT ;  /* 0x0000001a1d00720c */ /* 0x000fc40003f04070 */
[----:B0-----:R-:W2:Y:S04]  /*12010*/  LDL.LU R8, [R1+0x718] ;  /* 0x0007180001087983 */ /* 0x001ea80000300800 */
[----:B------:R-:W2:Y:S04]  /*12020*/  LDL.LU R16, [R1+0x710] ;  /* 0x0007100001107983 */ /* 0x000ea80000300800 */
[----:B------:R0:W-:Y:S04]  /*12030*/  STL [R1+0x750], R23 ;  /* 0x0007501701007387 */ /* 0x0001e80000100800 */
[----:B------:R-:W2:Y:S04]  /*12040*/  LDL.LU R4, [R1+0x70c] ;  /* 0x00070c0001047983 */ /* 0x000ea80000300800 */
[----:B------:R1:W-:Y:S04]  /*12050*/  STL [R1+0x754], R24 ;  /* 0x0007541801007387 */ /* 0x0003e80000100800 */
[----:B------:R-:W2:Y:S04]  /*12060*/  LDL.LU R18, [R1+0x6f4] ;  /* 0x0006f40001127983 */ /* 0x000ea80000300800 */
[----:B0-----:R-:W2:Y:S01]  /*12070*/  LDL.LU R23, [R1+0x700] ;  /* 0x0007000001177983 */ /* 0x001ea20000300800 */
[----:B------:R-:W-:-:S05]  /*12080*/  @!P0 IMAD.IADD R26, R26, 0x1, -R29 ;  /* 0x000000011a1a8824 */ /* 0x000fca00078e0a1d */
[----:B------:R0:W-:Y:S04]  /*12090*/  STL [R1+0x74c], R26 ;  /* 0x00074c1a01007387 */ /* 0x0001e80000100800 */
[----:B-1----:R-:W2:Y:S01]  /*120a0*/  LDL.LU R24, [R1+0x704] ;  /* 0x0007040001187983 */ /* 0x002ea20000300800 */
[C---:B------:R-:W-:Y:S02]  /*120b0*/  ISETP.GT.U32.AND P2, PT, R29.reuse, R5, PT ;  /* 0x000000051d00720c */ /* 0x040fe40003f44070 */
[C---:B------:R-:W-:Y:S02]  /*120c0*/  ISETP.GT.U32.AND P1, PT, R29.reuse, R12, PT ;  /* 0x0000000c1d00720c */ /* 0x040fe40003f24070 */
[----:B------:R-:W-:Y:S01]  /*120d0*/  ISETP.GT.U32.AND P3, PT, R29, R3, PT ;  /* 0x000000031d00720c */ /* 0x000fe20003f64070 */
[----:B0-----:R-:W2:Y:S08]  /*120e0*/  LDL.LU R26, [R1+0x6fc] ;  /* 0x0006fc00011a7983 */ /* 0x001eb00000300800 */
[--C-:B------:R-:W-:Y:S01]  /*120f0*/  @!P2 IMAD.IADD R5, R5, 0x1, -R29.reuse ;  /* 0x000000010505a824 */ /* 0x100fe200078e0a1d */
[----:B---3--:R-:W-:Y:S01]  /*12100*/  ISETP.GT.U32.AND P2, PT, R29, R6, PT ;  /* 0x000000061d00720c */ /* 0x008fe20003f44070 */
[----:B------:R-:W-:-:S03]  /*12110*/  @!P1 IMAD.IADD R12, R12, 0x1, -R29 ;  /* 0x000000010c0c9824 */ /* 0x000fc600078e0a1d */
[C---:B------:R-:W-:Y:S02]  /*12120*/  ISETP.GT.U32.AND P1, PT, R29.reuse, R5, PT ;  /* 0x000000051d00720c */ /* 0x040fe40003f24070 */
[----:B------:R-:W-:-:S07]  /*12130*/  ISETP.GT.U32.AND P5, PT, R29, R19, PT ;  /* 0x000000131d00720c */ /* 0x000fce0003fa4070 */
[--C-:B------:R-:W-:Y:S01]  /*12140*/  @!P2 IMAD.IADD R6, R6, 0x1, -R29.reuse ;  /* 0x000000010606a824 */ /* 0x100fe200078e0a1d */
[----:B------:R-:W-:Y:S01]  /*12150*/  ISETP.GT.U32.AND P2, PT, R29, R17, PT ;  /* 0x000000111d00720c */ /* 0x000fe20003f44070 */
[----:B------:R-:W-:-:S03]  /*12160*/  @!P3 IMAD.IADD R3, R3, 0x1, -R29 ;  /* 0x000000010303b824 */ /* 0x000fc600078e0a1d */
[----:B------:R-:W-:Y:S01]  /*12170*/  ISETP.GT.U32.AND P6, PT, R29, R6, PT ;  /* 0x000000061d00720c */ /* 0x000fe20003fc4070 */
[--C-:B------:R-:W-:Y:S01]  /*12180*/  @!P1 IMAD.IADD R5, R5, 0x1, -R29.reuse ;  /* 0x0000000105059824 */ /* 0x100fe200078e0a1d */
[----:B------:R-:W-:Y:S01]  /*12190*/  ISETP.GT.U32.AND P4, PT, R29, R25, PT ;  /* 0x000000191d00720c */ /* 0x000fe20003f84070 */
[----:B------:R-:W-:Y:S01]  /*121a0*/  @!P5 IMAD.IADD R19, R19, 0x1, -R29 ;  /* 0x000000011313d824 */ /* 0x000fe200078e0a1d */
[----:B-----5:R-:W-:-:S05]  /*121b0*/  ISETP.GT.U32.AND P3, PT, R29, R20, PT ;  /* 0x000000141d00720c */ /* 0x020fca0003f64070 */
[--C-:B------:R-:W-:Y:S01]  /*121c0*/  @!P2 IMAD.IADD R17, R17, 0x1, -R29.reuse ;  /* 0x000000011111a824 */ /* 0x100fe200078e0a1d */
[C---:B----4-:R-:W-:Y:S01]  /*121d0*/  ISETP.GT.U32.AND P2, PT, R29.reuse, R9, PT ;  /* 0x000000091d00720c */ /* 0x050fe20003f44070 */
[----:B------:R0:W-:Y:S01]  /*121e0*/  STL [R1+0x748], R5 ;  /* 0x0007480501007387 */ /* 0x0001e20000100800 */
[C---:B------:R-:W-:Y:S02]  /*121f0*/  ISETP.GT.U32.AND P5, PT, R29.reuse, R21, PT ;  /* 0x000000151d00720c */ /* 0x040fe40003fa4070 */
[----:B------:R-:W-:Y:S01]  /*12200*/  IABS R13, R13 ;  /* 0x0000000d000d7213 */ /* 0x000fe20000000000 */
[----:B------:R-:W-:Y:S01]  /*12210*/  @!P6 IMAD.IADD R6, R6, 0x1, -R29 ;  /* 0x000000010606e824 */ /* 0x000fe200078e0a1d */
[----:B0-----:R-:W3:Y:S03]  /*12220*/  LDL.LU R5, [R1+0x6f8] ;  /* 0x0006f80001057983 */ /* 0x001ee60000300800 */
[----:B------:R-:W-:Y:S01]  /*12230*/  IMAD.HI.U32 R0, R28, R13, RZ ;  /* 0x0000000d1c007227 */ /* 0x000fe200078e00ff */
[----:B------:R-:W-:-:S02]  /*12240*/  ISETP.GT.U32.AND P1, PT, R29, R12, PT ;  /* 0x0000000c1d00720c */ /* 0x000fc40003f24070 */
[----:B------:R-:W-:Y:S01]  /*12250*/  ISETP.GT.U32.AND P0, PT, R29, R7, PT ;  /* 0x000000071d00720c */ /* 0x000fe20003f04070 */
[--C-:B------:R-:W-:Y:S02]  /*12260*/  @!P2 IMAD.IADD R9, R9, 0x1, -R29.reuse ;  /* 0x000000010909a824 */ /* 0x100fe400078e0a1d */
[--C-:B------:R-:W-:Y:S01]  /*12270*/  @!P4 IMAD.IADD R25, R25, 0x1, -R29.reuse ;  /* 0x000000011919c824 */ /* 0x100fe200078e0a1d */
[----:B------:R-:W-:Y:S01]  /*12280*/  ISETP.GT.U32.AND P4, PT, R29, R22, PT ;  /* 0x000000161d00720c */ /* 0x000fe20003f84070 */
[--C-:B------:R-:W-:Y:S02]  /*12290*/  @!P3 IMAD.IADD R20, R20, 0x1, -R29.reuse ;  /* 0x000000011414b824 */ /* 0x100fe400078e0a1d */
[----:B------:R-:W-:Y:S02]  /*122a0*/  IMAD.MOV R0, RZ, RZ, -R0 ;  /* 0x000000ffff007224 */ /* 0x000fe400078e0a00 */
[----:B------:R-:W-:Y:S02]  /*122b0*/  @!P5 IMAD.IADD R21, R21, 0x1, -R29 ;  /* 0x000000011515d824 */ /* 0x000fe400078e0a1d */
[----:B------:R-:W-:-:S02]  /*122c0*/  IMAD R13, R29, R0, R13 ;  /* 0x000000001d0d7224 */ /* 0x000fc400078e020d */
[--C-:B------:R-:W-:Y:S02]  /*122d0*/  @!P1 IMAD.IADD R12, R12, 0x1, -R29.reuse ;  /* 0x000000010c0c9824 */ /* 0x100fe400078e0a1d */
[--C-:B------:R-:W-:Y:S01]  /*122e0*/  @!P0 IMAD.IADD R7, R7, 0x1, -R29.reuse ;  /* 0x0000000107078824 */ /* 0x100fe200078e0a1d */
[----:B------:R-:W-:Y:S01]  /*122f0*/  STL [R1+0x2a54], R13 ;  /* 0x002a540d01007387 */ /* 0x000fe20000100800 */
[----:B------:R-:W-:-:S03]  /*12300*/  @!P4 IMAD.IADD R22, R22, 0x1, -R29 ;  /* 0x000000011616c824 */ /* 0x000fc600078e0a1d */
[----:B------:R-:W-:Y:S04]  /*12310*/  STL [R1+0x730], R17 ;  /* 0x0007301101007387 */ /* 0x000fe80000100800 */
[----:B------:R-:W-:Y:S04]  /*12320*/  STL [R1+0x73c], R3 ;  /* 0x00073c0301007387 */ /* 0x000fe80000100800 */
[----:B------:R-:W-:Y:S04]  /*12330*/  STL [R1+0x740], R19 ;  /* 0x0007401301007387 */ /* 0x000fe80000100800 */
[----:B------:R-:W-:Y:S04]  /*12340*/  STL [R1+0x738], R25 ;  /* 0x0007381901007387 */ /* 0x000fe80000100800 */
[----:B------:R0:W-:Y:S04]  /*12350*/  STL [R1+0x71c], R12 ;  /* 0x00071c0c01007387 */ /* 0x0001e80000100800 */
[----:B------:R1:W-:Y:S04]  /*12360*/  STL [R1+0x734], R7 ;  /* 0x0007340701007387 */ /* 0x0003e80000100800 */
[----:B0-----:R-:W4:Y:S04]  /*12370*/  LDL R12, [R1+0x2000] ;  /* 0x00200000010c7983 */ /* 0x001f280000100800 */
[----:B-1----:R-:W5:Y:S04]  /*12380*/  LDL.LU R7, [R1+0x6e0] ;  /* 0x0006e00001077983 */ /* 0x002f680000300800 */
[----:B------:R-:W4:Y:S04]  /*12390*/  LDL.LU R3, [R1+0x6ec] ;  /* 0x0006ec0001037983 */ /* 0x000f280000300800 */
[----:B------:R-:W4:Y:S04]  /*123a0*/  LDL.LU R19, [R1+0x6f0] ;  /* 0x0006f00001137983 */ /* 0x000f280000300800 */
[----:B------:R0:W-:Y:S04]  /*123b0*/  STL [R1+0x728], R6 ;  /* 0x0007280601007387 */ /* 0x0001e80000100800 */
[----:B------:R-:W4:Y:S04]  /*123c0*/  LDL.LU R25, [R1+0x6e8] ;  /* 0x0006e80001197983 */ /* 0x000f280000300800 */
[----:B0-----:R-:W4:Y:S01]  /*123d0*/  LDL.LU R6, [R1+0x6e4] ;  /* 0x0006e40001067983 */ /* 0x001f220000300800 */
[----:B--2---:R-:W-:-:S02]  /*123e0*/  ISETP.GT.U32.AND P6, PT, R29, R16, PT ;  /* 0x000000101d00720c */ /* 0x004fc40003fc4070 */
[C---:B------:R-:W-:Y:S02]  /*123f0*/  ISETP.GT.U32.AND P2, PT, R29.reuse, R4, PT ;  /* 0x000000041d00720c */ /* 0x040fe40003f44070 */
[C---:B------:R-:W-:Y:S02]  /*12400*/  ISETP.GT.U32.AND P3, PT, R29.reuse, R18, PT ;  /* 0x000000121d00720c */ /* 0x040fe40003f64070 */
[----:B------:R-:W-:-:S07]  /*12410*/  ISETP.GT.U32.AND P5, PT, R29, R23, PT ;  /* 0x000000171d00720c */ /* 0x000fce0003fa4070 */
[--C-:B------:R-:W-:Y:S01]  /*12420*/  @!P6 IMAD.IADD R16, R16, 0x1, -R29.reuse ;  /* 0x000000011010e824 */ /* 0x100fe200078e0a1d */
[C---:B------:R-:W-:Y:S01]  /*12430*/  ISETP.GT.U32.AND P6, PT, R29.reuse, R9, PT ;  /* 0x000000091d00720c */ /* 0x040fe20003fc4070 */
[--C-:B------:R-:W-:Y:S01]  /*12440*/  @!P2 IMAD.IADD R4, R4, 0x1, -R29.reuse ;  /* 0x000000010404a824 */ /* 0x100fe200078e0a1d */
[C---:B------:R-:W-:Y:S01]  /*12450*/  ISETP.GT.U32.AND P2, PT, R29.reuse, R20, PT ;  /* 0x000000141d00720c */ /* 0x040fe20003f44070 */
[--C-:B------:R-:W-:Y:S01]  /*12460*/  @!P3 IMAD.IADD R18, R18, 0x1, -R29.reuse ;  /* 0x000000011212b824 */ /* 0x100fe200078e0a1d */
[C---:B------:R-:W-:Y:S02]  /*12470*/  ISETP.GT.U32.AND P3, PT, R29.reuse, R21, PT ;  /* 0x000000151d00720c */ /* 0x040fe40003f64070 */
[----:B------:R-:W-:Y:S01]  /*12480*/  ISETP.GT.U32.AND P0, PT, R29, R27, PT ;  /* 0x0000001b1d00720c */ /* 0x000fe20003f04070 */
[----:B------:R-:W-:Y:S01]  /*12490*/  @!P5 IMAD.IADD R23, R23, 0x1, -R29 ;  /* 0x000000011717d824 */ /* 0x000fe200078e0a1d */
[----:B------:R-:W-:-:S05]  /*124a0*/  ISETP.GT.U32.AND P5, PT, R29, R22, PT ;  /* 0x000000161d00720c */ /* 0x000fca0003fa4070 */
[--C-:B------:R-:W-:Y:S01]  /*124b0*/  @!P6 IMAD.IADD R9, R9, 0x1, -R29.reuse ;  /* 0x000000010909e824 */ /* 0x100fe200078e0a1d */
[----:B------:R-:W-:Y:S01]  /*124c0*/  ISETP.GT.U32.AND P4, PT, R29, R24, PT ;  /* 0x000000181d00720c */ /* 0x000fe20003f84070 */
[----:B------:R-:W-:-:S03]  /*124d0*/  @!P2 IMAD.IADD R20, R20, 0x1, -R29 ;  /* 0x000000011414a824 */ /* 0x000fc600078e0a1d */
[----:B------:R0:W-:Y:S01]  /*124e0*/  STL [R1+0x72c], R9 ;  /* 0x00072c0901007387 */ /* 0x0001e20000100800 */
[--C-:B------:R-:W-:Y:S02]  /*124f0*/  @!P3 IMAD.IADD R21, R21, 0x1, -R29.reuse ;  /* 0x000000011515b824 */ /* 0x100fe400078e0a1d */
[--C-:B------:R-:W-:Y:S02]  /*12500*/  @!P0 IMAD.IADD R27, R27, 0x1, -R29.reuse ;  /* 0x000000011b1b8824 */ /* 0x100fe400078e0a1d */
[--C-:B------:R-:W-:Y:S01]  /*12510*/  @!P5 IMAD.IADD R22, R22, 0x1, -R29.reuse ;  /* 0x000000011616d824 */ /* 0x100fe200078e0a1d */
[----:B0-----:R-:W2:Y:S04]  /*12520*/  LDL.LU R9, [R1+0x6cc] ;  /* 0x0006cc0001097983 */ /* 0x001ea80000300800 */
[----:B------:R-:W2:Y:S04]  /*12530*/  LDL.LU R17, [R1+0x6d8] ;  /* 0x0006d80001117983 */ /* 0x000ea80000300800 */
[----:B------:R0:W-:Y:S01]  /*12540*/  STL [R1+0x724], R20 ;  /* 0x0007241401007387 */ /* 0x0001e20000100800 */
[----:B------:R-:W-:-:S03]  /*12550*/  @!P4 IMAD.IADD R24, R24, 0x1, -R29 ;  /* 0x000000011818c824 */ /* 0x000fc600078e0a1d */
[----:B------:R1:W-:Y:S01]  /*12560*/  STL [R1+0x720], R21 ;  /* 0x0007201501007387 */ /* 0x0003e20000100800 */
[----:B------:R-:W-:-:S03]  /*12570*/  ISETP.GT.U32.AND P4, PT, R29, R27, PT ;  /* 0x0000001b1d00720c */ /* 0x000fc60003f84070 */
[----:B0-----:R-:W2:Y:S04]  /*12580*/  LDL.LU R20, [R1+0x6dc] ;  /* 0x0006dc0001147983 */ /* 0x001ea80000300800 */
[----:B-1----:R-:W2:Y:S04]  /*12590*/  LDL.LU R21, [R1+0x6d4] ;  /* 0x0006d40001157983 */ /* 0x002ea80000300800 */
        /* <DEDUP_REMOVED lines=8> */
[C---:B---3--:R-:W-:Y:S02]  /*12620*/  ISETP.GT.U32.AND P1, PT, R29.reuse, R5, PT ;  /* 0x000000051d00720c */ /* 0x048fe40003f24070 */
[C---:B------:R-:W-:Y:S01]  /*12630*/  ISETP.GT.U32.AND P2, PT, R29.reuse, R4, PT ;  /* 0x000000041d00720c */ /* 0x040fe20003f44070 */
[----:B------:R-:W-:Y:S01]  /*12640*/  @!P0 IMAD.IADD R26, R26, 0x1, -R29 ;  /* 0x000000011a1a8824 */ /* 0x000fe200078e0a1d */
[C---:B------:R-:W-:Y:S02]  /*12650*/  ISETP.GT.U32.AND P3, PT, R29.reuse, R18, PT ;  /* 0x000000121d00720c */ /* 0x040fe40003f64070 */
[----:B------:R-:W-:-:S07]  /*12660*/  ISETP.GT.U32.AND P0, PT, R29, R8, PT ;  /* 0x000000081d00720c */ /* 0x000fce0003f04070 */
[--C-:B------:R-:W-:Y:S01]  /*12670*/  @!P1 IMAD.IADD R5, R5, 0x1, -R29.reuse ;  /* 0x0000000105059824 */ /* 0x100fe200078e0a1d */
[C---:B------:R-:W-:Y:S01]  /*12680*/  ISETP.GT.U32.AND P1, PT, R29.reuse, R16, PT ;  /* 0x000000101d00720c */ /* 0x040fe20003f24070 */
[--C-:B------:R-:W-:Y:S01]  /*12690*/  @!P2 IMAD.IADD R4, R4, 0x1, -R29.reuse ;  /* 0x000000010404a824 */ /* 0x100fe200078e0a1d */
[C---:B------:R-:W-:Y:S02]  /*126a0*/  ISETP.GT.U32.AND P5, PT, R29.reuse, R23, PT ;  /* 0x000000171d00720c */ /* 0x040fe40003fa4070 */
[----:B------:R-:W-:Y:S01]  /*126b0*/  ISETP.GT.U32.AND P6, PT, R29, R5, PT ;  /* 0x000000051d00720c */ /* 0x000fe20003fc4070 */
[--C-:B------:R-:W-:Y:S02]  /*126c0*/  @!P3 IMAD.IADD R18, R18, 0x1, -R29.reuse ;  /* 0x000000011212b824 */ /* 0x100fe400078e0a1d */
[----:B------:R-:W-:-:S06]  /*126d0*/  @!P0 IMAD.IADD R8, R8, 0x1, -R29 ;  /* 0x0000000108088824 */ /* 0x000fcc00078e0a1d */
[--C-:B------:R-:W-:Y:S01]  /*126e0*/  @!P1 IMAD.IADD R16, R16, 0x1, -R29.reuse ;  /* 0x0000000110109824 */ /* 0x100fe200078e0a1d */
[C---:B-----5:R-:W-:Y:S02]  /*126f0*/  ISETP.GT.U32.AND P1, PT, R29.reuse, R7, PT ;  /* 0x000000071d00720c */ /* 0x060fe40003f24070 */
[C---:B----4-:R-:W-:Y:S02]  /*12700*/  ISETP.GT.U32.AND P2, PT, R29.reuse, R3, PT ;  /* 0x000000031d00720c */ /* 0x050fe40003f44070 */
[----:B------:R-:W-:Y:S01]  /*12710*/  ISETP.GT.U32.AND P3, PT, R29, R19, PT ;  /* 0x000000131d00720c */ /* 0x000fe20003f64070 */
[----:B------:R0:W-:Y:S01]  /*12720*/  STL [R1+0x718], R8 ;  /* 0x0007180801007387 */ /* 0x0001e20000100800 */
[--C-:B------:R-:W-:Y:S01]  /*12730*/  @!P6 IMAD.IADD R5, R5, 0x1, -R29.reuse ;  /* 0x000000010505e824 */ /* 0x100fe200078e0a1d */
[----:B------:R-:W-:Y:S01]  /*12740*/  ISETP.GT.U32.AND P4, PT, R29, R24, PT ;  /* 0x000000181d00720c */ /* 0x000fe20003f84070 */
[--C-:B------:R-:W-:Y:S01]  /*12750*/  @!P5 IMAD.IADD R23, R23, 0x1, -R29.reuse ;  /* 0x000000011717d824 */ /* 0x100fe200078e0a1d */
[----:B------:R-:W-:Y:S01]  /*12760*/  ISETP.GT.U32.AND P5, PT, R29, R25, PT ;  /* 0x000000191d00720c */ /* 0x000fe20003fa4070 */
[----:B0-----:R-:W3:Y:S03]  /*12770*/  LDL.LU R8, [R1+0x6c4] ;  /* 0x0006c40001087983 */ /* 0x001ee60000300800 */
[--C-:B------:R-:W-:Y:S01]  /*12780*/  @!P1 IMAD.IADD R7, R7, 0x1, -R29.reuse ;  /* 0x0000000107079824 */ /* 0x100fe200078e0a1d */
[----:B------:R-:W-:Y:S01]  /*12790*/  ISETP.GT.U32.AND P0, PT, R29, R26, PT ;  /* 0x0000001a1d00720c */ /* 0x000fe20003f04070 */
[----:B------:R-:W-:-:S02]  /*127a0*/  @!P2 IMAD.IADD R3, R3, 0x1, -R29 ;  /* 0x000000010303a824 */ /* 0x000fc400078e0a1d */
[--C-:B------:R-:W-:Y:S01]  /*127b0*/  @!P3 IMAD.IADD R19, R19, 0x1, -R29.reuse ;  /* 0x000000011313b824 */ /* 0x100fe200078e0a1d */
[----:B------:R-:W-:Y:S02]  /*127c0*/  STL [R1+0x710], R16 ;  /* 0x0007101001007387 */ /* 0x000fe40000100800 */
[--C-:B------:R-:W-:Y:S02]  /*127d0*/  @!P4 IMAD.IADD R24, R24, 0x1, -R29.reuse ;  /* 0x000000011818c824 */ /* 0x100fe400078e0a1d */
[----:B------:R-:W-:Y:S01]  /*127e0*/  @!P5 IMAD.IADD R25, R25, 0x1, -R29 ;  /* 0x000000011919d824 */ /* 0x000fe200078e0a1d */
[----:B------:R-:W-:Y:S01]  /*127f0*/  STL [R1+0x70c], R4 ;  /* 0x00070c0401007387 */ /* 0x000fe20000100800 */
[----:B------:R-:W-:-:S03]  /*12800*/  ISETP.GT.U32.AND P4, PT, R29, R6, PT ;  /* 0x000000061d00720c */ /* 0x000fc60003f84070 */
[----:B------:R-:W-:Y:S01]  /*12810*/  STL [R1+0x6f4], R18 ;  /* 0x0006f41201007387 */ /* 0x000fe20000100800 */
[----:B------:R-:W-:-:S03]  /*12820*/  @!P0 IMAD.IADD R26, R26, 0x1, -R29 ;  /* 0x000000011a1a8824 */ /* 0x000fc600078e0a1d */
[----:B------:R-:W-:Y:S04]  /*12830*/  STL [R1+0x700], R23 ;  /* 0x0007001701007387 */ /* 0x000fe80000100800 */
[----:B------:R-:W-:Y:S04]  /*12840*/  STL [R1+0x704], R24 ;  /* 0x0007041801007387 */ /* 0x000fe80000100800 */
[----:B------:R0:W-:Y:S04]  /*12850*/  STL [R1+0x6f8], R5 ;  /* 0x0006f80501007387 */ /* 0x0001e80000100800 */
[----:B------:R1:W-:Y:S04]  /*12860*/  STL [R1+0x6fc], R26 ;  /* 0x0006fc1a01007387 */ /* 0x0003e80000100800 */
[----:B0-----:R-:W4:Y:S04]  /*12870*/  LDL.LU R5, [R1+0x6c0] ;  /* 0x0006c00001057983 */ /* 0x001f280000300800 */
[----:B------:R-:W5:Y:S04]  /*12880*/  LDL.LU R4, [R1+0x6bc] ;  /* 0x0006bc0001047983 */ /* 0x000f680000300800 */
[----:B------:R-:W5:Y:S01]  /*12890*/  LDL.LU R23, [R1+0x6a4] ;  /* 0x0006a40001177983 */ /* 0x000f620000300800 */
[----:B------:R-:W-:-:S03]  /*128a0*/  @!P4 IMAD.IADD R6, R6, 0x1, -R29 ;  /* 0x000000010606c824 */ /* 0x000fc600078e0a1d */
[----:B------:R-:W5:Y:S04]  /*128b0*/  LDL.LU R24, [R1+0x6b0] ;  /* 0x0006b00001187983 */ /* 0x000f680000300800 */
[----:B-1----:R-:W5:Y:S01]  /*128c0*/  LDL.LU R26, [R1+0x6b4] ;  /* 0x0006b400011a7983 */ /* 0x002f620000300800 */
[C---:B--2---:R-:W-:Y:S02]  /*128d0*/  ISETP.GT.U32.AND P6, PT, R29.reuse, R17, PT ;  /* 0x000000111d00720c */ /* 0x044fe40003fc4070 */
[C---:B------:R-:W-:Y:S02]  /*128e0*/  ISETP.GT.U32.AND P1, PT, R29.reuse, R20, PT ;  /* 0x000000141d00720c */ /* 0x040fe40003f24070 */
[----:B------:R-:W-:-:S09]  /*128f0*/  ISETP.GT.U32.AND P2, PT, R29, R21, PT ;  /* 0x000000151d00720c */ /* 0x000fd20003f44070 */
[--C-:B------:R-:W-:Y:S01]  /*12900*/  @!P6 IMAD.IADD R17, R17, 0x1, -R29.reuse ;  /* 0x000000011111e824 */ /* 0x100fe200078e0a1d */
[C---:B------:R-:W-:Y:S02]  /*12910*/  ISETP.GT.U32.AND P6, PT, R29.reuse, R7, PT ;  /* 0x000000071d00720c */ /* 0x040fe40003fc4070 */
[C---:B------:R-:W-:Y:S01]  /*12920*/  ISETP.GT.U32.AND P3, PT, R29.reuse, R22, PT ;  /* 0x000000161d00720c */ /* 0x040fe20003f64070 */
[--C-:B------:R-:W-:Y:S01]  /*12930*/  @!P1 IMAD.IADD R20, R20, 0x1, -R29.reuse ;  /* 0x0000000114149824 */ /* 0x100fe200078e0a1d */
[----:B------:R-:W-:Y:S01]  /*12940*/  ISETP.GT.U32.AND P1, PT, R29, R3, PT ;  /* 0x000000031d00720c */ /* 0x000fe20003f24070 */
[----:B------:R-:W-:Y:S01]  /*12950*/  @!P2 IMAD.IADD R21, R21, 0x1, -R29 ;  /* 0x000000011515a824 */ /* 0x000fe200078e0a1d */
[----:B------:R-:W-:-:S07]  /*12960*/  ISETP.GT.U32.AND P2, PT, R29, R19, PT ;  /* 0x000000131d00720c */ /* 0x000fce0003f44070 */
[--C-:B------:R-:W-:Y:S02]  /*12970*/  @!P6 IMAD.IADD R7, R7, 0x1, -R29.reuse ;  /* 0x000000010707e824 */ /* 0x100fe400078e0a1d */
[--C-:B------:R-:W-:Y:S01]  /*12980*/  @!P3 IMAD.IADD R22, R22, 0x1, -R29.reuse ;  /* 0x000000011616b824 */ /* 0x100fe200078e0a1d */
[C---:B------:R-:W-:Y:S02]  /*12990*/  ISETP.GT.U32.AND P3, PT, R29.reuse, R25, PT ;  /* 0x000000191d00720c */ /* 0x040fe40003f64070 */
[----:B------:R-:W-:Y:S01]  /*129a0*/  ISETP.GT.U32.AND P5, PT, R29, R27, PT ;  /* 0x0000001b1d00720c */ /* 0x000fe20003fa4070 */
[--C-:B------:R-:W-:Y:S01]  /*129b0*/  @!P1 IMAD.IADD R3, R3, 0x1, -R29.reuse ;  /* 0x0000000103039824 */ /* 0x100fe200078e0a1d */
[----:B------:R0:W-:Y:S01]  /*129c0*/  STL [R1+0x6e0], R7 ;  /* 0x0006e00701007387 */ /* 0x0001e20000100800 */
[----:B------:R-:W-:-:S08]  /*129d0*/  @!P2 IMAD.IADD R19, R19, 0x1, -R29 ;  /* 0x000000011313a824 */ /* 0x000fd000078e0a1d */
[--C-:B------:R-:W-:Y:S01]  /*129e0*/  @!P3 IMAD.IADD R25, R25, 0x1, -R29.reuse ;  /* 0x000000011919b824 */ /* 0x100fe200078e0a1d */
[----:B0-----:R-:W2:Y:S01]  /*129f0*/  LDL.LU R7, [R1+0x6ac] ;  /* 0x0006ac0001077983 */ /* 0x001ea20000300800 */
[----:B------:R-:W-:-:S03]  /*12a00*/  @!P5 IMAD.IADD R27, R27, 0x1, -R29 ;  /* 0x000000011b1bd824 */ /* 0x000fc600078e0a1d */
[----:B------:R0:W-:Y:S01]  /*12a10*/  STL [R1+0x6ec], R3 ;  /* 0x0006ec0301007387 */ /* 0x0001e20000100800 */
[----:B------:R-:W-:-:S03]  /*12a20*/  ISETP.GT.U32.AND P5, PT, R29, R6, PT ;  /* 0x000000061d00720c */ /* 0x000fc60003fa4070 */
[----:B------:R-:W2:Y:S04]  /*12a30*/  LDL.LU R15, [R1+0x6a8] ;  /* 0x0006a800010f7983 */ /* 0x000ea80000300800 */
[----:B------:R1:W-:Y:S04]  /*12a40*/  STL [R1+0x6f0], R19 ;  /* 0x0006f01301007387 */ /* 0x0003e80000100800 */
[----:B------:R-:W2:Y:S04]  /*12a50*/  LDL.LU R18, [R1+0x690] ;  /* 0x0006900001127983 */ /* 0x000ea80000300800 */
[----:B------:R1:W-:Y:S04]  /*12a60*/  STL [R1+0x6e8], R25 ;  /* 0x0006e81901007387 */ /* 0x0003e80000100800 */
[----:B0-----:R-:W2:Y:S04]  /*12a70*/  LDL.LU R3, [R1+0x69c] ;  /* 0x00069c0001037983 */ /* 0x001ea80000300800 */
[----:B-1----:R-:W2:Y:S01]  /*12a80*/  LDL.LU R19, [R1+0x6a0] ;  /* 0x0006a00001137983 */ /* 0x002ea20000300800 */
[----:B------:R-:W-:-:S05]  /*12a90*/  @!P5 IMAD.IADD R6, R6, 0x1, -R29 ;  /* 0x000000010606d824 */ /* 0x000fca00078e0a1d */
[----:B------:R0:W-:Y:S04]  /*12aa0*/  STL [R1+0x6e4], R6 ;  /* 0x0006e40601007387 */ /* 0x0001e80000100800 */
[----:B------:R-:W2:Y:S01]  /*12ab0*/  LDL.LU R25, [R1+0x698] ;  /* 0x0006980001197983 */ /* 0x000ea20000300800 */
[C---:B------:R-:W-:Y:S02]  /*12ac0*/  ISETP.GT.U32.AND P0, PT, R29.reuse, R9, PT ;  /* 0x000000091d00720c */ /* 0x040fe40003f04070 */
[----:B---3--:R-:W-:Y:S01]  /*12ad0*/  ISETP.GT.U32.AND P4, PT, R29, R8, PT ;  /* 0x000000081d00720c */ /* 0x008fe20003f84070 */
[----:B0-----:R-:W3:Y:S10]  /*12ae0*/  LDL.LU R6, [R1+0x694] ;  /* 0x0006940001067983 */ /* 0x001ef40000300800 */
[----:B------:R-:W-:Y:S01]  /*12af0*/  @!P0 IMAD.IADD R9, R9, 0x1, -R29 ;  /* 0x0000000109098824 */ /* 0x000fe200078e0a1d */
[----:B------:R-:W-:-:S02]  /*12b00*/  ISETP.GT.U32.AND P0, PT, R29, R11, PT ;  /* 0x0000000b1d00720c */ /* 0x000fc40003f04070 */
[C---:B------:R-:W-:Y:S02]  /*12b10*/  ISETP.GT.U32.AND P1, PT, R29.reuse, R20, PT ;  /* 0x000000141d00720c */ /* 0x040fe40003f24070 */
[C---:B------:R-:W-:Y:S01]  /*12b20*/  ISETP.GT.U32.AND P2, PT, R29.reuse, R21, PT ;  /* 0x000000151d00720c */ /* 0x040fe20003f44070 */
[----:B------:R-:W-:Y:S01]  /*12b30*/  @!P4 IMAD.IADD R8, R8, 0x1, -R29 ;  /* 0x000000010808c824 */ /* 0x000fe200078e0a1d */
        /* <DEDUP_REMOVED lines=9> */
[C---:B----4-:R-:W-:Y:S02]  /*12bd0*/  ISETP.GT.U32.AND P0, PT, R29.reuse, R5, PT ;  /* 0x000000051d00720c */ /* 0x050fe40003f04070 */
[C---:B-----5:R-:W-:Y:S01]  /*12be0*/  ISETP.GT.U32.AND P1, PT, R29.reuse, R4, PT ;  /* 0x000000041d00720c */ /* 0x060fe20003f24070 */
[----:B------:R0:W-:Y:S01]  /*12bf0*/  STL [R1+0x6cc], R9 ;  /* 0x0006cc0901007387 */ /* 0x0001e20000100800 */
[----:B------:R-:W-:Y:S01]  /*12c00*/  ISETP.GT.U32.AND P2, PT, R29, R23, PT ;  /* 0x000000171d00720c */ /* 0x000fe20003f44070 */
[--C-:B------:R-:W-:Y:S02]  /*12c10*/  @!P6 IMAD.IADD R11, R11, 0x1, -R29.reuse ;  /* 0x000000010b0be824 */ /* 0x100fe400078e0a1d */
[----:B0-----:R-:W4:Y:S01]  /*12c20*/  LDL.LU R9, [R1+0x67c] ;  /* 0x00067c0001097983 */ /* 0x001f220000300800 */
[----:B------:R-:W-:Y:S01]  /*12c30*/  @!P3 IMAD.IADD R22, R22, 0x1, -R29 ;  /* 0x000000011616b824 */ /* 0x000fe200078e0a1d */
[----:B------:R-:W-:-:S04]  /*12c40*/  ISETP.GT.U32.AND P5, PT, R29, R27, PT ;  /* 0x0000001b1d00720c */ /* 0x000fc80003fa4070 */
[--C-:B------:R-:W-:Y:S01]  /*12c50*/  @!P0 IMAD.IADD R5, R5, 0x1, -R29.reuse ;  /* 0x0000000105058824 */ /* 0x100fe200078e0a1d */
[C---:B------:R-:W-:Y:S01]  /*12c60*/  ISETP.GT.U32.AND P3, PT, R29.reuse, R24, PT ;  /* 0x000000181d00720c */ /* 0x040fe20003f64070 */
[--C-:B------:R-:W-:Y:S01]  /*12c70*/  @!P1 IMAD.IADD R4, R4, 0x1, -R29.reuse ;  /* 0x0000000104049824 */ /* 0x100fe200078e0a1d */
[----:B------:R-:W-:Y:S01]  /*12c80*/  ISETP.GT.U32.AND P4, PT, R29, R8, PT ;  /* 0x000000081d00720c */ /* 0x000fe20003f84070 */
[--C-:B------:R-:W-:Y:S01]  /*12c90*/  @!P2 IMAD.IADD R23, R23, 0x1, -R29.reuse ;  /* 0x000000011717a824 */ /* 0x100fe200078e0a1d */
[----:B------:R-:W-:Y:S01]  /*12ca0*/  IABS R12, R12 ;  /* 0x0000000c000c7213 */ /* 0x000fe20000000000 */
[----:B------:R-:W-:Y:S04]  /*12cb0*/  STL [R1+0x6d8], R17 ;  /* 0x0006d81101007387 */ /* 0x000fe80000100800 */
[----:B------:R-:W-:Y:S01]  /*12cc0*/  IMAD.HI.U32 R0, R28, R12, RZ ;  /* 0x0000000c1c007227 */ /* 0x000fe200078e00ff */
[----:B------:R-:W-:Y:S03]  /*12cd0*/  STL [R1+0x6dc], R20 ;  /* 0x0006dc1401007387 */ /* 0x000fe60000100800 */
[----:B------:R-:W-:-:S02]  /*12ce0*/  @!P5 IMAD.IADD R27, R27, 0x1, -R29 ;  /* 0x000000011b1bd824 */ /* 0x000fc400078e0a1d */
[--C-:B------:R-:W-:Y:S01]  /*12cf0*/  @!P3 IMAD.IADD R24, R24, 0x1, -R29.reuse ;  /* 0x000000011818b824 */ /* 0x100fe200078e0a1d */
[----:B------:R-:W-:Y:S01]  /*12d00*/  STL [R1+0x6d4], R21 ;  /* 0x0006d41501007387 */ /* 0x000fe20000100800 */
[----:B------:R-:W-:Y:S01]  /*12d10*/  @!P4 IMAD.IADD R8, R8, 0x1, -R29 ;  /* 0x000000010808c824 */ /* 0x000fe200078e0a1d */
[----:B------:R-:W-:Y:S02]  /*12d20*/  ISETP.GT.U32.AND P5, PT, R29, R26, PT ;  /* 0x0000001a1d00720c */ /* 0x000fe40003fa4070 */
[----:B------:R-:W-:Y:S01]  /*12d30*/  STL [R1+0x6d0], R22 ;  /* 0x0006d01601007387 */ /* 0x000fe20000100800 */
[----:B------:R-:W-:-:S03]  /*12d40*/  IMAD.MOV R0, RZ, RZ, -R0 ;  /* 0x000000ffff007224 */ /* 0x000fc600078e0a00 */
[----:B------:R-:W-:Y:S04]  /*12d50*/  STL [R1+0x6b8], R27 ;  /* 0x0006b81b01007387 */ /* 0x000fe80000100800 */
[----:B------:R0:W-:Y:S01]  /*12d60*/  STL [R1+0x6c8], R11 ;  /* 0x0006c80b01007387 */ /* 0x0001e20000100800 */
[----:B------:R-:W-:-:S03]  /*12d70*/  IMAD R12, R29, R0, R12 ;  /* 0x000000001d0c7224 */ /* 0x000fc600078e020c */
[----:B------:R1:W-:Y:S04]  /*12d80*/  STL [R1+0x6c4], R8 ;  /* 0x0006c40801007387 */ /* 0x0003e80000100800 */
[----:B0-----:R-:W5:Y:S04]  /*12d90*/  LDL R11, [R1+0x1ffc] ;  /* 0x001ffc00010b7983 */ /* 0x001f680000100800 */
[----:B-1----:R-:W5:Y:S04]  /*12da0*/  LDL.LU R8, [R1+0x688] ;  /* 0x0006880001087983 */ /* 0x002f680000300800 */
[----:B------:R-:W5:Y:S01]  /*12db0*/  LDL.LU R20, [R1+0x68c] ;  /* 0x00068c0001147983 */ /* 0x000f620000300800 */
[----:B------:R-:W-:-:S03]  /*12dc0*/  @!P5 IMAD.IADD R26, R26, 0x1, -R29 ;  /* 0x000000011a1ad824 */ /* 0x000fc600078e0a1d */
[----:B------:R-:W5:Y:S04]  /*12dd0*/  LDL.LU R21, [R1+0x684] ;  /* 0x0006840001157983 */ /* 0x000f680000300800 */
[----:B------:R-:W5:Y:S04]  /*12de0*/  LDL.LU R22, [R1+0x680] ;  /* 0x0006800001167983 */ /* 0x000f680000300800 */
[----:B------:R-:W-:Y:S04]  /*12df0*/  STL [R1+0x2a58], R12 ;  /* 0x002a580c01007387 */ /* 0x000fe80000100800 */
[----:B------:R-:W5:Y:S01]  /*12e00*/  LDL.LU R27, [R1+0x668] ;  /* 0x00066800011b7983 */ /* 0x000f620000300800 */
[----:B--2---:R-:W-:-:S02]  /*12e10*/  ISETP.GT.U32.AND P6, PT, R29, R15, PT ;  /* 0x0000000f1d00720c */ /* 0x004fc40003fc4070 */
[C---:B------:R-:W-:Y:S02]  /*12e20*/  ISETP.GT.U32.AND P0, PT, R29.reuse, R18, PT ;  /* 0x000000121d00720c */ /* 0x040fe40003f04070 */
[C---:B------:R-:W-:Y:S02]  /*12e30*/  ISETP.GT.U32.AND P1, PT, R29.reuse, R3, PT ;  /* 0x000000031d00720c */ /* 0x040fe40003f24070 */
[----:B------:R-:W-:-:S07]  /*12e40*/  ISETP.GT.U32.AND P2, PT, R29, R19, PT ;  /* 0x000000131d00720c */ /* 0x000fce0003f44070 */
[--C-:B------:R-:W-:Y:S01]  /*12e50*/  @!P6 IMAD.IADD R15, R15, 0x1, -R29.reuse ;  /* 0x000000010f0fe824 */ /* 0x100fe200078e0a1d */
[C---:B------:R-:W-:Y:S01]  /*12e60*/  ISETP.GT.U32.AND P6, PT, R29.reuse, R5, PT ;  /* 0x000000051d00720c */ /* 0x040fe20003fc4070 */
[--C-:B------:R-:W-:Y:S01]  /*12e70*/  @!P0 IMAD.IADD R18, R18, 0x1, -R29.reuse ;  /* 0x0000000112128824 */ /* 0x100fe200078e0a1d */
[----:B------:R-:W-:Y:S01]  /*12e80*/  ISETP.GT.U32.AND P0, PT, R29, R4, PT ;  /* 0x000000041d00720c */ /* 0x000fe20003f04070 */
[--C-:B------:R-:W-:Y:S01]  /*12e90*/  @!P1 IMAD.IADD R3, R3, 0x1, -R29.reuse ;  /* 0x0000000103039824 */ /* 0x100fe200078e0a1d */
[----:B------:R-:W-:Y:S01]  /*12ea0*/  ISETP.GT.U32.AND P1, PT, R29, R23, PT ;  /* 0x000000171d00720c */ /* 0x000fe20003f24070 */
[----:B------:R-:W-:Y:S01]  /*12eb0*/  @!P2 IMAD.IADD R19, R19, 0x1, -R29 ;  /* 0x000000011313a824 */ /* 0x000fe200078e0a1d */
[C---:B------:R-:W-:Y:S02]  /*12ec0*/  ISETP.GT.U32.AND P2, PT, R29.reuse, R24, PT ;  /* 0x000000181d00720c */ /* 0x040fe40003f44070 */
[----:B------:R-:W-:-:S05]  /*12ed0*/  ISETP.GT.U32.AND P3, PT, R29, R25, PT ;  /* 0x000000191d00720c */ /* 0x000fca0003f64070 */
[--C-:B------:R-:W-:Y:S02]  /*12ee0*/  @!P6 IMAD.IADD R5, R5, 0x1, -R29.reuse ;  /* 0x000000010505e824 */ /* 0x100fe400078e0a1d */
[----:B------:R-:W-:-:S03]  /*12ef0*/  @!P0 IMAD.IADD R4, R4, 0x1, -R29 ;  /* 0x0000000104048824 */ /* 0x000fc600078e0a1d */
[----:B------:R0:W-:Y:S01]  /*12f00*/  STL [R1+0x6c0], R5 ;  /* 0x0006c00501007387 */ /* 0x0001e20000100800 */
[--C-:B------:R-:W-:Y:S02]  /*12f10*/  @!P1 IMAD.IADD R23, R23, 0x1, -R29.reuse ;  /* 0x0000000117179824 */ /* 0x100fe400078e0a1d */
[--C-:B------:R-:W-:Y:S02]  /*12f20*/  @!P2 IMAD.IADD R24, R24, 0x1, -R29.reuse ;  /* 0x000000011818a824 */ /* 0x100fe400078e0a1d */
[----:B------:R-:W-:Y:S01]  /*12f30*/  @!P3 IMAD.IADD R25, R25, 0x1, -R29 ;  /* 0x000000011919b824 */ /* 0x000fe200078e0a1d */
[----:B0-----:R-:W2:Y:S01]  /*12f40*/  LDL.LU R5, [R1+0x674] ;  /* 0x0006740001057983 */ /* 0x001ea20000300800 */
[----:B------:R-:W-:-:S03]  /*12f50*/  ISETP.GT.U32.AND P3, PT, R29, R26, PT ;  /* 0x0000001a1d00720c */ /* 0x000fc60003f64070 */
[----:B------:R0:W-:Y:S04]  /*12f60*/  STL [R1+0x6bc], R4 ;  /* 0x0006bc0401007387 */ /* 0x0001e80000100800 */
[----:B------:R-:W2:Y:S04]  /*12f70*/  LDL.LU R16, [R1+0x678] ;  /* 0x0006780001107983 */ /* 0x000ea80000300800 */
[----:B------:R1:W-:Y:S04]  /*12f80*/  STL [R1+0x6a4], R23 ;  /* 0x0006a41701007387 */ /* 0x0003e80000100800 */
[----:B------:R-:W2:Y:S04]  /*12f90*/  LDL.LU R17, [R1+0x670] ;  /* 0x0006700001117983 */ /* 0x000ea80000300800 */
[----:B------:R3:W-:Y:S04]  /*12fa0*/  STL [R1+0x6b0], R24 ;  /* 0x0006b01801007387 */ /* 0x0007e80000100800 */
[----:B0-----:R-:W2:Y:S01]  /*12fb0*/  LDL.LU R4, [R1+0x66c] ;  /* 0x00066c0001047983 */ /* 0x001ea20000300800 */
[----:B------:R-:W-:-:S03]  /*12fc0*/  @!P3 IMAD.IADD R26, R26, 0x1, -R29 ;  /* 0x000000011a1ab824 */ /* 0x000fc600078e0a1d */
[----:B-1----:R-:W2:Y:S04]  /*12fd0*/  LDL.LU R23, [R1+0x654] ;  /* 0x0006540001177983 */ /* 0x002ea80000300800 */
[----:B------:R0:W-:Y:S04]  /*12fe0*/  STL [R1+0x6b4], R26 ;  /* 0x0006b41a01007387 */ /* 0x0001e80000100800 */
[----:B---3--:R-:W3:Y:S04]  /*12ff0*/  LDL.LU R24, [R1+0x660] ;  /* 0x0006600001187983 */ /* 0x008ee80000300800 */
[----:B0-----:R-:W3:Y:S01]  /*13000*/  LDL.LU R26, [R1+0x664] ;  /* 0x00066400011a7983 */ /* 0x001ee20000300800 */
[----:B------:R-:W-:-:S02]  /*13010*/  ISETP.GT.U32.AND P4, PT, R29, R7, PT ;  /* 0x000000071d00720c */ /* 0x000fc40003f84070 */
[----:B------:R-:W-:-:S11]  /*13020*/  ISETP.GT.U32.AND P5, PT, R29, R6, PT ;  /* 0x000000061d00720c */ /* 0x000fd60003fa4070 */
[--C-:B------:R-:W-:Y:S01]  /*13030*/  @!P4 IMAD.IADD R7, R7, 0x1, -R29.reuse ;  /* 0x000000010707c824 */ /* 0x100fe200078e0a1d */
[C---:B----4-:R-:W-:Y:S01]  /*13040*/  ISETP.GT.U32.AND P4, PT, R29.reuse, R9, PT ;  /* 0x000000091d00720c */ /* 0x050fe20003f84070 */
[----:B------:R-:W-:Y:S01]  /*13050*/  @!P5 IMAD.IADD R6, R6, 0x1, -R29 ;  /* 0x000000010606d824 */ /* 0x000fe200078e0a1d */
[C---:B------:R-:W-:Y:S02]  /*13060*/  ISETP.GT.U32.AND P0, PT, R29.reuse, R18, PT ;  /* 0x000000121d00720c */ /* 0x040fe40003f04070 */
[----:B------:R-:W-:-:S09]  /*13070*/  ISETP.GT.U32.AND P5, PT, R29, R7, PT ;  /* 0x000000071d00720c */ /* 0x000fd20003fa4070 */
[--C-:B------:R-:W-:Y:S01]  /*13080*/  @!P4 IMAD.IADD R9, R9, 0x1, -R29.reuse ;  /* 0x000000010909c824 */ /* 0x100fe200078e0a1d */
[C---:B------:R-:W-:Y:S02]  /*13090*/  ISETP.GT.U32.AND P4, PT, R29.reuse, R15, PT ;  /* 0x0000000f1d00720c */ /* 0x040fe40003f84070 */
[C---:B------:R-:W-:Y:S02]  /*130a0*/  ISETP.GT.U32.AND P1, PT, R29.reuse, R3, PT ;  /* 0x000000031d00720c */ /* 0x040fe40003f24070 */
[----:B------:R-:W-:Y:S01]  /*130b0*/  ISETP.GT.U32.AND P6, PT, R29, R9, PT ;  /* 0x000000091d00720c */ /* 0x000fe20003fc4070 */
[--C-:B------:R-:W-:Y:S02]  /*130c0*/  @!P5 IMAD.IADD R7, R7, 0x1, -R29.reuse ;  /* 0x000000010707d824 */ /* 0x100fe400078e0a1d */
[----:B------:R-:W-:Y:S01]  /*130d0*/  @!P0 IMAD.IADD R18, R18, 0x1, -R29 ;  /* 0x0000000112128824 */ /* 0x000fe200078e0a1d */
[----:B------:R-:W-:-:S05]  /*130e0*/  ISETP.GT.U32.AND P2, PT, R29, R19, PT ;  /* 0x000000131d00720c */ /* 0x000fca0003f44070 */
[--C-:B------:R-:W-:Y:S01]  /*130f0*/  @!P4 IMAD.IADD R15, R15, 0x1, -R29.reuse ;  /* 0x000000010f0fc824 */ /* 0x100fe200078e0a1d */
[C---:B-----5:R-:W-:Y:S02]  /*13100*/  ISETP.GT.U32.AND P4, PT, R29.reuse, R8, PT ;  /* 0x000000081d00720c */ /* 0x060fe40003f84070 */
[----:B------:R-:W-:Y:S01]  /*13110*/  ISETP.GT.U32.AND P0, PT, R29, R20, PT ;  /* 0x000000141d00720c */ /* 0x000fe20003f04070 */
[----:B------:R0:W-:Y:S01]  /*13120*/  STL [R1+0x6ac], R7 ;  /* 0x0006ac0701007387 */ /* 0x0001e20000100800 */
[--C-:B------:R-:W-:Y:S01]  /*13130*/  @!P1 IMAD.IADD R3, R3, 0x1, -R29.reuse ;  /* 0x0000000103039824 */ /* 0x100fe200078e0a1d */
[----:B------:R-:W-:Y:S01]  /*13140*/  ISETP.GT.U32.AND P1, PT, R29, R21, PT ;  /* 0x000000151d00720c */ /* 0x000fe20003f24070 */
[----:B------:R-:W-:Y:S01]  /*13150*/  @!P6 IMAD.IADD R9, R9, 0x1, -R29 ;  /* 0x000000010909e824 */ /* 0x000fe200078e0a1d */
[----:B0-----:R-:W4:Y:S01]  /*13160*/  LDL.LU R7, [R1+0x65c] ;  /* 0x00065c0001077983 */ /* 0x001f220000300800 */
[----:B------:R-:W-:-:S05]  /*13170*/  ISETP.GT.U32.AND P3, PT, R29, R25, PT ;  /* 0x000000191d00720c */ /* 0x000fca0003f64070 */
[--C-:B------:R-:W-:Y:S01]  /*13180*/  @!P4 IMAD.IADD R8, R8, 0x1, -R29.reuse ;  /* 0x000000010808c824 */ /* 0x100fe200078e0a1d */
[----:B------:R-:W-:Y:S01]  /*13190*/  ISETP.GT.U32.AND P5, PT, R29, R6, PT ;  /* 0x000000061d00720c */ /* 0x000fe20003fa4070 */
[--C-:B------:R-:W-:Y:S02]  /*131a0*/  @!P0 IMAD.IADD R20, R20, 0x1, -R29.reuse ;  /* 0x0000000114148824 */ /* 0x100fe400078e0a1d */
[--C-:B------:R-:W-:Y:S01]  /*131b0*/  @!P2 IMAD.IADD R19, R19, 0x1, -R29.reuse ;  /* 0x000000011313a824 */ /* 0x100fe200078e0a1d */
[----:B------:R-:W-:Y:S01]  /*131c0*/  ISETP.GT.U32.AND P2, PT, R29, R22, PT ;  /* 0x000000161d00720c */ /* 0x000fe20003f44070 */
[--C-:B------:R-:W-:Y:S01]  /*131d0*/  @!P1 IMAD.IADD R21, R21, 0x1, -R29.reuse ;  /* 0x0000000115159824 */ /* 0x100fe200078e0a1d */
[----:B------:R-:W-:Y:S01]  /*131e0*/  STL [R1+0x6a8], R15 ;  /* 0x0006a80f01007387 */ /* 0x000fe20000100800 */
[----:B------:R-:W-:Y:S01]  /*131f0*/  @!P3 IMAD.IADD R25, R25, 0x1, -R29 ;  /* 0x000000011919b824 */ /* 0x000fe200078e0a1d */
[----:B------:R-:W-:-:S05]  /*13200*/  ISETP.GT.U32.AND P3, PT, R29, R27, PT ;  /* 0x0000001b1d00720c */ /* 0x000fca0003f64070 */
[--C-:B------:R-:W-:Y:S01]  /*13210*/  @!P5 IMAD.IADD R6, R6, 0x1, -R29.reuse ;  /* 0x000000010606d824 */ /* 0x100fe200078e0a1d */
[----:B------:R-:W-:Y:S03]  /*13220*/  STL [R1+0x690], R18 ;  /* 0x0006901201007387 */ /* 0x000fe60000100800 */
[--C-:B------:R-:W-:Y:S01]  /*13230*/  @!P2 IMAD.IADD R22, R22, 0x1, -R29.reuse ;  /* 0x000000011616a824 */ /* 0x100fe200078e0a1d */
[----:B------:R-:W-:Y:S04]  /*13240*/  STL [R1+0x69c], R3 ;  /* 0x00069c0301007387 */ /* 0x000fe80000100800 */
[----:B------:R-:W-:Y:S04]  /*13250*/  STL [R1+0x6a0], R19 ;  /* 0x0006a01301007387 */ /* 0x000fe80000100800 */
[----:B------:R-:W-:Y:S04]  /*13260*/  STL [R1+0x698], R25 ;  /* 0x0006981901007387 */ /* 0x000fe80000100800 */
[----:B------:R0:W-:Y:S01]  /*13270*/  STL [R1+0x694], R6 ;  /* 0x0006940601007387 */ /* 0x0001e20000100800 */
[----:B------:R-:W-:-:S03]  /*13280*/  @!P3 IMAD.IADD R27, R27, 0x1, -R29 ;  /* 0x000000011b1bb824 */ /* 0x000fc600078e0a1d */
[----:B0-----:R-:W5:Y:S04]  /*13290*/  LDL.LU R6, [R1+0x658] ;  /* 0x0006580001067983 */ /* 0x001f680000300800 */
[----:B------:R0:W-:Y:S04]  /*132a0*/  STL [R1+0x67c], R9 ;  /* 0x00067c0901007387 */ /* 0x0001e80000100800 */
[----:B0-----:R-:W5:Y:S04]  /*132b0*/  LDL.LU R9, [R1+0x640] ;  /* 0x0006400001097983 */ /* 0x001f680000300800 */
[----:B------:R-:W5:Y:S04]  /*132c0*/  LDL.LU R3, [R1+0x64c] ;  /* 0x00064c0001037983 */ /* 0x000f680000300800 */
[----:B------:R-:W5:Y:S04]  /*132d0*/  LDL.LU R19, [R1+0x650] ;  /* 0x0006500001137983 */ /* 0x000f680000300800 */
[----:B------:R-:W5:Y:S01]  /*132e0*/  LDL.LU R25, [R1+0x648] ;  /* 0x0006480001197983 */ /* 0x000f620000300800 */
[----:B--2---:R-:W-:-:S02]  /*132f0*/  ISETP.GT.U32.AND P6, PT, R29, R16, PT ;  /* 0x000000101d00720c */ /* 0x004fc40003fc4070 */
[C---:B------:R-:W-:Y:S02]  /*13300*/  ISETP.GT.U32.AND P4, PT, R29.reuse, R17, PT ;  /* 0x000000111d00720c */ /* 0x040fe40003f84070 */
[----:B------:R-:W-:-:S09]  /*13310*/  ISETP.GT.U32.AND P0, PT, R29, R4, PT ;  /* 0x000000041d00720c */ /* 0x000fd20003f04070 */
[--C-:B------:R-:W-:Y:S01]  /*13320*/  @!P6 IMAD.IADD R16, R16, 0x1, -R29.reuse ;  /* 0x000000011010e824 */ /* 0x100fe200078e0a1d */
[C---:B------:R-:W-:Y:S02]  /*13330*/  ISETP.GT.U32.AND P6, PT, R29.reuse, R8, PT ;  /* 0x000000081d00720c */ /* 0x040fe40003fc4070 */
[----:B------:R-:W-:Y:S01]  /*13340*/  ISETP.GT.U32.AND P1, PT, R29, R23, PT ;  /* 0x000000171d00720c */ /* 0x000fe20003f24070 */
[--C-:B------:R-:W-:Y:S01]  /*13350*/  @!P4 IMAD.IADD R17, R17, 0x1, -R29.reuse ;  /* 0x000000011111c824 */ /* 0x100fe200078e0a1d */
[C---:B------:R-:W-:Y:S01]  /*13360*/  ISETP.GT.U32.AND P4, PT, R29.reuse, R20, PT ;  /* 0x000000141d00720c */ /* 0x040fe20003f84070 */
[----:B------:R-:W-:Y:S01]  /*13370*/  @!P0 IMAD.IADD R4, R4, 0x1, -R29 ;  /* 0x0000000104048824 */ /* 0x000fe200078e0a1d */
[C---:B------:R-:W-:Y:S02]  /*13380*/  ISETP.GT.U32.AND P0, PT, R29.reuse, R21, PT ;  /* 0x000000151d00720c */ /* 0x040fe40003f04070 */
[----:B---3--:R-:W-:-:S07]  /*13390*/  ISETP.GT.U32.AND P2, PT, R29, R24, PT ;  /* 0x000000181d00720c */ /* 0x008fce0003f44070 */
[--C-:B------:R-:W-:Y:S01]  /*133a0*/  @!P1 IMAD.IADD R23, R23, 0x1, -R29.reuse ;  /* 0x0000000117179824 */ /* 0x100fe200078e0a1d */
[C---:B------:R-:W-:Y:S01]  /*133b0*/  ISETP.GT.U32.AND P1, PT, R29.reuse, R22, PT ;  /* 0x000000161d00720c */ /* 0x040fe20003f24070 */
[--C-:B------:R-:W-:Y:S01]  /*133c0*/  @!P6 IMAD.IADD R8, R8, 0x1, -R29.reuse ;  /* 0x000000010808e824 */ /* 0x100fe200078e0a1d */
[C---:B------:R-:W-:Y:S01]  /*133d0*/  ISETP.GT.U32.AND P5, PT, R29.reuse, R5, PT ;  /* 0x000000051d00720c */ /* 0x040fe20003fa4070 */
[--C-:B------:R-:W-:Y:S01]  /*133e0*/  @!P4 IMAD.IADD R20, R20, 0x1, -R29.reuse ;  /* 0x000000011414c824 */ /* 0x100fe200078e0a1d */
[----:B------:R-:W-:Y:S02]  /*133f0*/  ISETP.GT.U32.AND P3, PT, R29, R26, PT ;  /* 0x0000001a1d00720c */ /* 0x000fe40003f64070 */
[----:B------:R0:W-:Y:S01]  /*13400*/  STL [R1+0x688], R8 ;  /* 0x0006880801007387 */ /* 0x0001e20000100800 */
[--C-:B------:R-:W-:Y:S02]  /*13410*/  @!P0 IMAD.IADD R21, R21, 0x1, -R29.reuse ;  /* 0x0000000115158824 */ /* 0x100fe400078e0a1d */
[--C-:B------:R-:W-:Y:S01]  /*13420*/  @!P2 IMAD.IADD R24, R24, 0x1, -R29.reuse ;  /* 0x000000011818a824 */ /* 0x100fe200078e0a1d */
[----:B------:R-:W-:Y:S01]  /*13430*/  ISETP.GT.U32.AND P2, PT, R29, R27, PT ;  /* 0x0000001b1d00720c */ /* 0x000fe20003f44070 */
[----:B0-----:R-:W2:Y:S04]  /*13440*/  LDL.LU R8, [R1+0x644] ;  /* 0x0006440001087983 */ /* 0x001ea80000300800 */
[----:B------:R-:W3:Y:S04]  /*13450*/  LDL.LU R15, [R1+0x62c] ;  /* 0x00062c00010f7983 */ /* 0x000ee80000300800 */
[----:B------:R0:W-:Y:S01]  /*13460*/  STL [R1+0x68c], R20 ;  /* 0x00068c1401007387 */ /* 0x0001e20000100800 */
[----:B------:R-:W-:-:S03]  /*13470*/  @!P1 IMAD.IADD R22, R22, 0x1, -R29 ;  /* 0x0000000116169824 */ /* 0x000fc600078e0a1d */
[----:B------:R1:W-:Y:S01]  /*13480*/  STL [R1+0x684], R21 ;  /* 0x0006841501007387 */ /* 0x0003e20000100800 */
[----:B------:R-:W-:-:S03]  /*13490*/  @!P5 IMAD.IADD R5, R5, 0x1, -R29 ;  /* 0x000000010505d824 */ /* 0x000fc600078e0a1d */
[----:B------:R-:W2:Y:S04]  /*134a0*/  LDL.LU R18, [R1+0x638] ;  /* 0x0006380001127983 */ /* 0x000ea80000300800 */
[----:B0-----:R-:W2:Y:S01]  /*134b0*/  LDL.LU R20, [R1+0x63c] ;  /* 0x00063c0001147983 */ /* 0x001ea20000300800 */
[--C-:B------:R-:W-:Y:S01]  /*134c0*/  @!P3 IMAD.IADD R26, R26, 0x1, -R29.reuse ;  /* 0x000000011a1ab824 */ /* 0x100fe200078e0a1d */
[----:B------:R-:W-:Y:S02]  /*134d0*/  ISETP.GT.U32.AND P3, PT, R29, R5, PT ;  /* 0x000000051d00720c */ /* 0x000fe40003f64070 */
[----:B------:R-:W-:Y:S01]  /*134e0*/  STL [R1+0x680], R22 ;  /* 0x0006801601007387 */ /* 0x000fe20000100800 */
[----:B------:R-:W-:-:S03]  /*134f0*/  @!P2 IMAD.IADD R27, R27, 0x1, -R29 ;  /* 0x000000011b1ba824 */ /* 0x000fc600078e0a1d */
[----:B-1----:R-:W2:Y:S04]  /*13500*/  LDL.LU R21, [R1+0x634] ;  /* 0x0006340001157983 */ /* 0x002ea80000300800 */
[----:B------:R0:W-:Y:S03]  /*13510*/  STL [R1+0x668], R27 ;  /* 0x0006681b01007387 */ /* 0x0001e60000100800 */
[----:B------:R-:W-:Y:S01]  /*13520*/  @!P3 IMAD.IADD R5, R5, 0x1, -R29 ;  /* 0x000000010505b824 */ /* 0x000fe200078e0a1d */
[----:B0-----:R-:W2:Y:S04]  /*13530*/  LDL.LU R27, [R1+0x630] ;  /* 0x00063000011b7983 */ /* 0x001ea80000300800 */
[----:B------:R-:W2:Y:S04]  /*13540*/  LDL.LU R22, [R1+0x618] ;  /* 0x0006180001167983 */ /* 0x000ea80000300800 */
[----:B------:R0:W-:Y:S04]  /*13550*/  STL [R1+0x674], R5 ;  /* 0x0006740501007387 */ /* 0x0001e80000100800 */
[----:B0-----:R-:W2:Y:S01]  /*13560*/  LDL.LU R5, [R1+0x624] ;  /* 0x0006240001057983 */ /* 0x001ea20000300800 */
[----:B----4-:R-:W-:-:S02]  /*13570*/  ISETP.GT.U32.AND P5, PT, R29, R7, PT ;  /* 0x000000071d00720c */ /* 0x010fc40003fa4070 */
[C---:B------:R-:W-:Y:S02]  /*13580*/  ISETP.GT.U32.AND P4, PT, R29.reuse, R17, PT ;  /* 0x000000111d00720c */ /* 0x040fe40003f84070 */
[----:B------:R-:W-:-:S09]  /*13590*/  ISETP.GT.U32.AND P0, PT, R29, R4, PT ;  /* 0x000000041d00720c */ /* 0x000fd20003f04070 */
[----:B------:R-:W-:Y:S01]  /*135a0*/  @!P5 IMAD.IADD R7, R7, 0x1, -R29 ;  /* 0x000000010707d824 */ /* 0x000fe200078e0a1d */
[----:B------:R-:W-:-:S04]  /*135b0*/  ISETP.GT.U32.AND P5, PT, R29, R16, PT ;  /* 0x000000101d00720c */ /* 0x000fc80003fa4070 */
[----:B------:R-:W-:Y:S01]  /*135c0*/  ISETP.GT.U32.AND P6, PT, R29, R7, PT ;  /* 0x000000071d00720c */ /* 0x000fe20003fc4070 */
[----:B------:R-:W-:Y:S01]  /*135d0*/  @!P4 IMAD.IADD R17, R17, 0x1, -R29 ;  /* 0x000000011111c824 */ /* 0x000fe200078e0a1d */
[----:B------:R-:W-:-:S07]  /*135e0*/  ISETP.GT.U32.AND P1, PT, R29, R23, PT ;  /* 0x000000171d00720c */ /* 0x000fce0003f24070 */
[--C-:B------:R-:W-:Y:S01]  /*135f0*/  @!P5 IMAD.IADD R16, R16, 0x1, -R29.reuse ;  /* 0x000000011010d824 */ /* 0x100fe200078e0a1d */
[C---:B-----5:R-:W-:Y:S01]  /*13600*/  ISETP.GT.U32.AND P5, PT, R29.reuse, R6, PT ;  /* 0x000000061d00720c */ /* 0x060fe20003fa4070 */
[--C-:B------:R-:W-:Y:S01]  /*13610*/  @!P0 IMAD.IADD R4, R4, 0x1, -R29.reuse ;  /* 0x0000000104048824 */ /* 0x100fe200078e0a1d */
[----:B------:R-:W-:Y:S01]  /*13620*/  ISETP.GT.U32.AND P4, PT, R29, R9, PT ;  /* 0x000000091d00720c */ /* 0x000fe20003f84070 */
[----:B------:R-:W-:Y:S01]  /*13630*/  @!P6 IMAD.IADD R7, R7, 0x1, -R29 ;  /* 0x000000010707e824 */ /* 0x000fe200078e0a1d */
[C---:B------:R-:W-:Y:S02]  /*13640*/  ISETP.GT.U32.AND P2, PT, R29.reuse, R24, PT ;  /* 0x000000181d00720c */ /* 0x040fe40003f44070 */
[----:B------:R-:W-:-:S07]  /*13650*/  ISETP.GT.U32.AND P0, PT, R29, R3, PT ;  /* 0x000000031d00720c */ /* 0x000fce0003f04070 */
[--C-:B------:R-:W-:Y:S01]  /*13660*/  @!P5 IMAD.IADD R6, R6, 0x1, -R29.reuse ;  /* 0x000000010606d824 */ /* 0x100fe200078e0a1d */
[----:B------:R-:W-:Y:S01]  /*13670*/  ISETP.GT.U32.AND P3, PT, R29, R26, PT ;  /* 0x0000001a1d00720c */ /* 0x000fe20003f64070 */
[--C-:B------:R-:W-:Y:S01]  /*13680*/  @!P1 IMAD.IADD R23, R23, 0x1, -R29.reuse ;  /* 0x0000000117179824 */ /* 0x100fe200078e0a1d */
[----:B------:R-:W-:Y:S01]  /*13690*/  ISETP.GT.U32.AND P1, PT, R29, R19, PT ;  /* 0x000000131d00720c */ /* 0x000fe20003f24070 */
[--C-:B------:R-:W-:Y:S02]  /*136a0*/  @!P4 IMAD.IADD R9, R9, 0x1, -R29.reuse ;  /* 0x000000010909c824 */ /* 0x100fe400078e0a1d */
[--C-:B------:R-:W-:Y:S02]  /*136b0*/  @!P2 IMAD.IADD R24, R24, 0x1, -R29.reuse ;  /* 0x000000011818a824 */ /* 0x100fe400078e0a1d */
[----:B------:R-:W-:Y:S01]  /*136c0*/  @!P0 IMAD.IADD R3, R3, 0x1, -R29 ;  /* 0x0000000103038824 */ /* 0x000fe200078e0a1d */
[----:B------:R-:W-:-:S05]  /*136d0*/  ISETP.GT.U32.AND P2, PT, R29, R25, PT ;  /* 0x000000191d00720c */ /* 0x000fca0003f44070 */
[--C-:B------:R-:W-:Y:S01]  /*136e0*/  @!P3 IMAD.IADD R26, R26, 0x1, -R29.reuse ;  /* 0x000000011a1ab824 */ /* 0x100fe200078e0a1d */
[----:B------:R-:W-:Y:S01]  /*136f0*/  STL [R1+0x678], R16 ;  /* 0x0006781001007387 */ /* 0x000fe20000100800 */
[----:B------:R-:W-:-:S03]  /*13700*/  @!P1 IMAD.IADD R19, R19, 0x1, -R29 ;  /* 0x0000000113139824 */ /* 0x000fc600078e0a1d */
[----:B------:R-:W-:Y:S04]  /*13710*/  STL [R1+0x670], R17 ;  /* 0x0006701101007387 */ /* 0x000fe80000100800 */
[----:B------:R-:W-:Y:S04]  /*13720*/  STL [R1+0x66c], R4 ;  /* 0x00066c0401007387 */ /* 0x000fe80000100800 */
[----:B------:R-:W-:Y:S04]  /*13730*/  STL [R1+0x654], R23 ;  /* 0x0006541701007387 */ /* 0x000fe80000100800 */
[----:B------:R-:W-:Y:S01]  /*13740*/  STL [R1+0x660], R24 ;  /* 0x0006601801007387 */ /* 0x000fe20000100800 */
[----:B------:R-:W-:-:S03]  /*13750*/  @!P2 IMAD.IADD R25, R25, 0x1, -R29 ;  /* 0x000000011919a824 */ /* 0x000fc600078e0a1d */
[----:B------:R0:W-:Y:S04]  /*13760*/  STL [R1+0x65c], R7 ;  /* 0x00065c0701007387 */ /* 0x0001e80000100800 */
[----:B------:R1:W-:Y:S04]  /*13770*/  STL [R1+0x664], R26 ;  /* 0x0006641a01007387 */ /* 0x0003e80000100800 */
[----:B0-----:R-:W4:Y:S04]  /*13780*/  LDL.LU R7, [R1+0x628] ;  /* 0x0006280001077983 */ /* 0x001f280000300800 */
[----:B------:R-:W5:Y:S04]  /*13790*/  LDL.LU R23, [R1+0x620] ;  /* 0x0006200001177983 */ /* 0x000f680000300800 */
[----:B------:R-:W4:Y:S04]  /*137a0*/  LDL.LU R24, [R1+0x61c] ;  /* 0x00061c0001187983 */ /* 0x000f280000300800 */
[----:B-1----:R-:W4:Y:S01]  /*137b0*/  LDL.LU R26, [R1+0x604] ;  /* 0x00060400011a7983 */ /* 0x002f220000300800 */
[----:B------:R-:W-:-:S05]  /*137c0*/  IABS R11, R11 ;  /* 0x0000000b000b7213 */ /* 0x000fca0000000000 */
[----:B------:R-:W-:-:S04]  /*137d0*/  IMAD.HI.U32 R0, R28, R11, RZ ;  /* 0x0000000b1c007227 */ /* 0x000fc800078e00ff */
[----:B------:R-:W-:-:S04]  /*137e0*/  IMAD.MOV R0, RZ, RZ, -R0 ;  /* 0x000000ffff007224 */ /* 0x000fc800078e0a00 */
[C---:B------:R-:W-:Y:S01]  /*137f0*/  IMAD R11, R29.reuse, R0, R11 ;  /* 0x000000001d0b7224 */ /* 0x040fe200078e020b */
[C---:B---3--:R-:W-:Y:S02]  /*13800*/  ISETP.GT.U32.AND P6, PT, R29.reuse, R15, PT ;  /* 0x0000000f1d00720c */ /* 0x048fe40003fc4070 */
[C---:B--2---:R-:W-:Y:S02]  /*13810*/  ISETP.GT.U32.AND P5, PT, R29.reuse, R18, PT ;  /* 0x000000121d00720c */ /* 0x044fe40003fa4070 */
[----:B------:R-:W-:-:S09]  /*13820*/  ISETP.GT.U32.AND P4, PT, R29, R20, PT ;  /* 0x000000141d00720c */ /* 0x000fd20003f84070 */
[--C-:B------:R-:W-:Y:S01]  /*13830*/  @!P6 IMAD.IADD R15, R15, 0x1, -R29.reuse ;  /* 0x000000010f0fe824 */ /* 0x100fe200078e0a1d */
[C---:B------:R-:W-:Y:S02]  /*13840*/  ISETP.GT.U32.AND P6, PT, R29.reuse, R6, PT ;  /* 0x000000061d00720c */ /* 0x040fe40003fc4070 */
[C---:B------:R-:W-:Y:S01]  /*13850*/  ISETP.GT.U32.AND P0, PT, R29.reuse, R21, PT ;  /* 0x000000151d00720c */ /* 0x040fe20003f04070 */
[--C-:B------:R-:W-:Y:S01]  /*13860*/  @!P5 IMAD.IADD R18, R18, 0x1, -R29.reuse ;  /* 0x000000011212d824 */ /* 0x100fe200078e0a1d */
[C---:B------:R-:W-:Y:S02]  /*13870*/  ISETP.GT.U32.AND P3, PT, R29.reuse, R8, PT ;  /* 0x000000081d00720c */ /* 0x040fe40003f64070 */
[C---:B------:R-:W-:Y:S01]  /*13880*/  ISETP.GT.U32.AND P5, PT, R29.reuse, R9, PT ;  /* 0x000000091d00720c */ /* 0x040fe20003fa4070 */
[----:B------:R-:W-:Y:S01]  /*13890*/  @!P4 IMAD.IADD R20, R20, 0x1, -R29 ;  /* 0x000000011414c824 */ /* 0x000fe200078e0a1d */
[C---:B------:R-:W-:Y:S02]  /*138a0*/  ISETP.GT.U32.AND P4, PT, R29.reuse, R3, PT ;  /* 0x000000031d00720c */ /* 0x040fe40003f84070 */
[----:B------:R-:W-:-:S05]  /*138b0*/  ISETP.GT.U32.AND P1, PT, R29, R27, PT ;  /* 0x0000001b1d00720c */ /* 0x000fca0003f24070 */
[--C-:B------:R-:W-:Y:S01]  /*138c0*/  @!P0 IMAD.IADD R21, R21, 0x1, -R29.reuse ;  /* 0x0000000115158824 */ /* 0x100fe200078e0a1d */
[C---:B------:R-:W-:Y:S01]  /*138d0*/  ISETP.GT.U32.AND P0, PT, R29.reuse, R19, PT ;  /* 0x000000131d00720c */ /* 0x040fe20003f04070 */
[--C-:B------:R-:W-:Y:S01]  /*138e0*/  @!P6 IMAD.IADD R6, R6, 0x1, -R29.reuse ;  /* 0x000000010606e824 */ /* 0x100fe200078e0a1d */
[----:B------:R-:W-:Y:S01]  /*138f0*/  ISETP.GT.U32.AND P2, PT, R29, R22, PT ;  /* 0x000000161d00720c */ /* 0x000fe20003f44070 */
[--C-:B------:R-:W-:Y:S02]  /*13900*/  @!P3 IMAD.IADD R8, R8, 0x1, -R29.reuse ;  /* 0x000000010808b824 */ /* 0x100fe400078e0a1d */
[--C-:B------:R-:W-:Y:S01]  /*13910*/  @!P5 IMAD.IADD R9, R9, 0x1, -R29.reuse ;  /* 0x000000010909d824 */ /* 0x100fe200078e0a1d */
[----:B------:R0:W-:Y:S01]  /*13920*/  STL [R1+0x658], R6 ;  /* 0x0006580601007387 */ /* 0x0001e20000100800 */
[--C-:B------:R-:W-:Y:S02]  /*13930*/  @!P4 IMAD.IADD R3, R3, 0x1, -R29.reuse ;  /* 0x000000010303c824 */ /* 0x100fe400078e0a1d */
[----:B------:R-:W-:Y:S01]  /*13940*/  @!P1 IMAD.IADD R27, R27, 0x1, -R29 ;  /* 0x000000011b1b9824 */ /* 0x000fe200078e0a1d */
[----:B------:R-:W-:-:S02]  /*13950*/  ISETP.GT.U32.AND P1, PT, R29, R25, PT ;  /* 0x000000191d00720c */ /* 0x000fc40003f24070 */
[----:B------:R-:W-:Y:S01]  /*13960*/  ISETP.GT.U32.AND P3, PT, R29, R5, PT ;  /* 0x000000051d00720c */ /* 0x000fe20003f64070 */
[----:B0-----:R-:W2:Y:S01]  /*13970*/  LDL.LU R6, [R1+0x610] ;  /* 0x0006100001067983 */ /* 0x001ea20000300800 */
[----:B------:R-:W-:-:S03]  /*13980*/  @!P0 IMAD.IADD R19, R19, 0x1, -R29 ;  /* 0x0000000113138824 */ /* 0x000fc600078e0a1d */
[----:B------:R0:W-:Y:S01]  /*13990*/  STL [R1+0x640], R9 ;  /* 0x0006400901007387 */ /* 0x0001e20000100800 */
[--C-:B------:R-:W-:Y:S01]  /*139a0*/  @!P2 IMAD.IADD R22, R22, 0x1, -R29.reuse ;  /* 0x000000011616a824 */ /* 0x100fe200078e0a1d */
[----:B------:R-:W-:Y:S02]  /*139b0*/  ISETP.GT.U32.AND P2, PT, R29, R8, PT ;  /* 0x000000081d00720c */ /* 0x000fe40003f44070 */
[----:B0-----:R-:W3:Y:S04]  /*139c0*/  LDL.LU R9, [R1+0x614] ;  /* 0x0006140001097983 */ /* 0x001ee80000300800 */
[----:B------:R-:W2:Y:S04]  /*139d0*/  LDL.LU R16, [R1+0x60c] ;  /* 0x00060c0001107983 */ /* 0x000ea80000300800 */
[----:B------:R0:W-:Y:S04]  /*139e0*/  STL [R1+0x64c], R3 ;  /* 0x00064c0301007387 */ /* 0x0001e80000100800 */
[----:B------:R-:W3:Y:S01]  /*139f0*/  LDL.LU R17, [R1+0x608] ;  /* 0x0006080001117983 */ /* 0x000ee20000300800 */
[----:B------:R-:W-:-:S03]  /*13a00*/  @!P3 IMAD.IADD R5, R5, 0x1, -R29 ;  /* 0x000000010505b824 */ /* 0x000fc600078e0a1d */
[----:B------:R-:W3:Y:S01]  /*13a10*/  LDL.LU R4, [R1+0x5f0] ;  /* 0x0005f00001047983 */ /* 0x000ee20000300800 */
[----:B------:R-:W-:-:S03]  /*13a20*/  ISETP.GT.U32.AND P3, PT, R29, R15, PT ;  /* 0x0000000f1d00720c */ /* 0x000fc60003f64070 */
[----:B------:R1:W-:Y:S01]  /*13a30*/  STL [R1+0x650], R19 ;  /* 0x0006501301007387 */ /* 0x0003e20000100800 */
[----:B------:R-:W-:Y:S01]  /*13a40*/  ISETP.GT.U32.AND P5, PT, R29, R18, PT ;  /* 0x000000121d00720c */ /* 0x000fe20003fa4070 */
[--C-:B------:R-:W-:Y:S02]  /*13a50*/  @!P1 IMAD.IADD R25, R25, 0x1, -R29.reuse ;  /* 0x0000000119199824 */ /* 0x100fe400078e0a1d */
[----:B0-----:R-:W3:Y:S01]  /*13a60*/  LDL.LU R3, [R1+0x5fc] ;  /* 0x0005fc0001037983 */ /* 0x001ee20000300800 */
[C---:B------:R-:W-:Y:S02]  /*13a70*/  ISETP.GT.U32.AND P4, PT, R29.reuse, R20, PT ;  /* 0x000000141d00720c */ /* 0x040fe40003f84070 */
[C---:B------:R-:W-:Y:S02]  /*13a80*/  ISETP.GT.U32.AND P1, PT, R29.reuse, R27, PT ;  /* 0x0000001b1d00720c */ /* 0x040fe40003f24070 */
[----:B------:R-:W-:Y:S01]  /*13a90*/  ISETP.GT.U32.AND P0, PT, R29, R21, PT ;  /* 0x000000151d00720c */ /* 0x000fe20003f04070 */
[--C-:B------:R-:W-:Y:S01]  /*13aa0*/  @!P2 IMAD.IADD R8, R8, 0x1, -R29.reuse ;  /* 0x000000010808a824 */ /* 0x100fe200078e0a1d */
[----:B-1----:R-:W3:Y:S01]  /*13ab0*/  LDL.LU R19, [R1+0x600] ;  /* 0x0006000001137983 */ /* 0x002ee20000300800 */
[----:B------:R-:W-:-:S02]  /*13ac0*/  @!P3 IMAD.IADD R15, R15, 0x1, -R29 ;  /* 0x000000010f0fb824 */ /* 0x000fc400078e0a1d */
[--C-:B------:R-:W-:Y:S01]  /*13ad0*/  @!P5 IMAD.IADD R18, R18, 0x1, -R29.reuse ;  /* 0x000000011212d824 */ /* 0x100fe200078e0a1d */
[----:B------:R0:W-:Y:S03]  /*13ae0*/  STL [R1+0x648], R25 ;  /* 0x0006481901007387 */ /* 0x0001e60000100800 */
[--C-:B------:R-:W-:Y:S02]  /*13af0*/  @!P4 IMAD.IADD R20, R20, 0x1, -R29.reuse ;  /* 0x000000011414c824 */ /* 0x100fe400078e0a1d */
[--C-:B------:R-:W-:Y:S02]  /*13b00*/  @!P1 IMAD.IADD R27, R27, 0x1, -R29.reuse ;  /* 0x000000011b1b9824 */ /* 0x100fe400078e0a1d */
[----:B------:R-:W-:Y:S01]  /*13b10*/  @!P0 IMAD.IADD R21, R21, 0x1, -R29 ;  /* 0x0000000115158824 */ /* 0x000fe200078e0a1d */
[----:B0-----:R-:W3:Y:S04]  /*13b20*/  LDL.LU R25, [R1+0x5f8] ;  /* 0x0005f80001197983 */ /* 0x001ee80000300800 */
[----:B------:R0:W-:Y:S04]  /*13b30*/  STL [R1+0x644], R8 ;  /* 0x0006440801007387 */ /* 0x0001e80000100800 */
[----:B0-----:R-:W3:Y:S04]  /*13b40*/  LDL.LU R8, [R1+0x5f4] ;  /* 0x0005f40001087983 */ /* 0x001ee80000300800 */
[----:B------:R-:W-:Y:S04]  /*13b50*/  STL [R1+0x2a5c], R11 ;  /* 0x002a5c0b01007387 */ /* 0x000fe80000100800 */
[----:B------:R-:W-:Y:S04]  /*13b60*/  STL [R1+0x62c], R15 ;  /* 0x00062c0f01007387 */ /* 0x000fe80000100800 */
[----:B------:R-:W-:Y:S04]  /*13b70*/  STL [R1+0x638], R18 ;  /* 0x0006381201007387 */ /* 0x000fe80000100800 */
[----:B------:R-:W-:Y:S04]  /*13b80*/  STL [R1+0x63c], R20 ;  /* 0x00063c1401007387 */ /* 0x000fe80000100800 */
[----:B------:R0:W-:Y:S04]  /*13b90*/  STL [R1+0x630], R27 ;  /* 0x0006301b01007387 */ /* 0x0001e80000100800 */
[----:B------:R-:W-:Y:S04]  /*13ba0*/  STL [R1+0x634], R21 ;  /* 0x0006341501007387 */ /* 0x000fe80000100800 */
[----:B0-----:R-:W3:Y:S01]  /*13bb0*/  LDL R27, [R1+0x1ff8] ;  /* 0x001ff800011b7983 */ /* 0x001ee20000100800 */
[----:B------:R-:W-:-:S02]  /*13bc0*/  ISETP.GT.U32.AND P6, PT, R29, R5, PT ;  /* 0x000000051d00720c */ /* 0x000fc40003fc4070 */
[C---:B----4-:R-:W-:Y:S02]  /*13bd0*/  ISETP.GT.U32.AND P3, PT, R29.reuse, R7, PT ;  /* 0x000000071d00720c */ /* 0x050fe40003f64070 */
[C---:B-----5:R-:W-:Y:S02]  /*13be0*/  ISETP.GT.U32.AND P5, PT, R29.reuse, R23, PT ;  /* 0x000000171d00720c */ /* 0x060fe40003fa4070 */
[C---:B------:R-:W-:Y:S02]  /*13bf0*/  ISETP.GT.U32.AND P4, PT, R29.reuse, R24, PT ;  /* 0x000000181d00720c */ /* 0x040fe40003f84070 */
[----:B------:R-:W-:-:S05]  /*13c00*/  ISETP.GT.U32.AND P0, PT, R29, R26, PT ;  /* 0x0000001a1d00720c */ /* 0x000fca0003f04070 */
[--C-:B------:R-:W-:Y:S02]  /*13c10*/  @!P6 IMAD.IADD R5, R5, 0x1, -R29.reuse ;  /* 0x000000010505e824 */ /* 0x100fe400078e0a1d */
[--C-:B------:R-:W-:Y:S01]  /*13c20*/  @!P3 IMAD.IADD R7, R7, 0x1, -R29.reuse ;  /* 0x000000010707b824 */ /* 0x100fe200078e0a1d */
[----:B------:R-:W-:Y:S01]  /*13c30*/  ISETP.GT.U32.AND P2, PT, R29, R22, PT ;  /* 0x000000161d00720c */ /* 0x000fe20003f44070 */
[--C-:B------:R-:W-:Y:S02]  /*13c40*/  @!P5 IMAD.IADD R23, R23, 0x1, -R29.reuse ;  /* 0x000000011717d824 */ /* 0x100fe400078e0a1d */
[--C-:B------:R-:W-:Y:S02]  /*13c50*/  @!P4 IMAD.IADD R24, R24, 0x1, -R29.reuse ;  /* 0x000000011818c824 */ /* 0x100fe400078e0a1d */
[--C-:B------:R-:W-:Y:S01]  /*13c60*/  @!P0 IMAD.IADD R26, R26, 0x1, -R29.reuse ;  /* 0x000000011a1a8824 */ /* 0x100fe200078e0a1d */
[----:B------:R0:W-:Y:S07]  /*13c70*/  STL [R1+0x624], R5 ;  /* 0x0006240501007387 */ /* 0x0001ee0000100800 */
[----:B------:R-:W-:-:S05]  /*13c80*/  @!P2 IMAD.IADD R22, R22, 0x1, -R29 ;  /* 0x000000011616a824 */ /* 0x000fca00078e0a1d */
[----:B------:R-:W-:Y:S04]  /*13c90*/  STL [R1+0x618], R22 ;  /* 0x0006181601007387 */ /* 0x000fe80000100800 */
[----:B0-----:R-:W4:Y:S04]  /*13ca0*/  LDL.LU R5, [R1+0x5dc] ;  /* 0x0005dc0001057983 */ /* 0x001f280000300800 */
[----:B------:R-:W5:Y:S04]  /*13cb0*/  LDL.LU R18, [R1+0x5e8] ;  /* 0x0005e80001127983 */ /* 0x000f680000300800 */
[----:B------:R-:W4:Y:S04]  /*13cc0*/  LDL.LU R20, [R1+0x5ec] ;  /* 0x0005ec0001147983 */ /* 0x000f280000300800 */
[----:B------:R-:W4:Y:S01]  /*13cd0*/  LDL.LU R21, [R1+0x5e4] ;  /* 0x0005e40001157983 */ /* 0x000f220000300800 */
[----:B--2---:R-:W-:-:S02]  /*13ce0*/  ISETP.GT.U32.AND P6, PT, R29, R16, PT ;  /* 0x000000101d00720c */ /* 0x004fc40003fc4070 */
[C---:B---3--:R-:W-:Y:S02]  /*13cf0*/  ISETP.GT.U32.AND P3, PT, R29.reuse, R17, PT ;  /* 0x000000111d00720c */ /* 0x048fe40003f64070 */
[----:B------:R-:W-:-:S09]  /*13d00*/  ISETP.GT.U32.AND P5, PT, R29, R4, PT ;  /* 0x000000041d00720c */ /* 0x000fd20003fa4070 */
[--C-:B------:R-:W-:Y:S01]  /*13d10*/  @!P6 IMAD.IADD R16, R16, 0x1, -R29.reuse ;  /* 0x000000011010e824 */ /* 0x100fe200078e0a1d */
[----:B------:R-:W-:Y:S01]  /*13d20*/  ISETP.GT.U32.AND P4, PT, R29, R3, PT ;  /* 0x000000031d00720c */ /* 0x000fe20003f84070 */
[--C-:B------:R-:W-:Y:S01]  /*13d30*/  @!P3 IMAD.IADD R17, R17, 0x1, -R29.reuse ;  /* 0x000000011111b824 */ /* 0x100fe200078e0a1d */
[C---:B------:R-:W-:Y:S02]  /*13d40*/  ISETP.GT.U32.AND P6, PT, R29.reuse, R7, PT ;  /* 0x000000071d00720c */ /* 0x040fe40003fc4070 */
[C---:B------:R-:W-:Y:S01]  /*13d50*/  ISETP.GT.U32.AND P3, PT, R29.reuse, R23, PT ;  /* 0x000000171d00720c */ /* 0x040fe20003f64070 */
[----:B------:R-:W-:Y:S01]  /*13d60*/  @!P5 IMAD.IADD R4, R4, 0x1, -R29 ;  /* 0x000000010404d824 */ /* 0x000fe200078e0a1d */
[----:B------:R-:W-:-:S07]  /*13d70*/  ISETP.GT.U32.AND P5, PT, R29, R24, PT ;  /* 0x000000181d00720c */ /* 0x000fce0003fa4070 */
[--C-:B------:R-:W-:Y:S01]  /*13d80*/  @!P4 IMAD.IADD R3, R3, 0x1, -R29.reuse ;  /* 0x000000010303c824 */ /* 0x100fe200078e0a1d */
[----:B------:R-:W-:Y:S01]  /*13d90*/  ISETP.GT.U32.AND P4, PT, R29, R26, PT ;  /* 0x0000001a1d00720c */ /* 0x000fe20003f84070 */
[--C-:B------:R-:W-:Y:S02]  /*13da0*/  @!P6 IMAD.IADD R7, R7, 0x1, -R29.reuse ;  /* 0x000000010707e824 */ /* 0x100fe400078e0a1d */
[--C-:B------:R-:W-:Y:S02]  /*13db0*/  @!P3 IMAD.IADD R23, R23, 0x1, -R29.reuse ;  /* 0x000000011717b824 */ /* 0x100fe400078e0a1d */
[----:B------:R-:W-:-:S08]  /*13dc0*/  @!P5 IMAD.IADD R24, R24, 0x1, -R29 ;  /* 0x000000011818d824 */ /* 0x000fd000078e0a1d */
[----:B------:R-:W-:Y:S01]  /*13dd0*/  @!P4 IMAD.IADD R26, R26, 0x1, -R29 ;  /* 0x000000011a1ac824 */ /* 0x000fe200078e0a1d */
[----:B------:R-:W-:Y:S02]  /*13de0*/  IABS R10, R27 ;  /* 0x0000001b000a7213 */ /* 0x000fe40000000000 */
[----:B------:R-:W2:Y:S04]  /*13df0*/  LDL.LU R27, [R1+0x5e0] ;  /* 0x0005e000011b7983 */ /* 0x000ea80000300800 */
[----:B------:R0:W-:Y:S04]  /*13e00*/  STL [R1+0x628], R7 ;  /* 0x0006280701007387 */ /* 0x0001e80000100800 */
[----:B0-----:R-:W3:Y:S04]  /*13e10*/  LDL.LU R7, [R1+0x5c8] ;  /* 0x0005c80001077983 */ /* 0x001ee80000300800 */
[----:B------:R0:W-:Y:S04]  /*13e20*/  STL [R1+0x620], R23 ;  /* 0x0006201701007387 */ /* 0x0001e80000100800 */
[----:B------:R-:W2:Y:S04]  /*13e30*/  LDL.LU R15, [R1+0x5d4] ;  /* 0x0005d400010f7983 */ /* 0x000ea80000300800 */
[----:B------:R1:W-:Y:S04]  /*13e40*/  STL [R1+0x61c], R24 ;  /* 0x00061c1801007387 */ /* 0x0003e80000100800 */
[----:B------:R-:W3:Y:S04]  /*13e50*/  LDL.LU R22, [R1+0x5d8] ;  /* 0x0005d80001167983 */ /* 0x000ee80000300800 */
[----:B------:R4:W-:Y:S04]  /*13e60*/  STL [R1+0x604], R26 ;  /* 0x0006041a01007387 */ /* 0x0009e80000100800 */
[----:B0-----:R-:W3:Y:S04]  /*13e70*/  LDL.LU R23, [R1+0x5d0] ;  /* 0x0005d00001177983 */ /* 0x001ee80000300800 */
[----:B-1----:R-:W3:Y:S01]  /*13e80*/  LDL.LU R24, [R1+0x5cc] ;  /* 0x0005cc0001187983 */ /* 0x002ee20000300800 */
[----:B------:R-:W-:-:S02]  /*13e90*/  ISETP.GT.U32.AND P2, PT, R29, R9, PT ;  /* 0x000000091d00720c */ /* 0x000fc40003f44070 */
[C---:B------:R-:W-:Y:S02]  /*13ea0*/  ISETP.GT.U32.AND P1, PT, R29.reuse, R6, PT ;  /* 0x000000061d00720c */ /* 0x040fe40003f24070 */
[----:B------:R-:W-:-:S09]  /*13eb0*/  ISETP.GT.U32.AND P0, PT, R29, R19, PT ;  /* 0x000000131d00720c */ /* 0x000fd20003f04070 */
[--C-:B------:R-:W-:Y:S01]  /*13ec0*/  @!P2 IMAD.IADD R9, R9, 0x1, -R29.reuse ;  /* 0x000000010909a824 */ /* 0x100fe200078e0a1d */
[C---:B------:R-:W-:Y:S01]  /*13ed0*/  ISETP.GT.U32.AND P2, PT, R29.reuse, R8, PT ;  /* 0x000000081d00720c */ /* 0x040fe20003f44070 */
[--C-:B------:R-:W-:Y:S01]  /*13ee0*/  @!P1 IMAD.IADD R6, R6, 0x1, -R29.reuse ;  /* 0x0000000106069824 */ /* 0x100fe200078e0a1d */
[----:B------:R-:W-:Y:S01]  /*13ef0*/  ISETP.GT.U32.AND P1, PT, R29, R25, PT ;  /* 0x000000191d00720c */ /* 0x000fe20003f24070 */
[----:B------:R-:W-:-:S03]  /*13f00*/  @!P0 IMAD.IADD R19, R19, 0x1, -R29 ;  /* 0x0000000113138824 */ /* 0x000fc600078e0a1d */
[C---:B------:R-:W-:Y:S02]  /*13f10*/  ISETP.GT.U32.AND P0, PT, R29.reuse, R6, PT ;  /* 0x000000061d00720c */ /* 0x040fe40003f04070 */
[----:B------:R-:W-:-:S05]  /*13f20*/  ISETP.GT.U32.AND P3, PT, R29, R17, PT ;  /* 0x000000111d00720c */ /* 0x000fca0003f64070 */
[--C-:B------:R-:W-:Y:S01]  /*13f30*/  @!P2 IMAD.IADD R8, R8, 0x1, -R29.reuse ;  /* 0x000000010808a824 */ /* 0x100fe200078e0a1d */
[----:B------:R-:W-:Y:S01]  /*13f40*/  ISETP.GT.U32.AND P2, PT, R29, R16, PT ;  /* 0x000000101d00720c */ /* 0x000fe20003f44070 */
[--C-:B------:R-:W-:Y:S01]  /*13f50*/  @!P1 IMAD.IADD R25, R25, 0x1, -R29.reuse ;  /* 0x0000000119199824 */ /* 0x100fe200078e0a1d */
[C---:B------:R-:W-:Y:S02]  /*13f60*/  ISETP.GT.U32.AND P1, PT, R29.reuse, R9, PT ;  /* 0x000000091d00720c */ /* 0x040fe40003f24070 */
[C---:B------:R-:W-:Y:S01]  /*13f70*/  ISETP.GT.U32.AND P5, PT, R29.reuse, R4, PT ;  /* 0x000000041d00720c */ /* 0x040fe20003fa4070 */
[--C-:B------:R-:W-:Y:S01]  /*13f80*/  @!P0 IMAD.IADD R6, R6, 0x1, -R29.reuse ;  /* 0x0000000106068824 */ /* 0x100fe200078e0a1d */
[----:B------:R-:W-:Y:S01]  /*13f90*/  ISETP.GT.U32.AND P6, PT, R29, R8, PT ;  /* 0x000000081d00720c */ /* 0x000fe20003fc4070 */
[----:B------:R-:W-:Y:S01]  /*13fa0*/  @!P3 IMAD.IADD R17, R17, 0x1, -R29 ;  /* 0x000000011111b824 */ /* 0x000fe200078e0a1d */
[----:B------:R-:W-:-:S05]  /*13fb0*/  ISETP.GT.U32.AND P4, PT, R29, R3, PT ;  /* 0x000000031d00720c */ /* 0x000fca0003f84070 */
[--C-:B------:R-:W-:Y:S01]  /*13fc0*/  @!P2 IMAD.IADD R16, R16, 0x1, -R29.reuse ;  /* 0x000000011010a824 */ /* 0x100fe200078e0a1d */
[----:B----4-:R-:W-:Y:S01]  /*13fd0*/  ISETP.GT.U32.AND P2, PT, R29, R5, PT ;  /* 0x000000051d00720c */ /* 0x010fe20003f44070 */
[--C-:B------:R-:W-:Y:S01]  /*13fe0*/  @!P1 IMAD.IADD R9, R9, 0x1, -R29.reuse ;  /* 0x0000000109099824 */ /* 0x100fe200078e0a1d */
[C---:B-----5:R-:W-:Y:S01]  /*13ff0*/  ISETP.GT.U32.AND P3, PT, R29.reuse, R18, PT ;  /* 0x000000121d00720c */ /* 0x060fe20003f64070 */
[----:B------:R0:W-:Y:S01]  /*14000*/  STL [R1+0x610], R6 ;  /* 0x0006100601007387 */ /* 0x0001e20000100800 */
[--C-:B------:R-:W-:Y:S01]  /*14010*/  @!P5 IMAD.IADD R4, R4, 0x1, -R29.reuse ;  /* 0x000000010404d824 */ /* 0x100fe200078e0a1d */
[----:B------:R-:W-:Y:S02]  /*14020*/  ISETP.GT.U32.AND P5, PT, R29, R20, PT ;  /* 0x000000141d00720c */ /* 0x000fe40003fa4070 */
[----:B------:R-:W4:Y:S01]  /*14030*/  LDL.LU R26, [R1+0x5b4] ;  /* 0x0005b400011a7983 */ /* 0x000f220000300800 */
[----:B------:R-:W-:-:S03]  /*14040*/  @!P6 IMAD.IADD R8, R8, 0x1, -R29 ;  /* 0x000000010808e824 */ /* 0x000fc600078e0a1d */
[----:B0-----:R-:W5:Y:S04]  /*14050*/  LDL.LU R6, [R1+0x5c0] ;  /* 0x0005c00001067983 */ /* 0x001f680000300800 */
[----:B------:R0:W-:Y:S01]  /*14060*/  STL [R1+0x614], R9 ;  /* 0x0006140901007387 */ /* 0x0001e20000100800 */
[--C-:B------:R-:W-:Y:S01]  /*14070*/  @!P2 IMAD.IADD R5, R5, 0x1, -R29.reuse ;  /* 0x000000010505a824 */ /* 0x100fe200078e0a1d */
[----:B------:R-:W-:Y:S01]  /*14080*/  ISETP.GT.U32.AND P0, PT, R29, R19, PT ;  /* 0x000000131d00720c */ /* 0x000fe20003f04070 */
[--C-:B------:R-:W-:Y:S01]  /*14090*/  @!P4 IMAD.IADD R3, R3, 0x1, -R29.reuse ;  /* 0x000000010303c824 */ /* 0x100fe200078e0a1d */
[----:B0-----:R-:W5:Y:S01]  /*140a0*/  LDL.LU R9, [R1+0x5c4] ;  /* 0x0005c40001097983 */ /* 0x001f620000300800 */
[C---:B------:R-:W-:Y:S01]  /*140b0*/  ISETP.GT.U32.AND P4, PT, R29.reuse, R21, PT ;  /* 0x000000151d00720c */ /* 0x040fe20003f84070 */
[--C-:B------:R-:W-:Y:S01]  /*140c0*/  @!P3 IMAD.IADD R18, R18, 0x1, -R29.reuse ;  /* 0x000000011212b824 */ /* 0x100fe200078e0a1d */
[----:B------:R-:W-:Y:S01]  /*140d0*/  ISETP.GT.U32.AND P1, PT, R29, R25, PT ;  /* 0x000000191d00720c */ /* 0x000fe20003f24070 */
[--C-:B------:R-:W-:Y:S01]  /*140e0*/  @!P5 IMAD.IADD R20, R20, 0x1, -R29.reuse ;  /* 0x000000011414d824 */ /* 0x100fe200078e0a1d */
[----:B------:R-:W-:Y:S06]  /*140f0*/  STL [R1+0x60c], R16 ;  /* 0x00060c1001007387 */ /* 0x000fec0000100800 */
[--C-:B------:R-:W-:Y:S01]  /*14100*/  @!P0 IMAD.IADD R19, R19, 0x1, -R29.reuse ;  /* 0x0000000113138824 */ /* 0x100fe200078e0a1d */
[----:B------:R-:W-:Y:S02]  /*14110*/  STL [R1+0x608], R17 ;  /* 0x0006081101007387 */ /* 0x000fe40000100800 */
[----:B------:R-:W-:-:S02]  /*14120*/  @!P4 IMAD.IADD R21, R21, 0x1, -R29 ;  /* 0x000000011515c824 */ /* 0x000fc400078e0a1d */
[----:B------:R-:W-:Y:S01]  /*14130*/  STL [R1+0x5f0], R4 ;  /* 0x0005f00401007387 */ /* 0x000fe20000100800 */
[----:B------:R-:W-:-:S03]  /*14140*/  @!P1 IMAD.IADD R25, R25, 0x1, -R29 ;  /* 0x0000000119199824 */ /* 0x000fc600078e0a1d */
[----:B------:R-:W-:Y:S04]  /*14150*/  STL [R1+0x5fc], R3 ;  /* 0x0005fc0301007387 */ /* 0x000fe80000100800 */
[----:B------:R-:W-:Y:S04]  /*14160*/  STL [R1+0x600], R19 ;  /* 0x0006001301007387 */ /* 0x000fe80000100800 */
[----:B------:R0:W-:Y:S04]  /*14170*/  STL [R1+0x5f4], R8 ;  /* 0x0005f40801007387 */ /* 0x0001e80000100800 */
[----:B------:R1:W-:Y:S04]  /*14180*/  STL [R1+0x5f8], R25 ;  /* 0x0005f81901007387 */ /* 0x0003e80000100800 */
[----:B0-----:R-:W5:Y:S04]  /*14190*/  LDL.LU R8, [R1+0x5bc] ;  /* 0x0005bc0001087983 */ /* 0x001f680000300800 */
[----:B------:R-:W5:Y:S04]  /*141a0*/  LDL.LU R16, [R1+0x5b8] ;  /* 0x0005b80001107983 */ /* 0x000f680000300800 */
[----:B------:R-:W5:Y:S04]  /*141b0*/  LDL.LU R3, [R1+0x5a0] ;  /* 0x0005a00001037983 */ /* 0x000f680000300800 */
[----:B------:R-:W5:Y:S04]  /*141c0*/  LDL.LU R19, [R1+0x5ac] ;  /* 0x0005ac0001137983 */ /* 0x000f680000300800 */
[----:B-1----:R-:W5:Y:S01]  /*141d0*/  LDL.LU R25, [R1+0x5b0] ;  /* 0x0005b00001197983 */ /* 0x002f620000300800 */
[----:B--2---:R-:W-:-:S02]  /*141e0*/  ISETP.GT.U32.AND P6, PT, R29, R15, PT ;  /* 0x0000000f1d00720c */ /* 0x004fc40003fc4070 */
[C---:B---3--:R-:W-:Y:S02]  /*141f0*/  ISETP.GT.U32.AND P2, PT, R29.reuse, R22, PT ;  /* 0x000000161d00720c */ /* 0x048fe40003f44070 */
[C---:B------:R-:W-:Y:S02]  /*14200*/  ISETP.GT.U32.AND P3, PT, R29.reuse, R23, PT ;  /* 0x000000171d00720c */ /* 0x040fe40003f64070 */
[----:B------:R-:W-:-:S07]  /*14210*/  ISETP.GT.U32.AND P5, PT, R29, R24, PT ;  /* 0x000000181d00720c */ /* 0x000fce0003fa4070 */
[--C-:B------:R-:W-:Y:S01]  /*14220*/  @!P6 IMAD.IADD R15, R15, 0x1, -R29.reuse ;  /* 0x000000010f0fe824 */ /* 0x100fe200078e0a1d */
[C---:B------:R-:W-:Y:S01]  /*14230*/  ISETP.GT.U32.AND P6, PT, R29.reuse, R5, PT ;  /* 0x000000051d00720c */ /* 0x040fe20003fc4070 */
[--C-:B------:R-:W-:Y:S01]  /*14240*/  @!P2 IMAD.IADD R22, R22, 0x1, -R29.reuse ;  /* 0x000000011616a824 */ /* 0x100fe200078e0a1d */
[----:B------:R-:W-:Y:S01]  /*14250*/  ISETP.GT.U32.AND P2, PT, R29, R18, PT ;  /* 0x000000121d00720c */ /* 0x000fe20003f44070 */
[--C-:B------:R-:W-:Y:S01]  /*14260*/  @!P3 IMAD.IADD R23, R23, 0x1, -R29.reuse ;  /* 0x000000011717b824 */ /* 0x100fe200078e0a1d */
[C---:B------:R-:W-:Y:S01]  /*14270*/  ISETP.GT.U32.AND P3, PT, R29.reuse, R20, PT ;  /* 0x000000141d00720c */ /* 0x040fe20003f64070 */
[----:B------:R-:W-:Y:S01]  /*14280*/  @!P5 IMAD.IADD R24, R24, 0x1, -R29 ;  /* 0x000000011818d824 */ /* 0x000fe200078e0a1d */
[----:B------:R-:W-:-:S07]  /*14290*/  ISETP.GT.U32.AND P5, PT, R29, R21, PT ;  /* 0x000000151d00720c */ /* 0x000fce0003fa4070 */
[--C-:B------:R-:W-:Y:S02]  /*142a0*/  @!P6 IMAD.IADD R5, R5, 0x1, -R29.reuse ;  /* 0x000000010505e824 */ /* 0x100fe400078e0a1d */
[----:B------:R-:W-:-:S03]  /*142b0*/  @!P2 IMAD.IADD R18, R18, 0x1, -R29 ;  /* 0x000000011212a824 */ /* 0x000fc600078e0a1d */
[----:B------:R0:W-:Y:S01]  /*142c0*/  STL [R1+0x5dc], R5 ;  /* 0x0005dc0501007387 */ /* 0x0001e20000100800 */
[--C-:B------:R-:W-:Y:S02]  /*142d0*/  @!P3 IMAD.IADD R20, R20, 0x1, -R29.reuse ;  /* 0x000000011414b824 */ /* 0x100fe400078e0a1d */
[----:B------:R-:W-:Y:S01]  /*142e0*/  @!P5 IMAD.IADD R21, R21, 0x1, -R29 ;  /* 0x000000011515d824 */ /* 0x000fe200078e0a1d */
[----:B0-----:R-:W2:Y:S04]  /*142f0*/  LDL.LU R5, [R1+0x5a8] ;  /* 0x0005a80001057983 */ /* 0x001ea80000300800 */
[----:B------:R0:W-:Y:S04]  /*14300*/  STL [R1+0x5e8], R18 ;  /* 0x0005e81201007387 */ /* 0x0001e80000100800 */
[----:B------:R-:W3:Y:S04]  /*14310*/  LDL.LU R17, [R1+0x5a4] ;  /* 0x0005a40001117983 */ /* 0x000ee80000300800 */
[----:B------:R1:W-:Y:S04]  /*14320*/  STL [R1+0x5ec], R20 ;  /* 0x0005ec1401007387 */ /* 0x0003e80000100800 */
[----:B------:R-:W2:Y:S04]  /*14330*/  LDL.LU R4, [R1+0x58c] ;  /* 0x00058c0001047983 */ /* 0x000ea80000300800 */
[----:B------:R4:W-:Y:S04]  /*14340*/  STL [R1+0x5e4], R21 ;  /* 0x0005e41501007387 */ /* 0x0009e80000100800 */
[----:B0-----:R-:W2:Y:S04]  /*14350*/  LDL.LU R18, [R1+0x598] ;  /* 0x0005980001127983 */ /* 0x001ea80000300800 */
[----:B-1----:R-:W2:Y:S01]  /*14360*/  LDL.LU R20, [R1+0x59c] ;  /* 0x00059c0001147983 */ /* 0x002ea20000300800 */
[----:B------:R-:W-:-:S02]  /*14370*/  ISETP.GT.U32.AND P1, PT, R29, R7, PT ;  /* 0x000000071d00720c */ /* 0x000fc40003f24070 */
[C---:B------:R-:W-:Y:S02]  /*14380*/  ISETP.GT.U32.AND P0, PT, R29.reuse, R27, PT ;  /* 0x0000001b1d00720c */ /* 0x040fe40003f04070 */
[----:B----4-:R-:W-:-:S09]  /*14390*/  ISETP.GT.U32.AND P4, PT, R29, R26, PT ;  /* 0x0000001a1d00720c */ /* 0x010fd20003f84070 */
[--C-:B------:R-:W-:Y:S01]  /*143a0*/  @!P1 IMAD.IADD R7, R7, 0x1, -R29.reuse ;  /* 0x0000000107079824 */ /* 0x100fe200078e0a1d */
[----:B-----5:R-:W-:Y:S01]  /*143b0*/  ISETP.GT.U32.AND P1, PT, R29, R9, PT ;  /* 0x000000091d00720c */ /* 0x020fe20003f24070 */
[--C-:B------:R-:W-:Y:S01]  /*143c0*/  @!P0 IMAD.IADD R27, R27, 0x1, -R29.reuse ;  /* 0x000000011b1b8824 */ /* 0x100fe200078e0a1d */
[C---:B------:R-:W-:Y:S01]  /*143d0*/  ISETP.GT.U32.AND P0, PT, R29.reuse, R6, PT ;  /* 0x000000061d00720c */ /* 0x040fe20003f04070 */
[----:B------:R-:W-:Y:S01]  /*143e0*/  @!P4 IMAD.IADD R26, R26, 0x1, -R29 ;  /* 0x000000011a1ac824 */ /* 0x000fe200078e0a1d */
[C---:B------:R-:W-:Y:S02]  /*143f0*/  ISETP.GT.U32.AND P2, PT, R29.reuse, R22, PT ;  /* 0x000000161d00720c */ /* 0x040fe40003f44070 */
[C---:B------:R-:W-:Y:S02]  /*14400*/  ISETP.GT.U32.AND P4, PT, R29.reuse, R27, PT ;  /* 0x0000001b1d00720c */ /* 0x040fe40003f84070 */
[----:B------:R-:W-:-:S05]  /*14410*/  ISETP.GT.U32.AND P3, PT, R29, R23, PT ;  /* 0x000000171d00720c */ /* 0x000fca0003f64070 */
[--C-:B------:R-:W-:Y:S01]  /*14420*/  @!P1 IMAD.IADD R9, R9, 0x1, -R29.reuse ;  /* 0x0000000109099824 */ /* 0x100fe200078e0a1d */
[C---:B------:R-:W-:Y:S01]  /*14430*/  ISETP.GT.U32.AND P1, PT, R29.reuse, R15, PT ;  /* 0x0000000f1d00720c */ /* 0x040fe20003f24070 */
[--C-:B------:R-:W-:Y:S01]  /*14440*/  @!P0 IMAD.IADD R6, R6, 0x1, -R29.reuse ;  /* 0x0000000106068824 */ /* 0x100fe200078e0a1d */
[C---:B------:R-:W-:Y:S02]  /*14450*/  ISETP.GT.U32.AND P0, PT, R29.reuse, R7, PT ;  /* 0x000000071d00720c */ /* 0x040fe40003f04070 */
[----:B------:R-:W-:Y:S01]  /*14460*/  ISETP.GT.U32.AND P6, PT, R29, R9, PT ;  /* 0x000000091d00720c */ /* 0x000fe20003fc4070 */
[--C-:B------:R-:W-:Y:S01]  /*14470*/  @!P4 IMAD.IADD R27, R27, 0x1, -R29.reuse ;  /* 0x000000011b1bc824 */ /* 0x100fe200078e0a1d */
[----:B------:R-:W-:Y:S01]  /*14480*/  ISETP.GT.U32.AND P5, PT, R29, R24, PT ;  /* 0x000000181d00720c */ /* 0x000fe20003fa4070 */
[--C-:B------:R-:W-:Y:S02]  /*14490*/  @!P2 IMAD.IADD R22, R22, 0x1, -R29.reuse ;  /* 0x000000011616a824 */ /* 0x100fe400078e0a1d */
[----:B------:R-:W-:-:S04]  /*144a0*/  @!P3 IMAD.IADD R23, R23, 0x1, -R29 ;  /* 0x000000011717b824 */ /* 0x000fc800078e0a1d */
[--C-:B------:R-:W-:Y:S02]  /*144b0*/  @!P1 IMAD.IADD R15, R15, 0x1, -R29.reuse ;  /* 0x000000010f0f9824 */ /* 0x100fe400078e0a1d */
[----:B------:R-:W-:Y:S01]  /*144c0*/  @!P0 IMAD.IADD R7, R7, 0x1, -R29 ;  /* 0x0000000107078824 */ /* 0x000fe200078e0a1d */
[----:B------:R0:W-:Y:S01]  /*144d0*/  STL [R1+0x5e0], R27 ;  /* 0x0005e01b01007387 */ /* 0x0001e20000100800 */
[----:B------:R-:W-:-:S03]  /*144e0*/  ISETP.GT.U32.AND P1, PT, R29, R8, PT ;  /* 0x000000081d00720c */ /* 0x000fc60003f24070 */
[----:B------:R-:W4:Y:S01]  /*144f0*/  LDL.LU R21, [R1+0x594] ;  /* 0x0005940001157983 */ /* 0x000f220000300800 */
[----:B------:R-:W-:-:S03]  /*14500*/  ISETP.GT.U32.AND P2, PT, R29, R16, PT ;  /* 0x000000101d00720c */ /* 0x000fc60003f44070 */
[----:B0-----:R-:W5:Y:S01]  /*14510*/  LDL.LU R27, [R1+0x590] ;  /* 0x00059000011b7983 */ /* 0x001f620000300800 */
[----:B------:R-:W-:-:S03]  /*14520*/  ISETP.GT.U32.AND P3, PT, R29, R3, PT ;  /* 0x000000031d00720c */ /* 0x000fc60003f64070 */
[----:B------:R0:W-:Y:S01]  /*14530*/  STL [R1+0x5c8], R7 ;  /* 0x0005c80701007387 */ /* 0x0001e20000100800 */
[--C-:B------:R-:W-:Y:S01]  /*14540*/  @!P6 IMAD.IADD R9, R9, 0x1, -R29.reuse ;  /* 0x000000010909e824 */ /* 0x100fe200078e0a1d */
[C---:B------:R-:W-:Y:S01]  /*14550*/  ISETP.GT.U32.AND P4, PT, R29.reuse, R26, PT ;  /* 0x0000001a1d00720c */ /* 0x040fe20003f84070 */
[--C-:B------:R-:W-:Y:S01]  /*14560*/  @!P5 IMAD.IADD R24, R24, 0x1, -R29.reuse ;  /* 0x000000011818d824 */ /* 0x100fe200078e0a1d */
[C---:B------:R-:W-:Y:S01]  /*14570*/  ISETP.GT.U32.AND P5, PT, R29.reuse, R19, PT ;  /* 0x000000131d00720c */ /* 0x040fe20003fa4070 */
[--C-:B------:R-:W-:Y:S01]  /*14580*/  @!P1 IMAD.IADD R8, R8, 0x1, -R29.reuse ;  /* 0x0000000108089824 */ /* 0x100fe200078e0a1d */
[----:B0-----:R-:W5:Y:S01]  /*14590*/  LDL.LU R7, [R1+0x578] ;  /* 0x0005780001077983 */ /* 0x001f620000300800 */
[--C-:B------:R-:W-:Y:S01]  /*145a0*/  @!P2 IMAD.IADD R16, R16, 0x1, -R29.reuse ;  /* 0x000000011010a824 */ /* 0x100fe200078e0a1d */
[----:B------:R-:W-:Y:S02]  /*145b0*/  ISETP.GT.U32.AND P0, PT, R29, R6, PT ;  /* 0x000000061d00720c */ /* 0x000fe40003f04070 */
[--C-:B------:R-:W-:Y:S01]  /*145c0*/  @!P3 IMAD.IADD R3, R3, 0x1, -R29.reuse ;  /* 0x000000010303b824 */ /* 0x100fe200078e0a1d */
[----:B------:R-:W-:Y:S04]  /*145d0*/  STL [R1+0x5d4], R15 ;  /* 0x0005d40f01007387 */ /* 0x000fe80000100800 */
[----:B------:R-:W-:-:S02]  /*145e0*/  @!P4 IMAD.IADD R26, R26, 0x1, -R29 ;  /* 0x000000011a1ac824 */ /* 0x000fc400078e0a1d */
[----:B------:R-:W-:Y:S01]  /*145f0*/  @!P5 IMAD.IADD R19, R19, 0x1, -R29 ;  /* 0x000000011313d824 */ /* 0x000fe200078e0a1d */
[----:B------:R-:W-:Y:S01]  /*14600*/  STL [R1+0x5d8], R22 ;  /* 0x0005d81601007387 */ /* 0x000fe20000100800 */
[----:B------:R-:W-:-:S03]  /*14610*/  IMAD.HI.U32 R0, R28, R10, RZ ;  /* 0x0000000a1c007227 */ /* 0x000fc600078e00ff */
[----:B------:R-:W-:Y:S01]  /*14620*/  STL [R1+0x5d0], R23 ;  /* 0x0005d01701007387 */ /* 0x000fe20000100800 */
[----:B------:R-:W-:-:S03]  /*14630*/  @!P0 IMAD.IADD R6, R6, 0x1, -R29 ;  /* 0x0000000106068824 */ /* 0x000fc600078e0a1d */
        /* <DEDUP_REMOVED lines=8> */
[----:B------:R-:W5:Y:S04]  /*146c0*/  LDL.LU R22, [R1+0x588] ;  /* 0x0005880001167983 */ /* 0x000f680000300800 */
[----:B------:R-:W5:Y:S04]  /*146d0*/  LDL.LU R23, [R1+0x580] ;  /* 0x0005800001177983 */ /* 0x000f680000300800 */
[----:B------:R-:W5:Y:S04]  /*146e0*/  LDL.LU R24, [R1+0x57c] ;  /* 0x00057c0001187983 */ /* 0x000f680000300800 */
[----:B------:R-:W-:Y:S01]  /*146f0*/  STL [R1+0x2a60], R10 ;  /* 0x002a600a01007387 */ /* 0x000fe20000100800 */
[----:B---3--:R-:W-:-:S02]  /*14700*/  ISETP.GT.U32.AND P6, PT, R29, R17, PT ;  /* 0x000000111d00720c */ /* 0x008fc40003fc4070 */
[C---:B--2---:R-:W-:Y:S02]  /*14710*/  ISETP.GT.U32.AND P1, PT, R29.reuse, R4, PT ;  /* 0x000000041d00720c */ /* 0x044fe40003f24070 */
[C---:B------:R-:W-:Y:S02]  /*14720*/  ISETP.GT.U32.AND P2, PT, R29.reuse, R18, PT ;  /* 0x000000121d00720c */ /* 0x040fe40003f44070 */
[----:B------:R-:W-:-:S07]  /*14730*/  ISETP.GT.U32.AND P3, PT, R29, R20, PT ;  /* 0x000000141d00720c */ /* 0x000fce0003f64070 */
[--C-:B------:R-:W-:Y:S01]  /*14740*/  @!P6 IMAD.IADD R17, R17, 0x1, -R29.reuse ;  /* 0x000000011111e824 */ /* 0x100fe200078e0a1d */
[C---:B------:R-:W-:Y:S01]  /*14750*/  ISETP.GT.U32.AND P6, PT, R29.reuse, R8, PT ;  /* 0x000000081d00720c */ /* 0x040fe20003fc4070 */
[--C-:B------:R-:W-:Y:S01]  /*14760*/  @!P1 IMAD.IADD R4, R4, 0x1, -R29.reuse ;  /* 0x0000000104049824 */ /* 0x100fe200078e0a1d */
[C---:B------:R-:W-:Y:S01]  /*14770*/  ISETP.GT.U32.AND P1, PT, R29.reuse, R16, PT ;  /* 0x000000101d00720c */ /* 0x040fe20003f24070 */
        /* <DEDUP_REMOVED lines=10> */
[----:B------:R-:W3:Y:S04]  /*14820*/  LDL.LU R26, [R1+0x570] ;  /* 0x00057000011a7983 */ /* 0x000ee80000300800 */
        /* <DEDUP_REMOVED lines=9> */
[----:B----4-:R-:W-:-:S09]  /*148c0*/  ISETP.GT.U32.AND P5, PT, R29, R21, PT ;  /* 0x000000151d00720c */ /* 0x010fd20003fa4070 */
[--C-:B------:R-:W-:Y:S01]  /*148d0*/  @!P0 IMAD.IADD R5, R5, 0x1, -R29.reuse ;  /* 0x0000000105058824 */ /* 0x100fe200078e0a1d */
[----:B-----5:R-:W-:Y:S01]  /*148e0*/  ISETP.GT.U32.AND P0, PT, R29, R7, PT ;  /* 0x000000071d00720c */ /* 0x020fe20003f04070 */
        /* <DEDUP_REMOVED lines=9> */
[----:B------:R-:W-:Y:S01]  /*14980*/  ISETP.GT.U32.AND P2, PT, R29, R18, PT ;  /* 0x000000121d00720c */ /* 0x000fe20003f44070 */
[--C-:B------:R-:W-:Y:S01]  /*14990*/  @!P5 IMAD.IADD R25, R25, 0x1, -R29.reuse ;  /* 0x000000011919d824 */ /* 0x100fe200078e0a1d */
[----:B------:R-:W-:Y:S01]  /*149a0*/  ISETP.GT.U32.AND P6, PT, R29, R7, PT ;  /* 0x000000071d00720c */ /* 0x000fe20003fc4070 */
[----:B------:R-:W-:-:S03]  /*149b0*/  @!P1 IMAD.IADD R4, R4, 0x1, -R29 ;  /* 0x0000000104049824 */ /* 0x000fc600078e0a1d */
[----:B------:R0:W-:Y:S03]  /*149c0*/  STL [R1+0x5b0], R25 ;  /* 0x0005b01901007387 */ /* 0x0001e60000100800 */
[--C-:B------:R-:W-:Y:S01]  /*149d0*/  @!P0 IMAD.IADD R17, R17, 0x1, -R29.reuse ;  /* 0x0000000111118824 */ /* 0x100fe200078e0a1d */
[----:B------:R-:W4:Y:S01]  /*149e0*/  LDL.LU R19, [R1+0x55c] ;  /* 0x00055c0001137983 */ /* 0x000f220000300800 */
[----:B------:R-:W-:Y:S01]  /*149f0*/  @!P4 IMAD.IADD R5, R5, 0x1, -R29 ;  /* 0x000000010505c824 */ /* 0x000fe200078e0a1d */
[C---:B------:R-:W-:Y:S02]  /*14a00*/  ISETP.GT.U32.AND P0, PT, R29.reuse, R6, PT ;  /* 0x000000061d00720c */ /* 0x040fe40003f04070 */
[C---:B------:R-:W-:Y:S01]  /*14a10*/  ISETP.GT.U32.AND P1, PT, R29.reuse, R22, PT ;  /* 0x000000161d00720c */ /* 0x040fe20003f24070 */
[----:B0-----:R-:W5:Y:S01]  /*14a20*/  LDL.LU R25, [R1+0x560] ;  /* 0x0005600001197983 */ /* 0x001f620000300800 */
[----:B------:R-:W-:-:S03]  /*14a30*/  ISETP.GT.U32.AND P3, PT, R29, R20, PT ;  /* 0x000000141d00720c */ /* 0x000fc60003f64070 */
[----:B------:R0:W-:Y:S01]  /*14a40*/  STL [R1+0x5a8], R5 ;  /* 0x0005a80501007387 */ /* 0x0001e20000100800 */
[--C-:B------:R-:W-:Y:S01]  /*14a50*/  @!P2 IMAD.IADD R18, R18, 0x1, -R29.reuse ;  /* 0x000000011212a824 */ /* 0x100fe200078e0a1d */
[----:B------:R-:W-:Y:S01]  /*14a60*/  ISETP.GT.U32.AND P2, PT, R29, R23, PT ;  /* 0x000000171d00720c */ /* 0x000fe20003f44070 */
[--C-:B------:R-:W-:Y:S01]  /*14a70*/  @!P6 IMAD.IADD R7, R7, 0x1, -R29.reuse ;  /* 0x000000010707e824 */ /* 0x100fe200078e0a1d */
[----:B0-----:R-:W5:Y:S02]  /*14a80*/  LDL.LU R5, [R1+0x558] ;  /* 0x0005580001057983 */ /* 0x001f640000300800 */
[--C-:B------:R-:W-:Y:S01]  /*14a90*/  @!P0 IMAD.IADD R6, R6, 0x1, -R29.reuse ;  /* 0x0000000106068824 */ /* 0x100fe200078e0a1d */
[C---:B------:R-:W-:Y:S01]  /*14aa0*/  ISETP.GT.U32.AND P5, PT, R29.reuse, R21, PT ;  /* 0x000000151d00720c */ /* 0x040fe20003fa4070 */
[--C-:B------:R-:W-:Y:S01]  /*14ab0*/  @!P1 IMAD.IADD R22, R22, 0x1, -R29.reuse ;  /* 0x0000000116169824 */ /* 0x100fe200078e0a1d */
[C---:B------:R-:W-:Y:S01]  /*14ac0*/  ISETP.GT.U32.AND P4, PT, R29.reuse, R27, PT ;  /* 0x0000001b1d00720c */ /* 0x040fe20003f84070 */
[----:B------:R-:W-:Y:S01]  /*14ad0*/  @!P3 IMAD.IADD R20, R20, 0x1, -R29 ;  /* 0x000000011414b824 */ /* 0x000fe200078e0a1d */
[----:B------:R-:W-:-:S04]  /*14ae0*/  ISETP.GT.U32.AND P3, PT, R29, R24, PT ;  /* 0x000000181d00720c */ /* 0x000fc80003f64070 */
[--C-:B------:R-:W-:Y:S01]  /*14af0*/  @!P2 IMAD.IADD R23, R23, 0x1, -R29.reuse ;  /* 0x000000011717a824 */ /* 0x100fe200078e0a1d */
[----:B------:R-:W-:Y:S04]  /*14b00*/  STL [R1+0x5a4], R17 ;  /* 0x0005a41101007387 */ /* 0x000fe80000100800 */
[----:B------:R-:W-:Y:S01]  /*14b10*/  STL [R1+0x58c], R4 ;  /* 0x00058c0401007387 */ /* 0x000fe20000100800 */
[--C-:B------:R-:W-:Y:S02]  /*14b20*/  @!P5 IMAD.IADD R21, R21, 0x1, -R29.reuse ;  /* 0x000000011515d824 */ /* 0x100fe400078e0a1d */
[--C-:B------:R-:W-:Y:S01]  /*14b30*/  @!P4 IMAD.IADD R27, R27, 0x1, -R29.reuse ;  /* 0x000000011b1bc824 */ /* 0x100fe200078e0a1d */
[----:B------:R-:W-:Y:S01]  /*14b40*/  STL [R1+0x598], R18 ;  /* 0x0005981201007387 */ /* 0x000fe20000100800 */
[----:B------:R-:W-:-:S03]  /*14b50*/  @!P3 IMAD.IADD R24, R24, 0x1, -R29 ;  /* 0x000000011818b824 */ /* 0x000fc600078e0a1d */
[----:B------:R-:W-:Y:S04]  /*14b60*/  STL [R1+0x59c], R20 ;  /* 0x00059c1401007387 */ /* 0x000fe80000100800 */
[----:B------:R-:W-:Y:S04]  /*14b70*/  STL [R1+0x594], R21 ;  /* 0x0005941501007387 */ /* 0x000fe80000100800 */
[----:B------:R0:W-:Y:S04]  /*14b80*/  STL [R1+0x590], R27 ;  /* 0x0005901b01007387 */ /* 0x0001e80000100800 */
[----:B0-----:R-:W5:Y:S04]  /*14b90*/  LDL.LU R27, [R1+0x554] ;  /* 0x00055400011b7983 */ /* 0x001f680000300800 */
[----:B------:R0:W-:Y:S04]  /*14ba0*/  STL [R1+0x578], R7 ;  /* 0x0005780701007387 */ /* 0x0001e80000100800 */
[----:B0-----:R-:W5:Y:S04]  /*14bb0*/  LDL.LU R7, [R1+0x53c] ;  /* 0x00053c0001077983 */ /* 0x001f680000300800 */
[----:B------:R-:W5:Y:S04]  /*14bc0*/  LDL.LU R4, [R1+0x548] ;  /* 0x0005480001047983 */ /* 0x000f680000300800 */
[----:B------:R-:W5:Y:S04]  /*14bd0*/  LDL.LU R18, [R1+0x54c] ;  /* 0x00054c0001127983 */ /* 0x000f680000300800 */
[----:B------:R-:W5:Y:S01]  /*14be0*/  LDL.LU R20, [R1+0x544] ;  /* 0x0005440001147983 */ /* 0x000f620000300800 */
[----:B--2---:R-:W-:-:S02]  /*14bf0*/  ISETP.GT.U32.AND P6, PT, R29, R2, PT ;  /* 0x000000021d00720c */ /* 0x004fc40003fc4070 */
[C---:B---3--:R-:W-:Y:S02]  /*14c00*/  ISETP.GT.U32.AND P0, PT, R29.reuse, R15, PT ;  /* 0x0000000f1d00720c */ /* 0x048fe40003f04070 */
[----:B------:R-:W-:-:S09]  /*14c10*/  ISETP.GT.U32.AND P1, PT, R29, R16, PT ;  /* 0x000000101d00720c */ /* 0x000fd20003f24070 */
[--C-:B------:R-:W-:Y:S01]  /*14c20*/  @!P6 IMAD.IADD R2, R2, 0x1, -R29.reuse ;  /* 0x000000010202e824 */ /* 0x100fe200078e0a1d */
[C---:B------:R-:W-:Y:S02]  /*14c30*/  ISETP.GT.U32.AND P6, PT, R29.reuse, R6, PT ;  /* 0x000000061d00720c */ /* 0x040fe40003fc4070 */
[----:B------:R-:W-:Y:S01]  /*14c40*/  ISETP.GT.U32.AND P2, PT, R29, R3, PT ;  /* 0x000000031d00720c */ /* 0x000fe20003f44070 */
        /* <DEDUP_REMOVED lines=8> */
[----:B------:R0:W-:Y:S01]  /*14cd0*/  STL [R1+0x584], R6 ;  /* 0x0005840601007387 */ /* 0x0001e20000100800 */
[----:B------:R-:W-:-:S03]  /*14ce0*/  @!P1 IMAD.IADD R23, R23, 0x1, -R29 ;  /* 0x0000000117179824 */ /* 0x000fc600078e0a1d */
[----:B0-----:R-:W2:Y:S04]  /*14cf0*/  LDL.LU R6, [R1+0x540] ;  /* 0x0005400001067983 */ /* 0x001ea80000300800 */
[----:B------:R-:W3:Y:S04]  /*14d00*/  LDL.LU R17, [R1+0x528] ;  /* 0x0005280001117983 */ /* 0x000ee80000300800 */
[----:B------:R0:W-:Y:S01]  /*14d10*/  STL [R1+0x588], R22 ;  /* 0x0005881601007387 */ /* 0x0001e20000100800 */
[----:B------:R-:W-:-:S03]  /*14d20*/  @!P2 IMAD.IADD R24, R24, 0x1, -R29 ;  /* 0x000000011818a824 */ /* 0x000fc600078e0a1d */
[----:B------:R1:W-:Y:S04]  /*14d30*/  STL [R1+0x580], R23 ;  /* 0x0005801701007387 */ /* 0x0003e80000100800 */
[----:B------:R-:W2:Y:S04]  /*14d40*/  LDL.LU R21, [R1+0x534] ;  /* 0x0005340001157983 */ /* 0x000ea80000300800 */
[----:B0-----:R-:W2:Y:S04]  /*14d50*/  LDL.LU R22, [R1+0x538] ;  /* 0x0005380001167983 */ /* 0x001ea80000300800 */
[----:B------:R-:W-:Y:S04]  /*14d60*/  STL [R1+0x57c], R24 ;  /* 0x00057c1801007387 */ /* 0x000fe80000100800 */
[----:B-1----:R-:W2:Y:S01]  /*14d70*/  LDL.LU R23, [R1+0x530] ;  /* 0x0005300001177983 */ /* 0x002ea20000300800 */
[----:B------:R-:W-:-:S02]  /*14d80*/  ISETP.GT.U32.AND P4, PT, R29, R26, PT ;  /* 0x0000001a1d00720c */ /* 0x000fc40003f84070 */
[C---:B------:R-:W-:Y:S02]  /*14d90*/  ISETP.GT.U32.AND P5, PT, R29.reuse, R8, PT ;  /* 0x000000081d00720c */ /* 0x040fe40003fa4070 */
[----:B----4-:R-:W-:-:S09]  /*14da0*/  ISETP.GT.U32.AND P3, PT, R29, R19, PT ;  /* 0x000000131d00720c */ /* 0x010fd20003f64070 */
[--C-:B------:R-:W-:Y:S01]  /*14db0*/  @!P4 IMAD.IADD R26, R26, 0x1, -R29.reuse ;  /* 0x000000011a1ac824 */ /* 0x100fe200078e0a1d */
[C---:B-----5:R-:W-:Y:S01]  /*14dc0*/  ISETP.GT.U32.AND P4, PT, R29.reuse, R5, PT ;  /* 0x000000051d00720c */ /* 0x060fe20003f84070 */
        /* <DEDUP_REMOVED lines=14> */
[--C-:B------:R-:W-:Y:S02]  /*14eb0*/  @!P4 IMAD.IADD R2, R2, 0x1, -R29.reuse ;  /* 0x000000010202c824 */ /* 0x100fe400078e0a1d */
[--C-:B------:R-:W-:Y:S01]  /*14ec0*/  @!P5 IMAD.IADD R26, R26, 0x1, -R29.reuse ;  /* 0x000000011a1ad824 */ /* 0x100fe200078e0a1d */
[----:B------:R0:W-:Y:S01]  /*14ed0*/  STL [R1+0x564], R8 ;  /* 0x0005640801007387 */ /* 0x0001e20000100800 */
[C---:B------:R-:W-:Y:S01]  /*14ee0*/  ISETP.GT.U32.AND P4, PT, R29.reuse, R27, PT ;  /* 0x0000001b1d00720c */ /* 0x040fe20003f84070 */
[----:B------:R-:W-:Y:S02]  /*14ef0*/  @!P1 IMAD.IADD R16, R16, 0x1, -R29 ;  /* 0x0000000110109824 */ /* 0x000fe400078e0a1d */
[----:B0-----:R-:W4:Y:S04]  /*14f00*/  LDL.LU R8, [R1+0x52c] ;  /* 0x00052c0001087983 */ /* 0x001f280000300800 */
[----:B------:R-:W5:Y:S01]  /*14f10*/  LDL.LU R24, [R1+0x514] ;  /* 0x0005140001187983 */ /* 0x000f620000300800 */
[----:B------:R-:W-:-:S03]  /*14f20*/  ISETP.GT.U32.AND P0, PT, R29, R7, PT ;  /* 0x000000071d00720c */ /* 0x000fc60003f04070 */
[----:B------:R0:W-:Y:S01]  /*14f30*/  STL [R1+0x570], R26 ;  /* 0x0005701a01007387 */ /* 0x0001e20000100800 */
[----:B------:R-:W-:Y:S01]  /*14f40*/  ISETP.GT.U32.AND P1, PT, R29, R4, PT ;  /* 0x000000041d00720c */ /* 0x000fe20003f24070 */
[--C-:B------:R-:W-:Y:S02]  /*14f50*/  @!P6 IMAD.IADD R5, R5, 0x1, -R29.reuse ;  /* 0x000000010505e824 */ /* 0x100fe400078e0a1d */
[----:B0-----:R-:W5:Y:S01]  /*14f60*/  LDL.LU R26, [R1+0x520] ;  /* 0x00052000011a7983 */ /* 0x001f620000300800 */
[----:B------:R-:W-:Y:S01]  /*14f70*/  @!P4 IMAD.IADD R27, R27, 0x1, -R29 ;  /* 0x000000011b1bc824 */ /* 0x000fe200078e0a1d */
[----:B------:R-:W-:-:S04]  /*14f80*/  ISETP.GT.U32.AND P3, PT, R29, R19, PT ;  /* 0x000000131d00720c */ /* 0x000fc80003f64070 */
[--C-:B------:R-:W-:Y:S01]  /*14f90*/  @!P0 IMAD.IADD R7, R7, 0x1, -R29.reuse ;  /* 0x0000000107078824 */ /* 0x100fe200078e0a1d */
[----:B------:R-:W-:Y:S01]  /*14fa0*/  ISETP.GT.U32.AND P5, PT, R29, R25, PT ;  /* 0x000000191d00720c */ /* 0x000fe20003fa4070 */
[--C-:B------:R-:W-:Y:S01]  /*14fb0*/  @!P2 IMAD.IADD R3, R3, 0x1, -R29.reuse ;  /* 0x000000010303a824 */ /* 0x100fe200078e0a1d */
[----:B------:R-:W-:Y:S01]  /*14fc0*/  ISETP.GT.U32.AND P2, PT, R29, R18, PT ;  /* 0x000000121d00720c */ /* 0x000fe20003f44070 */
[--C-:B------:R-:W-:Y:S01]  /*14fd0*/  @!P1 IMAD.IADD R4, R4, 0x1, -R29.reuse ;  /* 0x0000000104049824 */ /* 0x100fe200078e0a1d */
[----:B------:R-:W-:Y:S04]  /*14fe0*/  STL [R1+0x574], R2 ;  /* 0x0005740201007387 */ /* 0x000fe80000100800 */
[----:B------:R-:W-:Y:S01]  /*14ff0*/  STL [R1+0x56c], R15 ;  /* 0x00056c0f01007387 */ /* 0x000fe20000100800 */
[----:B------:R-:W-:-:S03]  /*15000*/  @!P3 IMAD.IADD R19, R19, 0x1, -R29 ;  /* 0x000000011313b824 */ /* 0x000fc600078e0a1d */
[----:B------:R-:W-:Y:S01]  /*15010*/  STL [R1+0x568], R16 ;  /* 0x0005681001007387 */ /* 0x000fe20000100800 */
[--C-:B------:R-:W-:Y:S02]  /*15020*/  @!P5 IMAD.IADD R25, R25, 0x1, -R29.reuse ;  /* 0x000000011919d824 */ /* 0x100fe400078e0a1d */
[----:B------:R-:W-:Y:S01]  /*15030*/  @!P2 IMAD.IADD R18, R18, 0x1, -R29 ;  /* 0x000000011212a824 */ /* 0x000fe200078e0a1d */
[----:B------:R-:W-:Y:S04]  /*15040*/  STL [R1+0x550], R3 ;  /* 0x0005500301007387 */ /* 0x000fe80000100800 */
[----:B------:R-:W-:Y:S04]  /*15050*/  STL [R1+0x55c], R19 ;  /* 0x00055c1301007387 */ /* 0x000fe80000100800 */
[----:B------:R0:W-:Y:S04]  /*15060*/  STL [R1+0x558], R5 ;  /* 0x0005580501007387 */ /* 0x0001e80000100800 */
[----:B------:R1:W-:Y:S04]  /*15070*/  STL [R1+0x560], R25 ;  /* 0x0005601901007387 */ /* 0x0003e80000100800 */
[----:B0-----:R-:W5:Y:S04]  /*15080*/  LDL.LU R5, [R1+0x524] ;  /* 0x0005240001057983 */ /* 0x001f680000300800 */
[----:B------:R-:W5:Y:S04]  /*15090*/  LDL.LU R3, [R1+0x51c] ;  /* 0x00051c0001037983 */ /* 0x000f680000300800 */
[----:B------:R-:W5:Y:S04]  /*150a0*/  LDL.LU R19, [R1+0x518] ;  /* 0x0005180001137983 */ /* 0x000f680000300800 */
[----:B-1----:R-:W5:Y:S01]  /*150b0*/  LDL.LU R25, [R1+0x500] ;  /* 0x0005000001197983 */ /* 0x002f620000300800 */
[----:B---3--:R-:W-:-:S02]  /*150c0*/  ISETP.GT.U32.AND P6, PT, R29, R17, PT ;  /* 0x000000111d00720c */ /* 0x008fc40003fc4070 */
[C---:B--2---:R-:W-:Y:S02]  /*150d0*/  ISETP.GT.U32.AND P4, PT, R29.reuse, R21, PT ;  /* 0x000000151d00720c */ /* 0x044fe40003f84070 */
        /* <DEDUP_REMOVED lines=14> */
[----:B0-----:R-:W2:Y:S07]  /*151c0*/  LDL.LU R27, [R1+0x50c] ;  /* 0x00050c00011b7983 */ /* 0x001eae0000300800 */
[----:B------:R-:W-:Y:S01]  /*151d0*/  @!P1 IMAD.IADD R18, R18, 0x1, -R29 ;  /* 0x0000000112129824 */ /* 0x000fe200078e0a1d */
[----:B------:R0:W-:Y:S04]  /*151e0*/  STL [R1+0x53c], R7 ;  /* 0x00053c0701007387 */ /* 0x0001e80000100800 */
[----:B0-----:R-:W3:Y:S04]  /*151f0*/  LDL.LU R7, [R1+0x510] ;  /* 0x0005100001077983 */ /* 0x001ee80000300800 */
[----:B------:R-:W2:Y:S04]  /*15200*/  LDL.LU R2, [R1+0x508] ;  /* 0x0005080001027983 */ /* 0x000ea80000300800 */
[----:B------:R0:W-:Y:S04]  /*15210*/  STL [R1+0x548], R4 ;  /* 0x0005480401007387 */ /* 0x0001e80000100800 */
[----:B------:R-:W3:Y:S04]  /*15220*/  LDL.LU R15, [R1+0x504] ;  /* 0x00050400010f7983 */ /* 0x000ee80000300800 */
[----:B------:R-:W3:Y:S04]  /*15230*/  LDL.LU R16, [R1+0x4ec] ;  /* 0x0004ec0001107983 */ /* 0x000ee80000300800 */
[----:B------:R1:W-:Y:S04]  /*15240*/  STL [R1+0x54c], R18 ;  /* 0x00054c1201007387 */ /* 0x0003e80000100800 */
[----:B0-----:R-:W3:Y:S01]  /*15250*/  LDL.LU R4, [R1+0x4f8] ;  /* 0x0004f80001047983 */ /* 0x001ee20000300800 */
[----:B------:R-:W-:-:S02]  /*15260*/  ISETP.GT.U32.AND P5, PT, R29, R6, PT ;  /* 0x000000061d00720c */ /* 0x000fc40003fa4070 */
[C---:B------:R-:W-:Y:S02]  /*15270*/  ISETP.GT.U32.AND P3, PT, R29.reuse, R20, PT ;  /* 0x000000141d00720c */ /* 0x040fe40003f64070 */
[C---:B----4-:R-:W-:Y:S01]  /*15280*/  ISETP.GT.U32.AND P2, PT, R29.reuse, R8, PT ;  /* 0x000000081d00720c */ /* 0x050fe20003f44070 */
[----:B-1----:R-:W4:Y:S08]  /*15290*/  LDL.LU R18, [R1+0x4fc] ;  /* 0x0004fc0001127983 */ /* 0x002f300000300800 */
[--C-:B------:R-:W-:Y:S01]  /*152a0*/  @!P5 IMAD.IADD R6, R6, 0x1, -R29.reuse ;  /* 0x000000010606d824 */ /* 0x100fe200078e0a1d */
[C---:B-----5:R-:W-:Y:S01]  /*152b0*/  ISETP.GT.U32.AND P5, PT, R29.reuse, R26, PT ;  /* 0x0000001a1d00720c */ /* 0x060fe20003fa4070 */
[--C-:B------:R-:W-:Y:S01]  /*152c0*/  @!P3 IMAD.IADD R20, R20, 0x1, -R29.reuse ;  /* 0x000000011414b824 */ /* 0x100fe200078e0a1d */
[C---:B------:R-:W-:Y:S01]  /*152d0*/  ISETP.GT.U32.AND P3, PT, R29.reuse, R24, PT ;  /* 0x000000181d00720c */ /* 0x040fe20003f64070 */
[----:B------:R-:W-:Y:S01]  /*152e0*/  @!P2 IMAD.IADD R8, R8, 0x1, -R29 ;  /* 0x000000010808a824 */ /* 0x000fe200078e0a1d */
[----:B------:R-:W-:-:S02]  /*152f0*/  ISETP.GT.U32.AND P4, PT, R29, R21, PT ;  /* 0x000000151d00720c */ /* 0x000fc40003f84070 */
[----:B------:R-:W-:-:S07]  /*15300*/  ISETP.GT.U32.AND P2, PT, R29, R20, PT ;  /* 0x000000141d00720c */ /* 0x000fce0003f44070 */
[--C-:B------:R-:W-:Y:S01]  /*15310*/  @!P5 IMAD.IADD R26, R26, 0x1, -R29.reuse ;  /* 0x000000011a1ad824 */ /* 0x100fe200078e0a1d */
[C---:B------:R-:W-:Y:S01]  /*15320*/  ISETP.GT.U32.AND P5, PT, R29.reuse, R17, PT ;  /* 0x000000111d00720c */ /* 0x040fe20003fa4070 */
        /* <DEDUP_REMOVED lines=11> */
[----:B------:R-:W-:Y:S01]  /*153e0*/  @!P0 IMAD.IADD R22, R22, 0x1, -R29 ;  /* 0x0000000116168824 */ /* 0x000fe200078e0a1d */
[C---:B------:R-:W-:Y:S01]  /*153f0*/  ISETP.GT.U32.AND P4, PT, R29.reuse, R3, PT ;  /* 0x000000031d00720c */ /* 0x040fe20003f84070 */
[----:B0-----:R-:W5:Y:S01]  /*15400*/  LDL.LU R20, [R1+0x4f4] ;  /* 0x0004f40001147983 */ /* 0x001f620000300800 */
[----:B------:R-:W-:-:S03]  /*15410*/  ISETP.GT.U32.AND P0, PT, R29, R19, PT ;  /* 0x000000131d00720c */ /* 0x000fc60003f04070 */
[----:B------:R0:W-:Y:S01]  /*15420*/  STL [R1+0x540], R6 ;  /* 0x0005400601007387 */ /* 0x0001e20000100800 */
[----:B------:R-:W-:Y:S01]  /*15430*/  IABS R9, R9 ;  /* 0x0000000900097213 */ /* 0x000fe20000000000 */
[----:B------:R-:W-:Y:S01]  /*15440*/  @!P6 IMAD.IADD R26, R26, 0x1, -R29 ;  /* 0x000000011a1ae824 */ /* 0x000fe200078e0a1d */
[----:B------:R-:W-:-:S03]  /*15450*/  ISETP.GT.U32.AND P2, PT, R29, R8, PT ;  /* 0x000000081d00720c */ /* 0x000fc60003f44070 */
[----:B------:R-:W-:Y:S01]  /*15460*/  @!P5 IMAD.IADD R5, R5, 0x1, -R29 ;  /* 0x000000010505d824 */ /* 0x000fe200078e0a1d */
[----:B0-----:R-:W5:Y:S01]  /*15470*/  LDL.LU R6, [R1+0x4f0] ;  /* 0x0004f00001067983 */ /* 0x001f620000300800 */
[----:B------:R-:W-:Y:S01]  /*15480*/  IMAD.HI.U32 R0, R28, R9, RZ ;  /* 0x000000091c007227 */ /* 0x000fe200078e00ff */
[----:B------:R-:W-:-:S03]  /*15490*/  ISETP.GT.U32.AND P3, PT, R29, R24, PT ;  /* 0x000000181d00720c */ /* 0x000fc60003f64070 */
[--C-:B------:R-:W-:Y:S01]  /*154a0*/  @!P1 IMAD.IADD R23, R23, 0x1, -R29.reuse ;  /* 0x0000000117179824 */ /* 0x100fe200078e0a1d */
[----:B------:R-:W-:Y:S01]  /*154b0*/  ISETP.GT.U32.AND P1, PT, R29, R25, PT ;  /* 0x000000191d00720c */ /* 0x000fe20003f24070 */
[--C-:B------:R-:W-:Y:S02]  /*154c0*/  @!P4 IMAD.IADD R3, R3, 0x1, -R29.reuse ;  /* 0x000000010303c824 */ /* 0x100fe400078e0a1d */
[----:B------:R-:W-:Y:S02]  /*154d0*/  IMAD.MOV R0, RZ, RZ, -R0 ;  /* 0x000000ffff007224 */ /* 0x000fe400078e0a00 */
[----:B------:R-:W-:Y:S02]  /*154e0*/  @!P0 IMAD.IADD R19, R19, 0x1, -R29 ;  /* 0x0000000113138824 */ /* 0x000fe400078e0a1d */
[----:B------:R-:W-:Y:S02]  /*154f0*/  IMAD R9, R29, R0, R9 ;  /* 0x000000001d097224 */ /* 0x000fe400078e0209 */
[----:B------:R-:W-:-:S03]  /*15500*/  @!P2 IMAD.IADD R8, R8, 0x1, -R29 ;  /* 0x000000010808a824 */ /* 0x000fc600078e0a1d */
[----:B------:R-:W-:Y:S01]  /*15510*/  STL [R1+0x2a64], R9 ;  /* 0x002a640901007387 */ /* 0x000fe20000100800 */
[----:B------:R-:W-:-:S03]  /*15520*/  @!P1 IMAD.IADD R25, R25, 0x1, -R29 ;  /* 0x0000000119199824 */ /* 0x000fc600078e0a1d */
[----:B------:R-:W-:Y:S01]  /*15530*/  STL [R1+0x528], R17 ;  /* 0x0005281101007387 */ /* 0x000fe20000100800 */
[----:B------:R-:W-:-:S03]  /*15540*/  @!P3 IMAD.IADD R24, R24, 0x1, -R29 ;  /* 0x000000011818b824 */ /* 0x000fc600078e0a1d */
[----:B------:R-:W-:Y:S04]  /*15550*/  STL [R1+0x534], R21 ;  /* 0x0005341501007387 */ /* 0x000fe80000100800 */
[----:B------:R-:W-:Y:S04]  /*15560*/  STL [R1+0x538], R22 ;  /* 0x0005381601007387 */ /* 0x000fe80000100800 */
[----:B------:R0:W-:Y:S04]  /*15570*/  STL [R1+0x52c], R8 ;  /* 0x00052c0801007387 */ /* 0x0001e80000100800 */
[----:B------:R-:W-:Y:S04]  /*15580*/  STL [R1+0x530], R23 ;  /* 0x0005301701007387 */ /* 0x000fe80000100800 */
[----:B0-----:R-:W5:Y:S04]  /*15590*/  LDL R8, [R1+0x1fe8] ;  /* 0x001fe80001087983 */ /* 0x001f680000100800 */
        /* <DEDUP_REMOVED lines=21> */
[--C-:B------:R-:W-:Y:S01]  /*156f0*/  @!P4 IMAD.IADD R19, R19, 0x1, -R29.reuse ;  /* 0x000000011313c824 */ /* 0x100fe200078e0a1d */
[----:B------:R0:W-:Y:S07]  /*15700*/  STL [R1+0x524], R5 ;  /* 0x0005240501007387 */ /* 0x0001ee0000100800 */
        /* <DEDUP_REMOVED lines=26> */
[----:B------:R-:W-:Y:S01]  /*158b0*/  @!P5 IMAD.IADD R15, R15, 0x1, -R29 ;  /* 0x000000010f0fd824 */ /* 0x000fe200078e0a1d */
[----:B------:R-:W-:-:S05]  /*158c0*/  ISETP.GT.U32.AND P0, PT, R29, R4, PT ;  /* 0x000000041d00720c */ /* 0x000fca0003f04070 */
[--C-:B------:R-:W-:Y:S02]  /*158d0*/  @!P3 IMAD.IADD R2, R2, 0x1, -R29.reuse ;  /* 0x000000010202b824 */ /* 0x100fe400078e0a1d */
[--C-:B------:R-:W-:Y:S01]  /*158e0*/  @!P2 IMAD.IADD R7, R7, 0x1, -R29.reuse ;  /* 0x000000010707a824 */ /* 0x100fe200078e0a1d */
[----:B------:R0:W-:Y:S01]  /*158f0*/  STL [R1+0x50c], R27 ;  /* 0x00050c1b01007387 */ /* 0x0001e20000100800 */
[----:B------:R-:W-:-:S03]  /*15900*/  @!P4 IMAD.IADD R16, R16, 0x1, -R29 ;  /* 0x000000011010c824 */ /* 0x000fc600078e0a1d */
[----:B------:R-:W4:Y:S01]  /*15910*/  LDL.LU R25, [R1+0x4b0] ;  /* 0x0004b00001197983 */ /* 0x000f220000300800 */
[----:B------:R-:W-:-:S03]  /*15920*/  @!P6 IMAD.IADD R6, R6, 0x1, -R29 ;  /* 0x000000010606e824 */ /* 0x000fc600078e0a1d */
[----:B0-----:R-:W5:Y:S04]  /*15930*/  LDL.LU R27, [R1+0x4bc] ;  /* 0x0004bc00011b7983 */ /* 0x001f680000300800 */
[----:B------:R0:W-:Y:S01]  /*15940*/  STL [R1+0x510], R7 ;  /* 0x0005100701007387 */ /* 0x0001e20000100800 */
[----:B------:R-:W-:-:S03]  /*15950*/  ISETP.GT.U32.AND P3, PT, R29, R26, PT ;  /* 0x0000001a1d00720c */ /* 0x000fc60003f64070 */
[----:B0-----:R-:W5:Y:S01]  /*15960*/  LDL.LU R7, [R1+0x4c0] ;  /* 0x0004c00001077983 */ /* 0x001f620000300800 */
[C---:B------:R-:W-:Y:S02]  /*15970*/  ISETP.GT.U32.AND P5, PT, R29.reuse, R21, PT ;  /* 0x000000151d00720c */ /* 0x040fe40003fa4070 */
[C---:B------:R-:W-:Y:S01]  /*15980*/  ISETP.GT.U32.AND P4, PT, R29.reuse, R22, PT ;  /* 0x000000161d00720c */ /* 0x040fe20003f84070 */
[----:B------:R-:W-:Y:S01]  /*15990*/  @!P0 IMAD.IADD R4, R4, 0x1, -R29 ;  /* 0x0000000104048824 */ /* 0x000fe200078e0a1d */
[----:B------:R-:W-:-:S05]  /*159a0*/  ISETP.GT.U32.AND P1, PT, R29, R18, PT ;  /* 0x000000121d00720c */ /* 0x000fca0003f24070 */
[--C-:B------:R-:W-:Y:S01]  /*159b0*/  @!P3 IMAD.IADD R26, R26, 0x1, -R29.reuse ;  /* 0x000000011a1ab824 */ /* 0x100fe200078e0a1d */
[C---:B------:R-:W-:Y:S02]  /*159c0*/  ISETP.GT.U32.AND P0, PT, R29.reuse, R23, PT ;  /* 0x000000171d00720c */ /* 0x040fe40003f04070 */
[----:B------:R-:W-:Y:S01]  /*159d0*/  ISETP.GT.U32.AND P2, PT, R29, R20, PT ;  /* 0x000000141d00720c */ /* 0x000fe20003f44070 */
[--C-:B------:R-:W-:Y:S02]  /*159e0*/  @!P5 IMAD.IADD R21, R21, 0x1, -R29.reuse ;  /* 0x000000011515d824 */ /* 0x100fe400078e0a1d */
[--C-:B------:R-:W-:Y:S01]  /*159f0*/  @!P4 IMAD.IADD R22, R22, 0x1, -R29.reuse ;  /* 0x000000011616c824 */ /* 0x100fe200078e0a1d */
[----:B------:R-:W-:Y:S01]  /*15a00*/  STL [R1+0x508], R2 ;  /* 0x0005080201007387 */ /* 0x000fe20000100800 */
[----:B------:R-:W-:-:S06]  /*15a10*/  @!P1 IMAD.IADD R18, R18, 0x1, -R29 ;  /* 0x0000000112129824 */ /* 0x000fcc00078e0a1d */
[--C-:B------:R-:W-:Y:S01]  /*15a20*/  @!P0 IMAD.IADD R23, R23, 0x1, -R29.reuse ;  /* 0x0000000117178824 */ /* 0x100fe200078e0a1d */
[----:B------:R-:W-:Y:S01]  /*15a30*/  STL [R1+0x504], R15 ;  /* 0x0005040f01007387 */ /* 0x000fe20000100800 */
[----:B------:R-:W-:-:S03]  /*15a40*/  @!P2 IMAD.IADD R20, R20, 0x1, -R29 ;  /* 0x000000011414a824 */ /* 0x000fc600078e0a1d */
[----:B------:R-:W-:Y:S04]  /*15a50*/  STL [R1+0x4ec], R16 ;  /* 0x0004ec1001007387 */ /* 0x000fe80000100800 */
        /* <DEDUP_REMOVED lines=9> */
[----:B---3--:R-:W-:-:S02]  /*15af0*/  ISETP.GT.U32.AND P6, PT, R29, R14, PT ;  /* 0x0000000e1d00720c */ /* 0x008fc40003fc4070 */
[C---:B--2---:R-:W-:Y:S02]  /*15b00*/  ISETP.GT.U32.AND P3, PT, R29.reuse, R17, PT ;  /* 0x000000111d00720c */ /* 0x044fe40003f64070 */
[C---:B------:R-:W-:Y:S02]  /*15b10*/  ISETP.GT.U32.AND P5, PT, R29.reuse, R3, PT ;  /* 0x000000031d00720c */ /* 0x040fe40003fa4070 */
[----:B------:R-:W-:-:S07]  /*15b20*/  ISETP.GT.U32.AND P4, PT, R29, R19, PT ;  /* 0x000000131d00720c */ /* 0x000fce0003f84070 */
[--C-:B------:R-:W-:Y:S01]  /*15b30*/  @!P6 IMAD.IADD R14, R14, 0x1, -R29.reuse ;  /* 0x000000010e0ee824 */ /* 0x100fe200078e0a1d */
[----:B------:R-:W-:Y:S01]  /*15b40*/  ISETP.GT.U32.AND P6, PT, R29, R26, PT ;  /* 0x0000001a1d00720c */ /* 0x000fe20003fc4070 */
[--C-:B------:R-:W-:Y:S01]  /*15b50*/  @!P3 IMAD.IADD R17, R17, 0x1, -R29.reuse ;  /* 0x000000011111b824 */ /* 0x100fe200078e0a1d */
[----:B------:R-:W-:Y:S01]  /*15b60*/  ISETP.GT.U32.AND P3, PT, R29, R21, PT ;  /* 0x000000151d00720c */ /* 0x000fe20003f64070 */
[--C-:B------:R-:W-:Y:S01]  /*15b70*/  @!P5 IMAD.IADD R3, R3, 0x1, -R29.reuse ;  /* 0x000000010303d824 */ /* 0x100fe200078e0a1d */
[----:B------:R-:W-:Y:S01]  /*15b80*/  ISETP.GT.U32.AND P5, PT, R29, R22, PT ;  /* 0x000000161d00720c */ /* 0x000fe20003fa4070 */
        /* <DEDUP_REMOVED lines=22> */
[----:B------:R-:W-:Y:S01]  /*15cf0*/  @!P0 IMAD.IADD R25, R25, 0x1, -R29 ;  /* 0x0000000119198824 */ /* 0x000fe200078e0a1d */
[C---:B------:R-:W-:Y:S02]  /*15d00*/  ISETP.GT.U32.AND P3, PT, R29.reuse, R17, PT ;  /* 0x000000111d00720c */ /* 0x040fe40003f64070 */
        /* <DEDUP_REMOVED lines=9> */
[--C-:B------:R-:W-:Y:S02]  /*15da0*/  @!P3 IMAD.IADD R17, R17, 0x1, -R29.reuse ;  /* 0x000000011111b824 */ /* 0x100fe400078e0a1d */
[----:B------:R-:W-:-:S04]  /*15db0*/  @!P5 IMAD.IADD R3, R3, 0x1, -R29 ;  /* 0x000000010303d824 */ /* 0x000fc800078e0a1d */
[--C-:B------:R-:W-:Y:S02]  /*15dc0*/  @!P2 IMAD.IADD R14, R14, 0x1, -R29.reuse ;  /* 0x000000010e0ea824 */ /* 0x100fe400078e0a1d */
[--C-:B------:R-:W-:Y:S01]  /*15dd0*/  @!P1 IMAD.IADD R5, R5, 0x1, -R29.reuse ;  /* 0x0000000105059824 */ /* 0x100fe200078e0a1d */
[----:B------:R0:W-:Y:S04]  /*15de0*/  STL [R1+0x4dc], R24 ;  /* 0x0004dc1801007387 */ /* 0x0001e80000100800 */
[----:B------:R-:W4:Y:S01]  /*15df0*/  LDL.LU R23, [R1+0x490] ;  /* 0x0004900001177983 */ /* 0x000f220000300800 */
[----:B------:R-:W-:-:S03]  /*15e00*/  @!P6 IMAD.IADD R7, R7, 0x1, -R29 ;  /* 0x000000010707e824 */ /* 0x000fc600078e0a1d */
[----:B0-----:R-:W5:Y:S01]  /*15e10*/  LDL.LU R24, [R1+0x48c] ;  /* 0x00048c0001187983 */ /* 0x001f620000300800 */
[C---:B------:R-:W-:Y:S02]  /*15e20*/  ISETP.GT.U32.AND P2, PT, R29.reuse, R6, PT ;  /* 0x000000061d00720c */ /* 0x040fe40003f44070 */
[C---:B------:R-:W-:Y:S01]  /*15e30*/  ISETP.GT.U32.AND P3, PT, R29.reuse, R2, PT ;  /* 0x000000021d00720c */ /* 0x040fe20003f64070 */
[----:B------:R0:W-:Y:S01]  /*15e40*/  STL [R1+0x4c4], R5 ;  /* 0x0004c40501007387 */ /* 0x0001e20000100800 */
[----:B------:R-:W-:Y:S01]  /*15e50*/  ISETP.GT.U32.AND P5, PT, R29, R4, PT ;  /* 0x000000041d00720c */ /* 0x000fe20003fa4070 */
[--C-:B------:R-:W-:Y:S02]  /*15e60*/  @!P4 IMAD.IADD R19, R19, 0x1, -R29.reuse ;  /* 0x000000011313c824 */ /* 0x100fe400078e0a1d */
[----:B0-----:R-:W5:Y:S06]  /*15e70*/  LDL.LU R5, [R1+0x474] ;  /* 0x0004740001057983 */ /* 0x001f6c0000300800 */
[--C-:B------:R-:W-:Y:S01]  /*15e80*/  @!P2 IMAD.IADD R6, R6, 0x1, -R29.reuse ;  /* 0x000000010606a824 */ /* 0x100fe200078e0a1d */
[C---:B------:R-:W-:Y:S01]  /*15e90*/  ISETP.GT.U32.AND P0, PT, R29.reuse, R25, PT ;  /* 0x000000191d00720c */ /* 0x040fe20003f04070 */
[----:B------:R-:W-:Y:S01]  /*15ea0*/  @!P3 IMAD.IADD R2, R2, 0x1, -R29 ;  /* 0x000000010202b824 */ /* 0x000fe200078e0a1d */
[----:B------:R-:W-:-:S02]  /*15eb0*/  ISETP.GT.U32.AND P4, PT, R29, R18, PT ;  /* 0x000000121d00720c */ /* 0x000fc40003f84070 */
        /* <DEDUP_REMOVED lines=9> */
[----:B------:R-:W-:-:S03]  /*15f50*/  @!P1 IMAD.IADD R27, R27, 0x1, -R29 ;  /* 0x000000011b1b9824 */ /* 0x000fc600078e0a1d */
[----:B------:R-:W-:Y:S01]  /*15f60*/  STL [R1+0x4c8], R19 ;  /* 0x0004c81301007387 */ /* 0x000fe20000100800 */
[----:B------:R-:W-:-:S03]  /*15f70*/  IMAD.MOV R0, RZ, RZ, -R0 ;  /* 0x000000ffff007224 */ /* 0x000fc600078e0a00 */
[----:B------:R-:W-:Y:S04]  /*15f80*/  STL [R1+0x4b0], R25 ;  /* 0x0004b01901007387 */ /* 0x000fe80000100800 */
[----:B------:R0:W-:Y:S01]  /*15f90*/  STL [R1+0x4c0], R7 ;  /* 0x0004c00701007387 */ /* 0x0001e20000100800 */
[----:B------:R-:W-:-:S03]  /*15fa0*/  IMAD R8, R29, R0, R8 ;  /* 0x000000001d087224 */ /* 0x000fc600078e0208 */
[----:B------:R-:W-:Y:S04]  /*15fb0*/  STL [R1+0x4bc], R27 ;  /* 0x0004bc1b01007387 */ /* 0x000fe80000100800 */
[----:B0-----:R-:W5:Y:S04]  /*15fc0*/  LDL R7, [R1+0x1fe4] ;  /* 0x001fe40001077983 */ /* 0x001f680000100800 */
[----:B------:R-:W5:Y:S04]  /*15fd0*/  LDL.LU R25, [R1+0x480] ;  /* 0x0004800001197983 */ /* 0x000f680000300800 */
        /* <DEDUP_REMOVED lines=33> */
[--C-:B------:R-:W-:Y:S02]  /*161f0*/  @!P1 IMAD.IADD R26, R26, 0x1, -R29.reuse ;  /* 0x000000011a1a9824 */ /* 0x100fe400078e0a1d */
[--C-:B------:R-:W-:Y:S01]  /*16200*/  @!P0 IMAD.IADD R20, R20, 0x1, -R29.reuse ;  /* 0x0000000114148824 */ /* 0x100fe200078e0a1d */
[C---:B-----5:R-:W-:Y:S02]  /*16210*/  ISETP.GT.U32.AND P0, PT, R29.reuse, R24, PT ;  /* 0x000000181d00720c */ /* 0x060fe40003f04070 */
[----:B------:R-:W-:Y:S01]  /*16220*/  ISETP.GT.U32.AND P1, PT, R29, R5, PT ;  /* 0x000000051d00720c */ /* 0x000fe20003f24070 */
[----:B------:R-:W-:Y:S01]  /*16230*/  @!P4 IMAD.IADD R23, R23, 0x1, -R29 ;  /* 0x000000011717c824 */ /* 0x000fe200078e0a1d */
[C---:B------:R-:W-:Y:S02]  /*16240*/  ISETP.GT.U32.AND P4, PT, R29.reuse, R20, PT ;  /* 0x000000141d00720c */ /* 0x040fe40003f84070 */
[----:B------:R-:W-:-:S07]  /*16250*/  ISETP.GT.U32.AND P2, PT, R29, R16, PT ;  /* 0x000000101d00720c */ /* 0x000fce0003f44070 */
[--C-:B------:R-:W-:Y:S02]  /*16260*/  @!P0 IMAD.IADD R24, R24, 0x1, -R29.reuse ;  /* 0x0000000118188824 */ /* 0x100fe400078e0a1d */
[--C-:B------:R-:W-:Y:S01]  /*16270*/  @!P1 IMAD.IADD R5, R5, 0x1, -R29.reuse ;  /* 0x0000000105059824 */ /* 0x100fe200078e0a1d */
[C---:B------:R-:W-:Y:S02]  /*16280*/  ISETP.GT.U32.AND P1, PT, R29.reuse, R15, PT ;  /* 0x0000000f1d00720c */ /* 0x040fe40003f24070 */
[C---:B------:R-:W-:Y:S02]  /*16290*/  ISETP.GT.U32.AND P0, PT, R29.reuse, R26, PT ;  /* 0x0000001a1d00720c */ /* 0x040fe40003f04070 */
[C---:B------:R-:W-:Y:S01]  /*162a0*/  ISETP.GT.U32.AND P3, PT, R29.reuse, R21, PT ;  /* 0x000000151d00720c */ /* 0x040fe20003f64070 */
[--C-:B------:R-:W-:Y:S01]  /*162b0*/  @!P4 IMAD.IADD R20, R20, 0x1, -R29.reuse ;  /* 0x000000011414c824 */ /* 0x100fe200078e0a1d */
[C---:B------:R-:W-:Y:S01]  /*162c0*/  ISETP.GT.U32.AND P6, PT, R29.reuse, R5, PT ;  /* 0x000000051d00720c */ /* 0x040fe20003fc4070 */
[----:B------:R-:W-:Y:S01]  /*162d0*/  @!P2 IMAD.IADD R16, R16, 0x1, -R29 ;  /* 0x000000011010a824 */ /* 0x000fe200078e0a1d */
[----:B------:R-:W-:-:S02]  /*162e0*/  ISETP.GT.U32.AND P5, PT, R29, R22, PT ;  /* 0x000000161d00720c */ /* 0x000fc40003fa4070 */
[----:B------:R0:W-:Y:S03]  /*162f0*/  STL [R1+0x4ac], R20 ;  /* 0x0004ac1401007387 */ /* 0x0001e60000100800 */
[--C-:B------:R-:W-:Y:S01]  /*16300*/  @!P1 IMAD.IADD R15, R15, 0x1, -R29.reuse ;  /* 0x000000010f0f9824 */ /* 0x100fe200078e0a1d */
[----:B------:R-:W4:Y:S01]  /*16310*/  LDL.LU R18, [R1+0x458] ;  /* 0x0004580001127983 */ /* 0x000f220000300800 */
[--C-:B------:R-:W-:Y:S02]  /*16320*/  @!P0 IMAD.IADD R26, R26, 0x1, -R29.reuse ;  /* 0x000000011a1a8824 */ /* 0x100fe400078e0a1d */
[----:B------:R-:W-:Y:S01]  /*16330*/  @!P3 IMAD.IADD R21, R21, 0x1, -R29 ;  /* 0x000000011515b824 */ /* 0x000fe200078e0a1d */
[----:B0-----:R-:W5:Y:S04]  /*16340*/  LDL.LU R20, [R1+0x45c] ;  /* 0x00045c0001147983 */ /* 0x001f680000300800 */
[----:B------:R0:W-:Y:S01]  /*16350*/  STL [R1+0x4a4], R26 ;  /* 0x0004a41a01007387 */ /* 0x0001e20000100800 */
[----:B------:R-:W-:-:S03]  /*16360*/  ISETP.GT.U32.AND P1, PT, R29, R25, PT ;  /* 0x000000191d00720c */ /* 0x000fc60003f24070 */
[----:B0-----:R-:W5:Y:S01]  /*16370*/  LDL.LU R26, [R1+0x454] ;  /* 0x00045400011a7983 */ /* 0x001f620000300800 */
[----:B------:R-:W-:Y:S01]  /*16380*/  ISETP.GT.U32.AND P2, PT, R29, R17, PT ;  /* 0x000000111d00720c */ /* 0x000fe20003f44070 */
[----:B------:R-:W-:Y:S01]  /*16390*/  @!P6 IMAD.IADD R5, R5, 0x1, -R29 ;  /* 0x000000010505e824 */ /* 0x000fe200078e0a1d */
[C---:B------:R-:W-:Y:S02]  /*163a0*/  ISETP.GT.U32.AND P3, PT, R29.reuse, R3, PT ;  /* 0x000000031d00720c */ /* 0x040fe40003f64070 */
[----:B------:R-:W-:-:S05]  /*163b0*/  ISETP.GT.U32.AND P4, PT, R29, R23, PT ;  /* 0x000000171d00720c */ /* 0x000fca0003f84070 */
[----:B------:R-:W-:Y:S01]  /*163c0*/  @!P1 IMAD.IADD R25, R25, 0x1, -R29 ;  /* 0x0000000119199824 */ /* 0x000fe200078e0a1d */
[----:B------:R-:W-:-:S03]  /*163d0*/  ISETP.GT.U32.AND P0, PT, R29, R24, PT ;  /* 0x000000181d00720c */ /* 0x000fc60003f04070 */
[--C-:B------:R-:W-:Y:S02]  /*163e0*/  @!P2 IMAD.IADD R17, R17, 0x1, -R29.reuse ;  /* 0x000000011111a824 */ /* 0x100fe400078e0a1d */
[--C-:B------:R-:W-:Y:S01]  /*163f0*/  @!P5 IMAD.IADD R22, R22, 0x1, -R29.reuse ;  /* 0x000000011616d824 */ /* 0x100fe200078e0a1d */
[----:B------:R-:W-:Y:S01]  /*16400*/  ISETP.GT.U32.AND P5, PT, R29, R19, PT ;  /* 0x000000131d00720c */ /* 0x000fe20003fa4070 */
[--C-:B------:R-:W-:Y:S01]  /*16410*/  @!P3 IMAD.IADD R3, R3, 0x1, -R29.reuse ;  /* 0x000000010303b824 */ /* 0x100fe200078e0a1d */
[----:B------:R-:W-:Y:S01]  /*16420*/  STL [R1+0x4a0], R15 ;  /* 0x0004a00f01007387 */ /* 0x000fe20000100800 */
[----:B------:R-:W-:-:S03]  /*16430*/  @!P4 IMAD.IADD R23, R23, 0x1, -R29 ;  /* 0x000000011717c824 */ /* 0x000fc600078e0a1d */
[----:B------:R-:W-:Y:S01]  /*16440*/  STL [R1+0x488], R16 ;  /* 0x0004881001007387 */ /* 0x000fe20000100800 */
[----:B------:R-:W-:-:S03]  /*16450*/  @!P0 IMAD.IADD R24, R24, 0x1, -R29 ;  /* 0x0000000118188824 */ /* 0x000fc600078e0a1d */
[----:B------:R-:W-:Y:S03]  /*16460*/  STL [R1+0x494], R21 ;  /* 0x0004941501007387 */ /* 0x000fe60000100800 */
[----:B------:R-:W-:Y:S01]  /*16470*/  @!P5 IMAD.IADD R19, R19, 0x1, -R29 ;  /* 0x000000011313d824 */ /* 0x000fe200078e0a1d */
[----:B------:R-:W-:Y:S04]  /*16480*/  STL [R1+0x498], R22 ;  /* 0x0004981601007387 */ /* 0x000fe80000100800 */
[----:B------:R0:W-:Y:S04]  /*16490*/  STL [R1+0x490], R23 ;  /* 0x0004901701007387 */ /* 0x0001e80000100800 */
[----:B0-----:R-:W5:Y:S04]  /*164a0*/  LDL.LU R23, [R1+0x450] ;  /* 0x0004500001177983 */ /* 0x001f680000300800 */
[----:B------:R-:W-:Y:S04]  /*164b0*/  STL [R1+0x48c], R24 ;  /* 0x00048c1801007387 */ /* 0x000fe80000100800 */
        /* <DEDUP_REMOVED lines=15> */
[--C-:B------:R-:W-:Y:S01]  /*165b0*/  @!P3 IMAD.IADD R4, R4, 0x1, -R29.reuse ;  /* 0x000000010404b824 */ /* 0x100fe200078e0a1d */
[----:B------:R-:W-:Y:S01]  /*165c0*/  ISETP.GT.U32.AND P3, PT, R29, R19, PT ;  /* 0x000000131d00720c */ /* 0x000fe20003f64070 */
[--C-:B------:R-:W-:Y:S02]  /*165d0*/  @!P6 IMAD.IADD R25, R25, 0x1, -R29.reuse ;  /* 0x000000011919e824 */ /* 0x100fe400078e0a1d */
[----:B------:R-:W-:-:S03]  /*165e0*/  @!P1 IMAD.IADD R17, R17, 0x1, -R29 ;  /* 0x0000000111119824 */ /* 0x000fc600078e0a1d */
[----:B------:R0:W-:Y:S01]  /*165f0*/  STL [R1+0x480], R25 ;  /* 0x0004801901007387 */ /* 0x0001e20000100800 */
[----:B------:R-:W-:-:S03]  /*16600*/  @!P2 IMAD.IADD R3, R3, 0x1, -R29 ;  /* 0x000000010303a824 */ /* 0x000fc600078e0a1d */
[----:B0-----:R-:W2:Y:S04]  /*16610*/  LDL.LU R25, [R1+0x43c] ;  /* 0x00043c0001197983 */ /* 0x001ea80000300800 */
[----:B------:R-:W3:Y:S01]  /*16620*/  LDL.LU R15, [R1+0x424] ;  /* 0x00042400010f7983 */ /* 0x000ee20000300800 */
[----:B------:R-:W-:-:S03]  /*16630*/  @!P3 IMAD.IADD R19, R19, 0x1, -R29 ;  /* 0x000000011313b824 */ /* 0x000fc600078e0a1d */
[----:B------:R0:W-:Y:S04]  /*16640*/  STL [R1+0x484], R17 ;  /* 0x0004841101007387 */ /* 0x0001e80000100800 */
        /* <DEDUP_REMOVED lines=19> */
[C---:B------:R-:W-:Y:S01]  /*16780*/  ISETP.GT.U32.AND P2, PT, R29.reuse, R2, PT ;  /* 0x000000021d00720c */ /* 0x040fe20003f44070 */
[--C-:B------:R-:W-:Y:S01]  /*16790*/  @!P5 IMAD.IADD R6, R6, 0x1, -R29.reuse ;  /* 0x000000010606d824 */ /* 0x100fe200078e0a1d */
[C---:B------:R-:W-:Y:S01]  /*167a0*/  ISETP.GT.U32.AND P6, PT, R29.reuse, R26, PT ;  /* 0x0000001a1d00720c */ /* 0x040fe20003fc4070 */
[----:B------:R-:W-:Y:S01]  /*167b0*/  @!P1 IMAD.IADD R14, R14, 0x1, -R29 ;  /* 0x000000010e0e9824 */ /* 0x000fe200078e0a1d */
[----:B------:R-:W-:-:S05]  /*167c0*/  ISETP.GT.U32.AND P3, PT, R29, R4, PT ;  /* 0x000000041d00720c */ /* 0x000fca0003f64070 */
[--C-:B------:R-:W-:Y:S02]  /*167d0*/  @!P0 IMAD.IADD R13, R13, 0x1, -R29.reuse ;  /* 0x000000010d0d8824 */ /* 0x100fe400078e0a1d */
[--C-:B------:R-:W-:Y:S01]  /*167e0*/  @!P4 IMAD.IADD R27, R27, 0x1, -R29.reuse ;  /* 0x000000011b1bc824 */ /* 0x100fe200078e0a1d */
[----:B------:R0:W-:Y:S01]  /*167f0*/  STL [R1+0x460], R6 ;  /* 0x0004600601007387 */ /* 0x0001e20000100800 */
[--C-:B------:R-:W-:Y:S01]  /*16800*/  @!P2 IMAD.IADD R2, R2, 0x1, -R29.reuse ;  /* 0x000000010202a824 */ /* 0x100fe200078e0a1d */
[C---:B------:R-:W-:Y:S02]  /*16810*/  ISETP.GT.U32.AND P0, PT, R29.reuse, R23, PT ;  /* 0x000000171d00720c */ /* 0x040fe40003f04070 */
[----:B0-----:R-:W4:Y:S04]  /*16820*/  LDL.LU R6, [R1+0x428] ;  /* 0x0004280001067983 */ /* 0x001f280000300800 */
[----:B------:R-:W5:Y:S04]  /*16830*/  LDL.LU R19, [R1+0x410] ;  /* 0x0004100001137983 */ /* 0x000f680000300800 */
[----:B------:R0:W-:Y:S01]  /*16840*/  STL [R1+0x46c], R27 ;  /* 0x00046c1b01007387 */ /* 0x0001e20000100800 */
[----:B------:R-:W-:Y:S01]  /*16850*/  @!P6 IMAD.IADD R26, R26, 0x1, -R29 ;  /* 0x000000011a1ae824 */ /* 0x000fe200078e0a1d */
[----:B------:R-:W-:-:S02]  /*16860*/  ISETP.GT.U32.AND P1, PT, R29, R5, PT ;  /* 0x000000051d00720c */ /* 0x000fc40003f24070 */
[----:B0-----:R-:W4:Y:S01]  /*16870*/  LDL.LU R27, [R1+0x41c] ;  /* 0x00041c00011b7983 */ /* 0x001f220000300800 */
[----:B------:R-:W-:Y:S01]  /*16880*/  ISETP.GT.U32.AND P2, PT, R29, R21, PT ;  /* 0x000000151d00720c */ /* 0x000fe20003f44070 */
[--C-:B------:R-:W-:Y:S01]  /*16890*/  @!P0 IMAD.IADD R23, R23, 0x1, -R29.reuse ;  /* 0x0000000117178824 */ /* 0x100fe200078e0a1d */
[C---:B------:R-:W-:Y:S01]  /*168a0*/  ISETP.GT.U32.AND P5, PT, R29.reuse, R18, PT ;  /* 0x000000121d00720c */ /* 0x040fe20003fa4070 */
[----:B------:R-:W-:Y:S01]  /*168b0*/  @!P3 IMAD.IADD R4, R4, 0x1, -R29 ;  /* 0x000000010404b824 */ /* 0x000fe200078e0a1d */
[C---:B------:R-:W-:Y:S02]  /*168c0*/  ISETP.GT.U32.AND P4, PT, R29.reuse, R20, PT ;  /* 0x000000141d00720c */ /* 0x040fe40003f84070 */
[----:B------:R-:W-:-:S04]  /*168d0*/  ISETP.GT.U32.AND P3, PT, R29, R22, PT ;  /* 0x000000161d00720c */ /* 0x000fc80003f64070 */
[----:B------:R-:W-:-:S03]  /*168e0*/  @!P1 IMAD.IADD R5, R5, 0x1, -R29 ;  /* 0x0000000105059824 */ /* 0x000fc600078e0a1d */
[--C-:B------:R-:W-:Y:S01]  /*168f0*/  @!P2 IMAD.IADD R21, R21, 0x1, -R29.reuse ;  /* 0x000000011515a824 */ /* 0x100fe200078e0a1d */
[----:B------:R-:W-:Y:S01]  /*16900*/  STL [R1+0x470], R13 ;  /* 0x0004700d01007387 */ /* 0x000fe20000100800 */
[--C-:B------:R-:W-:Y:S02]  /*16910*/  @!P5 IMAD.IADD R18, R18, 0x1, -R29.reuse ;  /* 0x000000011212d824 */ /* 0x100fe400078e0a1d */
        /* <DEDUP_REMOVED lines=43> */
[C---:B------:R-:W-:Y:S01]  /*16bd0*/  ISETP.GT.U32.AND P4, PT, R29.reuse, R27, PT ;  /* 0x0000001b1d00720c */ /* 0x040fe20003f84070 */
[--C-:B------:R-:W-:Y:S01]  /*16be0*/  @!P5 IMAD.IADD R24, R24, 0x1, -R29.reuse ;  /* 0x000000011818d824 */ /* 0x100fe200078e0a1d */
[C---:B-----5:R-:W-:Y:S01]  /*16bf0*/  ISETP.GT.U32.AND P5, PT, R29.reuse, R19, PT ;  /* 0x000000131d00720c */ /* 0x060fe20003fa4070 */
        /* <DEDUP_REMOVED lines=14> */
[----:B------:R-:W-:Y:S01]  /*16ce0*/  @!P5 IMAD.IADD R25, R25, 0x1, -R29 ;  /* 0x000000011919d824 */ /* 0x000fe200078e0a1d */
[----:B------:R0:W-:Y:S01]  /*16cf0*/  STL [R1+0x440], R24 ;  /* 0x0004401801007387 */ /* 0x0001e20000100800 */
[C---:B------:R-:W-:Y:S02]  /*16d00*/  ISETP.GT.U32.AND P4, PT, R29.reuse, R26, PT ;  /* 0x0000001a1d00720c */ /* 0x040fe40003f84070 */
[C---:B------:R-:W-:Y:S01]  /*16d10*/  ISETP.GT.U32.AND P0, PT, R29.reuse, R4, PT ;  /* 0x000000041d00720c */ /* 0x040fe20003f04070 */
[----:B0-----:R-:W4:Y:S01]  /*16d20*/  LDL.LU R24, [R1+0x3f0] ;  /* 0x0003f00001187983 */ /* 0x001f220000300800 */
[----:B------:R-:W-:-:S03]  /*16d30*/  ISETP.GT.U32.AND P1, PT, R29, R18, PT ;  /* 0x000000121d00720c */ /* 0x000fc60003f24070 */
[----:B------:R0:W-:Y:S01]  /*16d40*/  STL [R1+0x43c], R25 ;  /* 0x00043c1901007387 */ /* 0x0001e20000100800 */
[----:B------:R-:W-:Y:S01]  /*16d50*/  IABS R7, R7 ;  /* 0x0000000700077213 */ /* 0x000fe20000000000 */
[--C-:B------:R-:W-:Y:S01]  /*16d60*/  @!P6 IMAD.IADD R27, R27, 0x1, -R29.reuse ;  /* 0x000000011b1be824 */ /* 0x100fe200078e0a1d */
[----:B------:R-:W-:Y:S01]  /*16d70*/  ISETP.GT.U32.AND P3, PT, R29, R6, PT ;  /* 0x000000061d00720c */ /* 0x000fe20003f64070 */
[----:B------:R-:W-:Y:S01]  /*16d80*/  @!P2 IMAD.IADD R3, R3, 0x1, -R29 ;  /* 0x000000010303a824 */ /* 0x000fe200078e0a1d */
[----:B0-----:R-:W5:Y:S01]  /*16d90*/  LDL.LU R25, [R1+0x3ec] ;  /* 0x0003ec0001197983 */ /* 0x001f620000300800 */
[----:B------:R-:W-:Y:S01]  /*16da0*/  IMAD.HI.U32 R0, R28, R7, RZ ;  /* 0x000000071c007227 */ /* 0x000fe200078e00ff */
[----:B------:R-:W-:-:S03]  /*16db0*/  ISETP.GT.U32.AND P2, PT, R29, R20, PT ;  /* 0x000000141d00720c */ /* 0x000fc60003f44070 */
[--C-:B------:R-:W-:Y:S01]  /*16dc0*/  @!P4 IMAD.IADD R26, R26, 0x1, -R29.reuse ;  /* 0x000000011a1ac824 */ /* 0x100fe200078e0a1d */
[C---:B------:R-:W-:Y:S01]  /*16dd0*/  ISETP.GT.U32.AND P5, PT, R29.reuse, R19, PT ;  /* 0x000000131d00720c */ /* 0x040fe20003fa4070 */
[--C-:B------:R-:W-:Y:S02]  /*16de0*/  @!P0 IMAD.IADD R4, R4, 0x1, -R29.reuse ;  /* 0x0000000104048824 */ /* 0x100fe400078e0a1d */
[----:B------:R-:W-:Y:S02]  /*16df0*/  IMAD.MOV R0, RZ, RZ, -R0 ;  /* 0x000000ffff007224 */ /* 0x000fe400078e0a00 */
[----:B------:R-:W-:Y:S02]  /*16e00*/  @!P1 IMAD.IADD R18, R18, 0x1, -R29 ;  /* 0x0000000112129824 */ /* 0x000fe400078e0a1d */
[----:B------:R-:W-:Y:S02]  /*16e10*/  IMAD R7, R29, R0, R7 ;  /* 0x000000001d077224 */ /* 0x000fe400078e0207 */
[----:B------:R-:W-:-:S02]  /*16e20*/  @!P3 IMAD.IADD R6, R6, 0x1, -R29 ;  /* 0x000000010606b824 */ /* 0x000fc400078e0a1d */
[--C-:B------:R-:W-:Y:S01]  /*16e30*/  @!P2 IMAD.IADD R20, R20, 0x1, -R29.reuse ;  /* 0x000000011414a824 */ /* 0x100fe200078e0a1d */
[----:B------:R-:W-:Y:S01]  /*16e40*/  STL [R1+0x2a6c], R7 ;  /* 0x002a6c0701007387 */ /* 0x000fe20000100800 */
[----:B------:R-:W-:-:S03]  /*16e50*/  @!P5 IMAD.IADD R19, R19, 0x1, -R29 ;  /* 0x000000011313d824 */ /* 0x000fc600078e0a1d */
[----:B------:R-:W-:Y:S04]  /*16e60*/  STL [R1+0x424], R15 ;  /* 0x0004240f01007387 */ /* 0x000fe80000100800 */
        /* <DEDUP_REMOVED lines=24> */
[C---:B------:R-:W-:Y:S02]  /*16ff0*/  ISETP.GT.U32.AND P1, PT, R29.reuse, R20, PT ;  /* 0x000000141d00720c */ /* 0x040fe40003f24070 */
[----:B------:R-:W-:Y:S01]  /*17000*/  ISETP.GT.U32.AND P2, PT, R29, R22, PT ;  /* 0x000000161d00720c */ /* 0x000fe20003f44070 */
[--C-:B------:R-:W-:Y:S02]  /*17010*/  @!P6 IMAD.IADD R26, R26, 0x1, -R29.reuse ;  /* 0x000000011a1ae824 */ /* 0x100fe400078e0a1d */
[--C-:B------:R-:W-:Y:S02]  /*17020*/  @!P4 IMAD.IADD R4, R4, 0x1, -R29.reuse ;  /* 0x000000010404c824 */ /* 0x100fe400078e0a1d */
[--C-:B------:R-:W-:Y:S01]  /*17030*/  @!P0 IMAD.IADD R18, R18, 0x1, -R29.reuse ;  /* 0x0000000112128824 */ /* 0x100fe200078e0a1d */
[----:B------:R0:W-:Y:S01]  /*17040*/  STL [R1+0x420], R26 ;  /* 0x0004201a01007387 */ /* 0x0001e20000100800 */
[----:B------:R-:W-:-:S04]  /*17050*/  @!P3 IMAD.IADD R23, R23, 0x1, -R29 ;  /* 0x000000011717b824 */ /* 0x000fc800078e0a1d */
[--C-:B------:R-:W-:Y:S01]  /*17060*/  @!P1 IMAD.IADD R20, R20, 0x1, -R29.reuse ;  /* 0x0000000114149824 */ /* 0x100fe200078e0a1d */
[----:B0-----:R-:W2:Y:S01]  /*17070*/  LDL.LU R26, [R1+0x3c0] ;  /* 0x0003c000011a7983 */ /* 0x001ea20000300800 */
[----:B------:R-:W-:-:S03]  /*17080*/  @!P2 IMAD.IADD R22, R22, 0x1, -R29 ;  /* 0x000000011616a824 */ /* 0x000fc600078e0a1d */
[----:B------:R0:W-:Y:S01]  /*17090*/  STL [R1+0x418], R4 ;  /* 0x0004180401007387 */ /* 0x0001e20000100800 */
[----:B------:R-:W-:-:S03]  /*170a0*/  ISETP.GT.U32.AND P2, PT, R29, R23, PT ;  /* 0x000000171d00720c */ /* 0x000fc60003f44070 */
[----:B------:R-:W3:Y:S04]  /*170b0*/  LDL.LU R12, [R1+0x3cc] ;  /* 0x0003cc00010c7983 */ /* 0x000ee80000300800 */
[----:B------:R1:W-:Y:S04]  /*170c0*/  STL [R1+0x414], R18 ;  /* 0x0004141201007387 */ /* 0x0003e80000100800 */
[----:B------:R-:W2:Y:S04]  /*170d0*/  LDL.LU R17, [R1+0x3d0] ;  /* 0x0003d00001117983 */ /* 0x000ea80000300800 */
[----:B------:R4:W-:Y:S04]  /*170e0*/  STL [R1+0x3fc], R20 ;  /* 0x0003fc1401007387 */ /* 0x0009e80000100800 */
[----:B0-----:R-:W2:Y:S04]  /*170f0*/  LDL.LU R4, [R1+0x3c8] ;  /* 0x0003c80001047983 */ /* 0x001ea80000300800 */
[----:B-1----:R-:W2:Y:S01]  /*17100*/  LDL.LU R18, [R1+0x3c4] ;  /* 0x0003c40001127983 */ /* 0x002ea20000300800 */
[----:B------:R-:W-:-:S05]  /*17110*/  @!P2 IMAD.IADD R23, R23, 0x1, -R29 ;  /* 0x000000011717a824 */ /* 0x000fca00078e0a1d */
[----:B------:R0:W-:Y:S04]  /*17120*/  STL [R1+0x408], R23 ;  /* 0x0004081701007387 */ /* 0x0001e80000100800 */
[----:B----4-:R-:W4:Y:S01]  /*17130*/  LDL.LU R20, [R1+0x3ac] ;  /* 0x0003ac0001147983 */ /* 0x010f220000300800 */
[C---:B------:R-:W-:Y:S02]  /*17140*/  ISETP.GT.U32.AND P5, PT, R29.reuse, R5, PT ;  /* 0x000000051d00720c */ /* 0x040fe40003fa4070 */
[C---:B------:R-:W-:Y:S02]  /*17150*/  ISETP.GT.U32.AND P3, PT, R29.reuse, R24, PT ;  /* 0x000000181d00720c */ /* 0x040fe40003f64070 */
[----:B------:R-:W-:Y:S01]  /*17160*/  ISETP.GT.U32.AND P4, PT, R29, R14, PT ;  /* 0x0000000e1d00720c */ /* 0x000fe20003f84070 */
[----:B0-----:R-:W4:Y:S08]  /*17170*/  LDL.LU R23, [R1+0x3b8] ;  /* 0x0003b80001177983 */ /* 0x001f300000300800 */
[--C-:B------:R-:W-:Y:S01]  /*17180*/  @!P5 IMAD.IADD R5, R5, 0x1, -R29.reuse ;  /* 0x000000010505d824 */ /* 0x100fe200078e0a1d */
[C---:B-----5:R-:W-:Y:S01]  /*17190*/  ISETP.GT.U32.AND P5, PT, R29.reuse, R25, PT ;  /* 0x000000191d00720c */ /* 0x060fe20003fa4070 */
[----:B------:R-:W-:Y:S01]  /*171a0*/  @!P3 IMAD.IADD R24, R24, 0x1, -R29 ;  /* 0x000000011818b824 */ /* 0x000fe200078e0a1d */
[----:B------:R-:W-:-:S02]  /*171b0*/  ISETP.GT.U32.AND P0, PT, R29, R2, PT ;  /* 0x000000021d00720c */ /* 0x000fc40003f04070 */
[----:B------:R-:W-:-:S09]  /*171c0*/  ISETP.GT.U32.AND P3, PT, R29, R5, PT ;  /* 0x000000051d00720c */ /* 0x000fd20003f64070 */
        /* <DEDUP_REMOVED lines=8> */
[----:B------:R0:W-:Y:S01]  /*17250*/  STL [R1+0x40c], R5 ;  /* 0x00040c0501007387 */ /* 0x0001e20000100800 */
[--C-:B------:R-:W-:Y:S02]  /*17260*/  @!P1 IMAD.IADD R21, R21, 0x1, -R29.reuse ;  /* 0x0000000115159824 */ /* 0x100fe400078e0a1d */
[----:B------:R-:W-:Y:S01]  /*17270*/  @!P6 IMAD.IADD R25, R25, 0x1, -R29 ;  /* 0x000000011919e824 */ /* 0x000fe200078e0a1d */
[----:B0-----:R-:W5:Y:S01]  /*17280*/  LDL.LU R5, [R1+0x3bc] ;  /* 0x0003bc0001057983 */ /* 0x001f620000300800 */
[C---:B------:R-:W-:Y:S02]  /*17290*/  ISETP.GT.U32.AND P5, PT, R29.reuse, R27, PT ;  /* 0x0000001b1d00720c */ /* 0x040fe40003fa4070 */
[C---:B------:R-:W-:Y:S02]  /*172a0*/  ISETP.GT.U32.AND P4, PT, R29.reuse, R15, PT ;  /* 0x0000000f1d00720c */ /* 0x040fe40003f84070 */
[----:B------:R-:W-:-:S02]  /*172b0*/  ISETP.GT.U32.AND P0, PT, R29, R16, PT ;  /* 0x000000101d00720c */ /* 0x000fc40003f04070 */
[C---:B------:R-:W-:Y:S02]  /*172c0*/  ISETP.GT.U32.AND P2, PT, R29.reuse, R22, PT ;  /* 0x000000161d00720c */ /* 0x040fe40003f44070 */
        /* <DEDUP_REMOVED lines=9> */
[--C-:B------:R-:W-:Y:S01]  /*17360*/  @!P3 IMAD.IADD R24, R24, 0x1, -R29.reuse ;  /* 0x000000011818b824 */ /* 0x100fe200078e0a1d */
[----:B------:R-:W-:Y:S01]  /*17370*/  ISETP.GT.U32.AND P2, PT, R29, R19, PT ;  /* 0x000000131d00720c */ /* 0x000fe20003f44070 */
[----:B------:R-:W-:Y:S04]  /*17380*/  STL [R1+0x3e8], R2 ;  /* 0x0003e80201007387 */ /* 0x000fe80000100800 */
[----:B------:R-:W-:Y:S04]  /*17390*/  STL [R1+0x3f4], R21 ;  /* 0x0003f41501007387 */ /* 0x000fe80000100800 */
[----:B------:R-:W-:Y:S04]  /*173a0*/  STL [R1+0x3f8], R22 ;  /* 0x0003f81601007387 */ /* 0x000fe80000100800 */
[----:B------:R0:W-:Y:S01]  /*173b0*/  STL [R1+0x3f0], R24 ;  /* 0x0003f01801007387 */ /* 0x0001e20000100800 */
[----:B------:R-:W-:-:S03]  /*173c0*/  @!P2 IMAD.IADD R19, R19, 0x1, -R29 ;  /* 0x000000011313a824 */ /* 0x000fc600078e0a1d */
[----:B0-----:R-:W5:Y:S04]  /*173d0*/  LDL.LU R24, [R1+0x3b4] ;  /* 0x0003b40001187983 */ /* 0x001f680000300800 */
[----:B------:R-:W5:Y:S04]  /*173e0*/  LDL.LU R2, [R1+0x3b0] ;  /* 0x0003b00001027983 */ /* 0x000f680000300800 */
[----:B------:R-:W5:Y:S04]  /*173f0*/  LDL.LU R21, [R1+0x398] ;  /* 0x0003980001157983 */ /* 0x000f680000300800 */
[----:B------:R0:W-:Y:S04]  /*17400*/  STL [R1+0x3ec], R25 ;  /* 0x0003ec1901007387 */ /* 0x0001e80000100800 */
[----:B------:R-:W5:Y:S04]  /*17410*/  LDL.LU R22, [R1+0x3a4] ;  /* 0x0003a40001167983 */ /* 0x000f680000300800 */
[----:B0-----:R-:W5:Y:S01]  /*17420*/  LDL.LU R25, [R1+0x3a8] ;  /* 0x0003a80001197983 */ /* 0x001f620000300800 */
[----:B---3--:R-:W-:-:S02]  /*17430*/  ISETP.GT.U32.AND P6, PT, R29, R12, PT ;  /* 0x0000000c1d00720c */ /* 0x008fc40003fc4070 */
[C---:B--2---:R-:W-:Y:S02]  /*17440*/  ISETP.GT.U32.AND P5, PT, R29.reuse, R17, PT ;  /* 0x000000111d00720c */ /* 0x044fe40003fa4070 */
[C---:B------:R-:W-:Y:S02]  /*17450*/  ISETP.GT.U32.AND P4, PT, R29.reuse, R4, PT ;  /* 0x000000041d00720c */ /* 0x040fe40003f84070 */
[----:B------:R-:W-:-:S07]  /*17460*/  ISETP.GT.U32.AND P0, PT, R29, R18, PT ;  /* 0x000000121d00720c */ /* 0x000fce0003f04070 */
[--C-:B------:R-:W-:Y:S01]  /*17470*/  @!P6 IMAD.IADD R12, R12, 0x1, -R29.reuse ;  /* 0x000000010c0ce824 */ /* 0x100fe200078e0a1d */
[----:B------:R-:W-:Y:S01]  /*17480*/  ISETP.GT.U32.AND P6, PT, R29, R27, PT ;  /* 0x0000001b1d00720c */ /* 0x000fe20003fc4070 */
[--C-:B------:R-:W-:Y:S01]  /*17490*/  @!P5 IMAD.IADD R17, R17, 0x1, -R29.reuse ;  /* 0x000000011111d824 */ /* 0x100fe200078e0a1d */
[C---:B------:R-:W-:Y:S01]  /*174a0*/  ISETP.GT.U32.AND P5, PT, R29.reuse, R15, PT ;  /* 0x0000000f1d00720c */ /* 0x040fe20003fa4070 */
[--C-:B------:R-:W-:Y:S01]  /*174b0*/  @!P4 IMAD.IADD R4, R4, 0x1, -R29.reuse ;  /* 0x000000010404c824 */ /* 0x100fe200078e0a1d */
[C---:B------:R-:W-:Y:S01]  /*174c0*/  ISETP.GT.U32.AND P4, PT, R29.reuse, R16, PT ;  /* 0x000000101d00720c */ /* 0x040fe20003f84070 */
[----:B------:R-:W-:Y:S01]  /*174d0*/  @!P0 IMAD.IADD R18, R18, 0x1, -R29 ;  /* 0x0000000112128824 */ /* 0x000fe200078e0a1d */
[C---:B------:R-:W-:Y:S02]  /*174e0*/  ISETP.GT.U32.AND P0, PT, R29.reuse, R3, PT ;  /* 0x000000031d00720c */ /* 0x040fe40003f04070 */
[----:B----4-:R-:W-:-:S05]  /*174f0*/  ISETP.GT.U32.AND P1, PT, R29, R20, PT ;  /* 0x000000141d00720c */ /* 0x010fca0003f24070 */
        /* <DEDUP_REMOVED lines=9> */
[----:B------:R-:W3:Y:S04]  /*17590*/  LDL.LU R13, [R1+0x39c] ;  /* 0x00039c00010d7983 */ /* 0x000ee80000300800 */
[----:B------:R1:W-:Y:S04]  /*175a0*/  STL [R1+0x3e4], R16 ;  /* 0x0003e41001007387 */ /* 0x0003e80000100800 */
[----:B------:R-:W4:Y:S04]  /*175b0*/  LDL.LU R14, [R1+0x384] ;  /* 0x00038400010e7983 */ /* 0x000f280000300800 */
[----:B------:R1:W-:Y:S04]  /*175c0*/  STL [R1+0x3dc], R3 ;  /* 0x0003dc0301007387 */ /* 0x0003e80000100800 */
[----:B0-----:R-:W2:Y:S04]  /*175d0*/  LDL.LU R15, [R1+0x390] ;  /* 0x00039000010f7983 */ /* 0x001ea80000300800 */
[----:B-1----:R-:W2:Y:S01]  /*175e0*/  LDL.LU R16, [R1+0x394] ;  /* 0x0003940001107983 */ /* 0x002ea20000300800 */
[----:B------:R-:W-:-:S05]  /*175f0*/  @!P1 IMAD.IADD R19, R19, 0x1, -R29 ;  /* 0x0000000113139824 */ /* 0x000fca00078e0a1d */
[----:B------:R0:W-:Y:S04]  /*17600*/  STL [R1+0x3d8], R19 ;  /* 0x0003d81301007387 */ /* 0x0001e80000100800 */
[----:B------:R-:W2:Y:S01]  /*17610*/  LDL.LU R3, [R1+0x38c] ;  /* 0x00038c0001037983 */ /* 0x000ea20000300800 */
[C---:B------:R-:W-:Y:S02]  /*17620*/  ISETP.GT.U32.AND P3, PT, R29.reuse, R26, PT ;  /* 0x0000001a1d00720c */ /* 0x040fe40003f64070 */
[C---:B------:R-:W-:Y:S02]  /*17630*/  ISETP.GT.U32.AND P2, PT, R29.reuse, R23, PT ;  /* 0x000000171d00720c */ /* 0x040fe40003f44070 */
[C---:B------:R-:W-:Y:S01]  /*17640*/  ISETP.GT.U32.AND P5, PT, R29.reuse, R17, PT ;  /* 0x000000111d00720c */ /* 0x040fe20003fa4070 */
[----:B0-----:R-:W2:Y:S08]  /*17650*/  LDL.LU R19, [R1+0x388] ;  /* 0x0003880001137983 */ /* 0x001eb00000300800 */
[--C-:B------:R-:W-:Y:S01]  /*17660*/  @!P3 IMAD.IADD R26, R26, 0x1, -R29.reuse ;  /* 0x000000011a1ab824 */ /* 0x100fe200078e0a1d */
[----:B-----5:R-:W-:Y:S01]  /*17670*/  ISETP.GT.U32.AND P3, PT, R29, R5, PT ;  /* 0x000000051d00720c */ /* 0x020fe20003f64070 */
[----:B------:R-:W-:-:S03]  /*17680*/  @!P2 IMAD.IADD R23, R23, 0x1, -R29 ;  /* 0x000000011717a824 */ /* 0x000fc600078e0a1d */
[C---:B------:R-:W-:Y:S02]  /*17690*/  ISETP.GT.U32.AND P2, PT, R29.reuse, R26, PT ;  /* 0x0000001a1d00720c */ /* 0x040fe40003f44070 */
[----:B------:R-:W-:-:S07]  /*176a0*/  ISETP.GT.U32.AND P4, PT, R29, R4, PT ;  /* 0x000000041d00720c */ /* 0x000fce0003f84070 */
[--C-:B------:R-:W-:Y:S01]  /*176b0*/  @!P3 IMAD.IADD R5, R5, 0x1, -R29.reuse ;  /* 0x000000010505b824 */ /* 0x100fe200078e0a1d */
[----:B------:R-:W-:Y:S01]  /*176c0*/  ISETP.GT.U32.AND P3, PT, R29, R12, PT ;  /* 0x0000000c1d00720c */ /* 0x000fe20003f64070 */
[----:B------:R-:W-:-:S03]  /*176d0*/  @!P5 IMAD.IADD R17, R17, 0x1, -R29 ;  /* 0x000000011111d824 */ /* 0x000fc600078e0a1d */
[C---:B------:R-:W-:Y:S01]  /*176e0*/  ISETP.GT.U32.AND P6, PT, R29.reuse, R5, PT ;  /* 0x000000051d00720c */ /* 0x040fe20003fc4070 */
[--C-:B------:R-:W-:Y:S01]  /*176f0*/  @!P2 IMAD.IADD R26, R26, 0x1, -R29.reuse ;  /* 0x000000011a1aa824 */ /* 0x100fe200078e0a1d */
[----:B------:R-:W-:Y:S01]  /*17700*/  ISETP.GT.U32.AND P0, PT, R29, R18, PT ;  /* 0x000000121d00720c */ /* 0x000fe20003f04070 */
[----:B------:R-:W-:-:S06]  /*17710*/  @!P4 IMAD.IADD R4, R4, 0x1, -R29 ;  /* 0x000000010404c824 */ /* 0x000fcc00078e0a1d */
[--C-:B------:R-:W-:Y:S01]  /*17720*/  @!P3 IMAD.IADD R12, R12, 0x1, -R29.reuse ;  /* 0x000000010c0cb824 */ /* 0x100fe200078e0a1d */
[----:B------:R0:W-:Y:S01]  /*17730*/  STL [R1+0x3c0], R26 ;  /* 0x0003c01a01007387 */ /* 0x0001e20000100800 */
[----:B------:R-:W-:Y:S02]  /*17740*/  ISETP.GT.U32.AND P1, PT, R29, R20, PT ;  /* 0x000000141d00720c */ /* 0x000fe40003f24070 */
[--C-:B------:R-:W-:Y:S01]  /*17750*/  @!P6 IMAD.IADD R5, R5, 0x1, -R29.reuse ;  /* 0x000000010505e824 */ /* 0x100fe200078e0a1d */
[----:B0-----:R-:W5:Y:S01]  /*17760*/  LDL.LU R26, [R1+0x370] ;  /* 0x00037000011a7983 */ /* 0x001f620000300800 */
[C---:B------:R-:W-:Y:S02]  /*17770*/  ISETP.GT.U32.AND P3, PT, R29.reuse, R24, PT ;  /* 0x000000181d00720c */ /* 0x040fe40003f64070 */
[C---:B------:R-:W-:Y:S02]  /*17780*/  ISETP.GT.U32.AND P5, PT, R29.reuse, R2, PT ;  /* 0x000000021d00720c */ /* 0x040fe40003fa4070 */
[C---:B------:R-:W-:Y:S01]  /*17790*/  ISETP.GT.U32.AND P4, PT, R29.reuse, R21, PT ;  /* 0x000000151d00720c */ /* 0x040fe20003f84070 */
[----:B------:R-:W-:Y:S01]  /*177a0*/  @!P0 IMAD.IADD R18, R18, 0x1, -R29 ;  /* 0x0000000112128824 */ /* 0x000fe200078e0a1d */
[----:B------:R-:W-:-:S07]  /*177b0*/  ISETP.GT.U32.AND P2, PT, R29, R23, PT ;  /* 0x000000171d00720c */ /* 0x000fce0003f44070 */
[--C-:B------:R-:W-:Y:S01]  /*177c0*/  @!P3 IMAD.IADD R24, R24, 0x1, -R29.reuse ;  /* 0x000000011818b824 */ /* 0x100fe200078e0a1d */
[----:B------:R-:W-:Y:S01]  /*177d0*/  ISETP.GT.U32.AND P0, PT, R29, R22, PT ;  /* 0x000000161d00720c */ /* 0x000fe20003f04070 */
[--C-:B------:R-:W-:Y:S02]  /*177e0*/  @!P5 IMAD.IADD R2, R2, 0x1, -R29.reuse ;  /* 0x000000010202d824 */ /* 0x100fe400078e0a1d */
[--C-:B------:R-:W-:Y:S01]  /*177f0*/  @!P4 IMAD.IADD R21, R21, 0x1, -R29.reuse ;  /* 0x000000011515c824 */ /* 0x100fe200078e0a1d */
[----:B------:R-:W-:Y:S01]  /*17800*/  STL [R1+0x3cc], R12 ;  /* 0x0003cc0c01007387 */ /* 0x000fe20000100800 */
[--C-:B------:R-:W-:Y:S01]  /*17810*/  @!P1 IMAD.IADD R20, R20, 0x1, -R29.reuse ;  /* 0x0000000114149824 */ /* 0x100fe200078e0a1d */
[----:B------:R-:W-:Y:S01]  /*17820*/  ISETP.GT.U32.AND P1, PT, R29, R25, PT ;  /* 0x000000191d00720c */ /* 0x000fe20003f24070 */
[--C-:B------:R-:W-:Y:S01]  /*17830*/  @!P2 IMAD.IADD R23, R23, 0x1, -R29.reuse ;  /* 0x000000011717a824 */ /* 0x100fe200078e0a1d */
[----:B------:R-:W-:Y:S05]  /*17840*/  STL [R1+0x3d0], R17 ;  /* 0x0003d01101007387 */ /* 0x000fea0000100800 */
[--C-:B------:R-:W-:Y:S01]  /*17850*/  @!P0 IMAD.IADD R22, R22, 0x1, -R29.reuse ;  /* 0x0000000116168824 */ /* 0x100fe200078e0a1d */
[----:B------:R-:W-:Y:S04]  /*17860*/  STL [R1+0x3c8], R4 ;  /* 0x0003c80401007387 */ /* 0x000fe80000100800 */
[----:B------:R-:W-:Y:S04]  /*17870*/  STL [R1+0x3c4], R18 ;  /* 0x0003c41201007387 */ /* 0x000fe80000100800 */
[----:B------:R-:W-:Y:S04]  /*17880*/  STL [R1+0x3ac], R20 ;  /* 0x0003ac1401007387 */ /* 0x000fe80000100800 */
[----:B------:R0:W-:Y:S04]  /*17890*/  STL [R1+0x3bc], R5 ;  /* 0x0003bc0501007387 */ /* 0x0001e80000100800 */
[----:B------:R1:W-:Y:S04]  /*178a0*/  STL [R1+0x3b8], R23 ;  /* 0x0003b81701007387 */ /* 0x0003e80000100800 */
[----:B0-----:R-:W5:Y:S04]  /*178b0*/  LDL R5, [R1+0x1fdc] ;  /* 0x001fdc0001057983 */ /* 0x001f680000100800 */
[----:B-1----:R-:W5:Y:S01]  /*178c0*/  LDL.LU R23, [R1+0x37c] ;  /* 0x00037c0001177983 */ /* 0x002f620000300800 */
[----:B------:R-:W-:-:S03]  /*178d0*/  @!P1 IMAD.IADD R25, R25, 0x1, -R29 ;  /* 0x0000000119199824 */ /* 0x000fc600078e0a1d */
[----:B------:R-:W5:Y:S04]  /*178e0*/  LDL.LU R17, [R1+0x380] ;  /* 0x0003800001117983 */ /* 0x000f680000300800 */
[----:B------:R-:W5:Y:S04]  /*178f0*/  LDL.LU R4, [R1+0x378] ;  /* 0x0003780001047983 */ /* 0x000f680000300800 */
[----:B------:R-:W5:Y:S04]  /*17900*/  LDL.LU R18, [R1+0x374] ;  /* 0x0003740001127983 */ /* 0x000f680000300800 */
[----:B------:R-:W5:Y:S01]  /*17910*/  LDL.LU R20, [R1+0x35c] ;  /* 0x00035c0001147983 */ /* 0x000f620000300800 */
[----:B---3--:R-:W-:-:S02]  /*17920*/  ISETP.GT.U32.AND P6, PT, R29, R13, PT ;  /* 0x0000000d1d00720c */ /* 0x008fc40003fc4070 */
[C---:B----4-:R-:W-:Y:S02]  /*17930*/  ISETP.GT.U32.AND P3, PT, R29.reuse, R14, PT ;  /* 0x0000000e1d00720c */ /* 0x050fe40003f64070 */
[C---:B--2---:R-:W-:Y:S02]  /*17940*/  ISETP.GT.U32.AND P5, PT, R29.reuse, R15, PT ;  /* 0x0000000f1d00720c */ /* 0x044fe40003fa4070 */
[----:B------:R-:W-:-:S07]  /*17950*/  ISETP.GT.U32.AND P4, PT, R29, R16, PT ;  /* 0x000000101d00720c */ /* 0x000fce0003f84070 */
[--C-:B------:R-:W-:Y:S01]  /*17960*/  @!P6 IMAD.IADD R13, R13, 0x1, -R29.reuse ;  /* 0x000000010d0de824 */ /* 0x100fe200078e0a1d */
[C---:B------:R-:W-:Y:S01]  /*17970*/  ISETP.GT.U32.AND P6, PT, R29.reuse, R24, PT ;  /* 0x000000181d00720c */ /* 0x040fe20003fc4070 */
[--C-:B------:R-:W-:Y:S01]  /*17980*/  @!P3 IMAD.IADD R14, R14, 0x1, -R29.reuse ;  /* 0x000000010e0eb824 */ /* 0x100fe200078e0a1d */
[----:B------:R-:W-:Y:S01]  /*17990*/  ISETP.GT.U32.AND P3, PT, R29, R2, PT ;  /* 0x000000021d00720c */ /* 0x000fe20003f64070 */
[--C-:B------:R-:W-:Y:S01]  /*179a0*/  @!P5 IMAD.IADD R15, R15, 0x1, -R29.reuse ;  /* 0x000000010f0fd824 */ /* 0x100fe200078e0a1d */
[C---:B------:R-:W-:Y:S02]  /*179b0*/  ISETP.GT.U32.AND P5, PT, R29.reuse, R21, PT ;  /* 0x000000151d00720c */ /* 0x040fe40003fa4070 */
[C---:B------:R-:W-:Y:S01]  /*179c0*/  ISETP.GT.U32.AND P0, PT, R29.reuse, R3, PT ;  /* 0x000000031d00720c */ /* 0x040fe20003f04070 */
[----:B------:R-:W-:Y:S01]  /*179d0*/  @!P4 IMAD.IADD R16, R16, 0x1, -R29 ;  /* 0x000000011010c824 */ /* 0x000fe200078e0a1d */
[----:B------:R-:W-:-:S05]  /*179e0*/  ISETP.GT.U32.AND P4, PT, R29, R22, PT ;  /* 0x000000161d00720c */ /* 0x000fca0003f84070 */
[--C-:B------:R-:W-:Y:S02]  /*179f0*/  @!P6 IMAD.IADD R24, R24, 0x1, -R29.reuse ;  /* 0x000000011818e824 */ /* 0x100fe400078e0a1d */
[----:B------:R-:W-:-:S03]  /*17a00*/  @!P3 IMAD.IADD R2, R2, 0x1, -R29 ;  /* 0x000000010202b824 */ /* 0x000fc600078e0a1d */
[----:B------:R0:W-:Y:S01]  /*17a10*/  STL [R1+0x3b4], R24 ;  /* 0x0003b41801007387 */ /* 0x0001e20000100800 */
[--C-:B------:R-:W-:Y:S02]  /*17a20*/  @!P5 IMAD.IADD R21, R21, 0x1, -R29.reuse ;  /* 0x000000011515d824 */ /* 0x100fe400078e0a1d */
[--C-:B------:R-:W-:Y:S01]  /*17a30*/  @!P0 IMAD.IADD R3, R3, 0x1, -R29.reuse ;  /* 0x0000000103038824 */ /* 0x100fe200078e0a1d */
[----:B------:R-:W-:Y:S01]  /*17a40*/  ISETP.GT.U32.AND P0, PT, R29, R25, PT ;  /* 0x000000191d00720c */ /* 0x000fe20003f04070 */
[--C-:B------:R-:W-:Y:S01]  /*17a50*/  @!P4 IMAD.IADD R22, R22, 0x1, -R29.reuse ;  /* 0x000000011616c824 */ /* 0x100fe200078e0a1d */
[----:B0-----:R-:W2:Y:S04]  /*17a60*/  LDL.LU R24, [R1+0x368] ;  /* 0x0003680001187983 */ /* 0x001ea80000300800 */
        /* <DEDUP_REMOVED lines=9> */
[----:B------:R-:W2:Y:S04]  /*17b00*/  LDL.LU R22, [R1+0x354] ;  /* 0x0003540001167983 */ /* 0x000ea80000300800 */
[----:B0-----:R-:W2:Y:S01]  /*17b10*/  LDL.LU R25, [R1+0x358] ;  /* 0x0003580001197983 */ /* 0x001ea20000300800 */
[C---:B------:R-:W-:Y:S02]  /*17b20*/  ISETP.GT.U32.AND P2, PT, R29.reuse, R27, PT ;  /* 0x0000001b1d00720c */ /* 0x040fe40003f44070 */
[----:B------:R-:W-:-:S11]  /*17b30*/  ISETP.GT.U32.AND P1, PT, R29, R19, PT ;  /* 0x000000131d00720c */ /* 0x000fd60003f24070 */
[--C-:B------:R-:W-:Y:S01]  /*17b40*/  @!P2 IMAD.IADD R27, R27, 0x1, -R29.reuse ;  /* 0x000000011b1ba824 */ /* 0x100fe200078e0a1d */
[----:B-----5:R-:W-:Y:S01]  /*17b50*/  ISETP.GT.U32.AND P2, PT, R29, R26, PT ;  /* 0x0000001a1d00720c */ /* 0x020fe20003f44070 */
[----:B------:R-:W-:Y:S01]  /*17b60*/  @!P1 IMAD.IADD R19, R19, 0x1, -R29 ;  /* 0x0000000113139824 */ /* 0x000fe200078e0a1d */
[C---:B------:R-:W-:Y:S02]  /*17b70*/  ISETP.GT.U32.AND P3, PT, R29.reuse, R14, PT ;  /* 0x0000000e1d00720c */ /* 0x040fe40003f64070 */
[C---:B------:R-:W-:Y:S02]  /*17b80*/  ISETP.GT.U32.AND P1, PT, R29.reuse, R27, PT ;  /* 0x0000001b1d00720c */ /* 0x040fe40003f24070 */
[----:B------:R-:W-:-:S07]  /*17b90*/  ISETP.GT.U32.AND P5, PT, R29, R15, PT ;  /* 0x0000000f1d00720c */ /* 0x000fce0003fa4070 */
[----:B------:R-:W-:Y:S01]  /*17ba0*/  @!P2 IMAD.IADD R26, R26, 0x1, -R29 ;  /* 0x000000011a1aa824 */ /* 0x000fe200078e0a1d */
[----:B------:R-:W-:-:S04]  /*17bb0*/  ISETP.GT.U32.AND P2, PT, R29, R13, PT ;  /* 0x0000000d1d00720c */ /* 0x000fc80003f44070 */
[----:B------:R-:W-:Y:S01]  /*17bc0*/  ISETP.GT.U32.AND P6, PT, R29, R26, PT ;  /* 0x0000001a1d00720c */ /* 0x000fe20003fc4070 */
[--C-:B------:R-:W-:Y:S01]  /*17bd0*/  @!P1 IMAD.IADD R27, R27, 0x1, -R29.reuse ;  /* 0x000000011b1b9824 */ /* 0x100fe200078e0a1d */
[----:B------:R-:W-:Y:S01]  /*17be0*/  ISETP.GT.U32.AND P4, PT, R29, R16, PT ;  /* 0x000000101d00720c */ /* 0x000fe20003f84070 */
[----:B------:R-:W-:-:S06]  /*17bf0*/  @!P3 IMAD.IADD R14, R14, 0x1, -R29 ;  /* 0x000000010e0eb824 */ /* 0x000fcc00078e0a1d */
[--C-:B------:R-:W-:Y:S01]  /*17c00*/  @!P2 IMAD.IADD R13, R13, 0x1, -R29.reuse ;  /* 0x000000010d0da824 */ /* 0x100fe200078e0a1d */
[----:B------:R-:W-:Y:S01]  /*17c10*/  ISETP.GT.U32.AND P2, PT, R29, R23, PT ;  /* 0x000000171d00720c */ /* 0x000fe20003f44070 */
[--C-:B------:R-:W-:Y:S01]  /*17c20*/  @!P5 IMAD.IADD R15, R15, 0x1, -R29.reuse ;  /* 0x000000010f0fd824 */ /* 0x100fe200078e0a1d */
[C---:B------:R-:W-:Y:S01]  /*17c30*/  ISETP.GT.U32.AND P3, PT, R29.reuse, R17, PT ;  /* 0x000000111d00720c */ /* 0x040fe20003f64070 */
[----:B------:R0:W-:Y:S01]  /*17c40*/  STL [R1+0x3a0], R27 ;  /* 0x0003a01b01007387 */ /* 0x0001e20000100800 */
[C---:B------:R-:W-:Y:S01]  /*17c50*/  ISETP.GT.U32.AND P5, PT, R29.reuse, R4, PT ;  /* 0x000000041d00720c */ /* 0x040fe20003fa4070 */
[--C-:B------:R-:W-:Y:S01]  /*17c60*/  @!P6 IMAD.IADD R26, R26, 0x1, -R29.reuse ;  /* 0x000000011a1ae824 */ /* 0x100fe200078e0a1d */
[----:B------:R-:W-:Y:S01]  /*17c70*/  ISETP.GT.U32.AND P0, PT, R29, R3, PT ;  /* 0x000000031d00720c */ /* 0x000fe20003f04070 */
[----:B0-----:R-:W5:Y:S06]  /*17c80*/  LDL.LU R27, [R1+0x350] ;  /* 0x00035000011b7983 */ /* 0x001f6c0000300800 */
[----:B------:R-:W-:-:S02]  /*17c90*/  @!P2 IMAD.IADD R23, R23, 0x1, -R29 ;  /* 0x000000011717a824 */ /* 0x000fc400078e0a1d */
[--C-:B------:R-:W-:Y:S01]  /*17ca0*/  @!P4 IMAD.IADD R16, R16, 0x1, -R29.reuse ;  /* 0x000000011010c824 */ /* 0x100fe200078e0a1d */
[----:B------:R-:W-:Y:S01]  /*17cb0*/  ISETP.GT.U32.AND P4, PT, R29, R18, PT ;  /* 0x000000121d00720c */ /* 0x000fe20003f84070 */
[--C-:B------:R-:W-:Y:S01]  /*17cc0*/  @!P3 IMAD.IADD R17, R17, 0x1, -R29.reuse ;  /* 0x000000011111b824 */ /* 0x100fe200078e0a1d */
[----:B------:R-:W-:Y:S01]  /*17cd0*/  ISETP.GT.U32.AND P1, PT, R29, R19, PT ;  /* 0x000000131d00720c */ /* 0x000fe20003f24070 */
[--C-:B------:R-:W-:Y:S02]  /*17ce0*/  @!P5 IMAD.IADD R4, R4, 0x1, -R29.reuse ;  /* 0x000000010404d824 */ /* 0x100fe400078e0a1d */
[--C-:B------:R-:W-:Y:S01]  /*17cf0*/  @!P0 IMAD.IADD R3, R3, 0x1, -R29.reuse ;  /* 0x0000000103038824 */ /* 0x100fe200078e0a1d */
[----:B------:R-:W-:Y:S01]  /*17d00*/  ISETP.GT.U32.AND P0, PT, R29, R20, PT ;  /* 0x000000141d00720c */ /* 0x000fe20003f04070 */
[----:B------:R-:W-:Y:S04]  /*17d10*/  STL [R1+0x39c], R13 ;  /* 0x00039c0d01007387 */ /* 0x000fe80000100800 */
[----:B------:R-:W-:Y:S02]  /*17d20*/  STL [R1+0x384], R14 ;  /* 0x0003840e01007387 */ /* 0x000fe40000100800 */
[----:B------:R-:W-:-:S02]  /*17d30*/  @!P4 IMAD.IADD R18, R18, 0x1, -R29 ;  /* 0x000000011212c824 */ /* 0x000fc400078e0a1d */
[--C-:B------:R-:W-:Y:S01]  /*17d40*/  @!P1 IMAD.IADD R19, R19, 0x1, -R29.reuse ;  /* 0x0000000113139824 */ /* 0x100fe200078e0a1d */
[----:B------:R-:W-:Y:S04]  /*17d50*/  STL [R1+0x390], R15 ;  /* 0x0003900f01007387 */ /* 0x000fe80000100800 */
[----:B------:R-:W-:Y:S04]  /*17d60*/  STL [R1+0x394], R16 ;  /* 0x0003941001007387 */ /* 0x000fe80000100800 */
[----:B------:R-:W-:Y:S04]  /*17d70*/  STL [R1+0x38c], R3 ;  /* 0x00038c0301007387 */ /* 0x000fe80000100800 */
[----:B------:R0:W-:Y:S04]  /*17d80*/  STL [R1+0x370], R26 ;  /* 0x0003701a01007387 */ /* 0x0001e80000100800 */
[----:B------:R1:W-:Y:S01]  /*17d90*/  STL [R1+0x388], R19 ;  /* 0x0003881301007387 */ /* 0x0003e20000100800 */
[----:B------:R-:W-:-:S03]  /*17da0*/  @!P0 IMAD.IADD R20, R20, 0x1, -R29 ;  /* 0x0000000114148824 */ /* 0x000fc600078e0a1d */
[----:B0-----:R-:W5:Y:S04]  /*17db0*/  LDL.LU R26, [R1+0x34c] ;  /* 0x00034c00011a7983 */ /* 0x001f680000300800 */
[----:B------:R-:W5:Y:S04]  /*17dc0*/  LDL.LU R15, [R1+0x334] ;  /* 0x00033400010f7983 */ /* 0x000f680000300800 */
[----:B------:R-:W5:Y:S04]  /*17dd0*/  LDL.LU R16, [R1+0x340] ;  /* 0x0003400001107983 */ /* 0x000f680000300800 */
[----:B------:R-:W5:Y:S04]  /*17de0*/  LDL.LU R3, [R1+0x344] ;  /* 0x0003440001037983 */ /* 0x000f680000300800 */
[----:B-1----:R-:W5:Y:S01]  /*17df0*/  LDL.LU R19, [R1+0x33c] ;  /* 0x00033c0001137983 */ /* 0x002f620000300800 */
[----:B---3--:R-:W-:-:S02]  /*17e00*/  ISETP.GT.U32.AND P6, PT, R29, R11, PT ;  /* 0x0000000b1d00720c */ /* 0x008fc40003fc4070 */
[C---:B----4-:R-:W-:Y:S02]  /*17e10*/  ISETP.GT.U32.AND P2, PT, R29.reuse, R12, PT ;  /* 0x0000000c1d00720c */ /* 0x050fe40003f44070 */
[C---:B--2---:R-:W-:Y:S02]  /*17e20*/  ISETP.GT.U32.AND P3, PT, R29.reuse, R2, PT ;  /* 0x000000021d00720c */ /* 0x044fe40003f64070 */
        /* <DEDUP_REMOVED lines=9> */
[C---:B------:R-:W-:Y:S02]  /*17ec0*/  ISETP.GT.U32.AND P5, PT, R29.reuse, R18, PT ;  /* 0x000000121d00720c */ /* 0x040fe40003fa4070 */
[----:B------:R-:W-:-:S03]  /*17ed0*/  ISETP.GT.U32.AND P1, PT, R29, R24, PT ;  /* 0x000000181d00720c */ /* 0x000fc60003f24070 */
[--C-:B------:R-:W-:Y:S01]  /*17ee0*/  @!P6 IMAD.IADD R23, R23, 0x1, -R29.reuse ;  /* 0x000000011717e824 */ /* 0x100fe200078e0a1d */
[----:B------:R-:W-:Y:S01]  /*17ef0*/  ISETP.GT.U32.AND P0, PT, R29, R25, PT ;  /* 0x000000191d00720c */ /* 0x000fe20003f04070 */
[----:B------:R-:W-:-:S03]  /*17f00*/  @!P2 IMAD.IADD R17, R17, 0x1, -R29 ;  /* 0x000000011111a824 */ /* 0x000fc600078e0a1d */
[----:B------:R0:W-:Y:S01]  /*17f10*/  STL [R1+0x37c], R23 ;  /* 0x00037c1701007387 */ /* 0x0001e20000100800 */
[--C-:B------:R-:W-:Y:S01]  /*17f20*/  @!P4 IMAD.IADD R22, R22, 0x1, -R29.reuse ;  /* 0x000000011616c824 */ /* 0x100fe200078e0a1d */
[----:B------:R-:W-:Y:S01]  /*17f30*/  ISETP.GT.U32.AND P4, PT, R29, R20, PT ;  /* 0x000000141d00720c */ /* 0x000fe20003f84070 */
[--C-:B------:R-:W-:Y:S02]  /*17f40*/  @!P3 IMAD.IADD R4, R4, 0x1, -R29.reuse ;  /* 0x000000010404b824 */ /* 0x100fe400078e0a1d */
[--C-:B------:R-:W-:Y:S01]  /*17f50*/  @!P5 IMAD.IADD R18, R18, 0x1, -R29.reuse ;  /* 0x000000011212d824 */ /* 0x100fe200078e0a1d */
[----:B0-----:R-:W2:Y:S04]  /*17f60*/  LDL.LU R23, [R1+0x338] ;  /* 0x0003380001177983 */ /* 0x001ea80000300800 */
[----:B------:R0:W-:Y:S01]  /*17f70*/  STL [R1+0x380], R17 ;  /* 0x0003801101007387 */ /* 0x0001e20000100800 */
[----:B------:R-:W-:-:S03]  /*17f80*/  @!P1 IMAD.IADD R24, R24, 0x1, -R29 ;  /* 0x0000000118189824 */ /* 0x000fc600078e0a1d */
[----:B------:R-:W3:Y:S04]  /*17f90*/  LDL.LU R13, [R1+0x320] ;  /* 0x00032000010d7983 */ /* 0x000ee80000300800 */
[----:B------:R1:W-:Y:S04]  /*17fa0*/  STL [R1+0x378], R4 ;  /* 0x0003780401007387 */ /* 0x0003e80000100800 */
[----:B------:R-:W4:Y:S01]  /*17fb0*/  LDL.LU R14, [R1+0x32c] ;  /* 0x00032c00010e7983 */ /* 0x000f220000300800 */
[----:B------:R-:W-:-:S03]  /*17fc0*/  @!P0 IMAD.IADD R25, R25, 0x1, -R29 ;  /* 0x0000000119198824 */ /* 0x000fc600078e0a1d */
[----:B------:R-:W-:Y:S01]  /*17fd0*/  STL [R1+0x374], R18 ;  /* 0x0003741201007387 */ /* 0x000fe20000100800 */
[----:B------:R-:W-:-:S03]  /*17fe0*/  ISETP.GT.U32.AND P0, PT, R29, R24, PT ;  /* 0x000000181d00720c */ /* 0x000fc60003f04070 */
[----:B0-----:R-:W2:Y:S01]  /*17ff0*/  LDL.LU R17, [R1+0x330] ;  /* 0x0003300001117983 */ /* 0x001ea20000300800 */
[----:B------:R-:W-:-:S03]  /*18000*/  @!P4 IMAD.IADD R20, R20, 0x1, -R29 ;  /* 0x000000011414c824 */ /* 0x000fc600078e0a1d */
[----:B-1----:R-:W2:Y:S04]  /*18010*/  LDL.LU R4, [R1+0x328] ;  /* 0x0003280001047983 */ /* 0x002ea80000300800 */
[----:B------:R0:W-:Y:S02]  /*18020*/  STL [R1+0x35c], R20 ;  /* 0x00035c1401007387 */ /* 0x0001e40000100800 */
[----:B------:R-:W-:Y:S02]  /*18030*/  @!P0 IMAD.IADD R24, R24, 0x1, -R29 ;  /* 0x0000000118188824 */ /* 0x000fe400078e0a1d */
[----:B0-----:R-:W2:Y:S04]  /*18040*/  LDL.LU R20, [R1+0x324] ;  /* 0x0003240001147983 */ /* 0x001ea80000300800 */
[----:B------:R-:W2:Y:S04]  /*18050*/  LDL.LU R18, [R1+0x30c] ;  /* 0x00030c0001127983 */ /* 0x000ea80000300800 */
[----:B------:R0:W-:Y:S04]  /*18060*/  STL [R1+0x368], R24 ;  /* 0x0003681801007387 */ /* 0x0001e80000100800 */
[----:B0-----:R-:W2:Y:S01]  /*18070*/  LDL.LU R24, [R1+0x318] ;  /* 0x0003180001187983 */ /* 0x001ea20000300800 */
[----:B-----5:R-:W-:-:S02]  /*18080*/  ISETP.GT.U32.AND P1, PT, R29, R27, PT ;  /* 0x0000001b1d00720c */ /* 0x020fc40003f24070 */
[----:B------:R-:W-:-:S11]  /*18090*/  ISETP.GT.U32.AND P2, PT, R29, R12, PT ;  /* 0x0000000c1d00720c */ /* 0x000fd60003f44070 */
[--C-:B------:R-:W-:Y:S01]  /*180a0*/  @!P1 IMAD.IADD R27, R27, 0x1, -R29.reuse ;  /* 0x000000011b1b9824 */ /* 0x100fe200078e0a1d */
[C---:B------:R-:W-:Y:S02]  /*180b0*/  ISETP.GT.U32.AND P1, PT, R29.reuse, R11, PT ;  /* 0x0000000b1d00720c */ /* 0x040fe40003f24070 */
[C---:B------:R-:W-:Y:S02]  /*180c0*/  ISETP.GT.U32.AND P3, PT, R29.reuse, R2, PT ;  /* 0x000000021d00720c */ /* 0x040fe40003f64070 */
[C---:B------:R-:W-:Y:S02]  /*180d0*/  ISETP.GT.U32.AND P6, PT, R29.reuse, R27, PT ;  /* 0x0000001b1d00720c */ /* 0x040fe40003fc4070 */
[----:B------:R-:W-:Y:S01]  /*180e0*/  ISETP.GT.U32.AND P5, PT, R29, R21, PT ;  /* 0x000000151d00720c */ /* 0x000fe20003fa4070 */
[----:B------:R-:W-:-:S06]  /*180f0*/  @!P2 IMAD.IADD R12, R12, 0x1, -R29 ;  /* 0x000000010c0ca824 */ /* 0x000fcc00078e0a1d */
[--C-:B------:R-:W-:Y:S01]  /*18100*/  @!P1 IMAD.IADD R11, R11, 0x1, -R29.reuse ;  /* 0x000000010b0b9824 */ /* 0x100fe200078e0a1d */
[C---:B------:R-:W-:Y:S02]  /*18110*/  ISETP.GT.U32.AND P1, PT, R29.reuse, R26, PT ;  /* 0x0000001a1d00720c */ /* 0x040fe40003f24070 */
[C---:B------:R-:W-:Y:S02]  /*18120*/  ISETP.GT.U32.AND P2, PT, R29.reuse, R15, PT ;  /* 0x0000000f1d00720c */ /* 0x040fe40003f44070 */
[----:B------:R-:W-:Y:S01]  /*18130*/  ISETP.GT.U32.AND P4, PT, R29, R22, PT ;  /* 0x000000161d00720c */ /* 0x000fe20003f84070 */
[--C-:B------:R-:W-:Y:S01]  /*18140*/  @!P6 IMAD.IADD R27, R27, 0x1, -R29.reuse ;  /* 0x000000011b1be824 */ /* 0x100fe200078e0a1d */
[C---:B------:R-:W-:Y:S01]  /*18150*/  ISETP.GT.U32.AND P0, PT, R29.reuse, R25, PT ;  /* 0x000000191d00720c */ /* 0x040fe20003f04070 */
[--C-:B------:R-:W-:Y:S01]  /*18160*/  @!P3 IMAD.IADD R2, R2, 0x1, -R29.reuse ;  /* 0x000000010202b824 */ /* 0x100fe200078e0a1d */
[----:B------:R-:W-:Y:S01]  /*18170*/  ISETP.GT.U32.AND P3, PT, R29, R16, PT ;  /* 0x000000101d00720c */ /* 0x000fe20003f64070 */
[----:B------:R-:W-:Y:S01]  /*18180*/  @!P5 IMAD.IADD R21, R21, 0x1, -R29 ;  /* 0x000000011515d824 */ /* 0x000fe200078e0a1d */
[----:B------:R-:W-:-:S03]  /*18190*/  ISETP.GT.U32.AND P5, PT, R29, R3, PT ;  /* 0x000000031d00720c */ /* 0x000fc60003fa4070 */
[--C-:B------:R-:W-:Y:S02]  /*181a0*/  @!P1 IMAD.IADD R26, R26, 0x1, -R29.reuse ;  /* 0x000000011a1a9824 */ /* 0x100fe400078e0a1d */
[--C-:B------:R-:W-:Y:S02]  /*181b0*/  @!P2 IMAD.IADD R15, R15, 0x1, -R29.reuse ;  /* 0x000000010f0fa824 */ /* 0x100fe400078e0a1d */
[--C-:B------:R-:W-:Y:S01]  /*181c0*/  @!P4 IMAD.IADD R22, R22, 0x1, -R29.reuse ;  /* 0x000000011616c824 */ /* 0x100fe200078e0a1d */
[----:B------:R-:W-:Y:S01]  /*181d0*/  ISETP.GT.U32.AND P4, PT, R29, R19, PT ;  /* 0x000000131d00720c */ /* 0x000fe20003f84070 */
[--C-:B------:R-:W-:Y:S01]  /*181e0*/  @!P0 IMAD.IADD R25, R25, 0x1, -R29.reuse ;  /* 0x0000000119198824 */ /* 0x100fe200078e0a1d */
[----:B------:R-:W-:Y:S01]  /*181f0*/  STL [R1+0x36c], R11 ;  /* 0x00036c0b01007387 */ /* 0x000fe20000100800 */
[--C-:B------:R-:W-:Y:S02]  /*18200*/  @!P3 IMAD.IADD R16, R16, 0x1, -R29.reuse ;  /* 0x000000011010b824 */ /* 0x100fe400078e0a1d */
[--C-:B------:R-:W-:Y:S01]  /*18210*/  @!P5 IMAD.IADD R3, R3, 0x1, -R29.reuse ;  /* 0x000000010303d824 */ /* 0x100fe200078e0a1d */
[----:B------:R-:W-:Y:S04]  /*18220*/  STL [R1+0x364], R12 ;  /* 0x0003640c01007387 */ /* 0x000fe80000100800 */
[----:B------:R-:W-:Y:S04]  /*18230*/  STL [R1+0x360], R2 ;  /* 0x0003600201007387 */ /* 0x000fe80000100800 */
[----:B------:R-:W-:Y:S04]  /*18240*/  STL [R1+0x348], R21 ;  /* 0x0003481501007387 */ /* 0x000fe80000100800 */
[----:B------:R-:W-:Y:S04]  /*18250*/  STL [R1+0x354], R22 ;  /* 0x0003541601007387 */ /* 0x000fe80000100800 */
[----:B------:R0:W-:Y:S01]  /*18260*/  STL [R1+0x350], R27 ;  /* 0x0003501b01007387 */ /* 0x0001e20000100800 */
[----:B------:R-:W-:-:S03]  /*18270*/  @!P4 IMAD.IADD R19, R19, 0x1, -R29 ;  /* 0x000000011313c824 */ /* 0x000fc600078e0a1d */
[----:B------:R1:W-:Y:S04]  /*18280*/  STL [R1+0x358], R25 ;  /* 0x0003581901007387 */ /* 0x0003e80000100800 */
[----:B0-----:R-:W5:Y:S04]  /*18290*/  LDL.LU R27, [R1+0x31c] ;  /* 0x00031c00011b7983 */ /* 0x001f680000300800 */
[----:B------:R-:W5:Y:S04]  /*182a0*/  LDL.LU R2, [R1+0x314] ;  /* 0x0003140001027983 */ /* 0x000f680000300800 */
[----:B------:R-:W5:Y:S04]  /*182b0*/  LDL.LU R21, [R1+0x310] ;  /* 0x0003100001157983 */ /* 0x000f680000300800 */
[----:B------:R-:W5:Y:S04]  /*182c0*/  LDL.LU R22, [R1+0x2f8] ;  /* 0x0002f80001167983 */ /* 0x000f680000300800 */
[----:B-1----:R-:W5:Y:S01]  /*182d0*/  LDL.LU R25, [R1+0x304] ;  /* 0x0003040001197983 */ /* 0x002f620000300800 */
[----:B---3--:R-:W-:-:S02]  /*182e0*/  ISETP.GT.U32.AND P6, PT, R29, R13, PT ;  /* 0x0000000d1d00720c */ /* 0x008fc40003fc4070 */
[C---:B----4-:R-:W-:Y:S02]  /*182f0*/  ISETP.GT.U32.AND P1, PT, R29.reuse, R14, PT ;  /* 0x0000000e1d00720c */ /* 0x050fe40003f24070 */
[----:B--2---:R-:W-:-:S09]  /*18300*/  ISETP.GT.U32.AND P2, PT, R29, R17, PT ;  /* 0x000000111d00720c */ /* 0x004fd20003f44070 */
[--C-:B------:R-:W-:Y:S01]  /*18310*/  @!P6 IMAD.IADD R13, R13, 0x1, -R29.reuse ;  /* 0x000000010d0de824 */ /* 0x100fe200078e0a1d */
[C---:B------:R-:W-:Y:S02]  /*18320*/  ISETP.GT.U32.AND P0, PT, R29.reuse, R23, PT ;  /* 0x000000171d00720c */ /* 0x040fe40003f04070 */
        /* <DEDUP_REMOVED lines=8> */
[C---:B------:R-:W-:Y:S01]  /*183b0*/  ISETP.GT.U32.AND P4, PT, R29.reuse, R18, PT ;  /* 0x000000121d00720c */ /* 0x040fe20003f84070 */
[--C-:B------:R-:W-:Y:S02]  /*183c0*/  @!P6 IMAD.IADD R26, R26, 0x1, -R29.reuse ;  /* 0x000000011a1ae824 */ /* 0x100fe400078e0a1d */
[--C-:B------:R-:W-:Y:S01]  /*183d0*/  @!P3 IMAD.IADD R4, R4, 0x1, -R29.reuse ;  /* 0x000000010404b824 */ /* 0x100fe200078e0a1d */
[----:B------:R-:W-:Y:S01]  /*183e0*/  ISETP.GT.U32.AND P3, PT, R29, R3, PT ;  /* 0x000000031d00720c */ /* 0x000fe20003f64070 */
[--C-:B------:R-:W-:Y:S01]  /*183f0*/  @!P1 IMAD.IADD R15, R15, 0x1, -R29.reuse ;  /* 0x000000010f0f9824 */ /* 0x100fe200078e0a1d */
[----:B------:R0:W-:Y:S03]  /*18400*/  STL [R1+0x34c], R26 ;  /* 0x00034c1a01007387 */ /* 0x0001e60000100800 */
[----:B------:R-:W-:Y:S01]  /*18410*/  @!P5 IMAD.IADD R20, R20, 0x1, -R29 ;  /* 0x000000011414d824 */ /* 0x000fe200078e0a1d */
[----:B------:R-:W-:-:S02]  /*18420*/  ISETP.GT.U32.AND P5, PT, R29, R19, PT ;  /* 0x000000131d00720c */ /* 0x000fc40003fa4070 */
[----:B------:R-:W-:Y:S01]  /*18430*/  ISETP.GT.U32.AND P0, PT, R29, R24, PT ;  /* 0x000000181d00720c */ /* 0x000fe20003f04070 */
[--C-:B------:R-:W-:Y:S01]  /*18440*/  @!P2 IMAD.IADD R16, R16, 0x1, -R29.reuse ;  /* 0x000000011010a824 */ /* 0x100fe200078e0a1d */
[----:B0-----:R-:W2:Y:S04]  /*18450*/  LDL.LU R26, [R1+0x308] ;  /* 0x00030800011a7983 */ /* 0x001ea80000300800 */
[----:B------:R-:W3:Y:S01]  /*18460*/  LDL.LU R11, [R1+0x300] ;  /* 0x00030000010b7983 */ /* 0x000ee20000300800 */
[----:B------:R-:W-:-:S03]  /*18470*/  @!P4 IMAD.IADD R18, R18, 0x1, -R29 ;  /* 0x000000011212c824 */ /* 0x000fc600078e0a1d */
[----:B------:R0:W-:Y:S01]  /*18480*/  STL [R1+0x334], R15 ;  /* 0x0003340f01007387 */ /* 0x0001e20000100800 */
[----:B------:R-:W-:-:S03]  /*18490*/  ISETP.GT.U32.AND P4, PT, R29, R23, PT ;  /* 0x000000171d00720c */ /* 0x000fc60003f84070 */
[----:B------:R-:W4:Y:S01]  /*184a0*/  LDL.LU R12, [R1+0x2fc] ;  /* 0x0002fc00010c7983 */ /* 0x000f220000300800 */
[----:B------:R-:W-:-:S03]  /*184b0*/  @!P0 IMAD.IADD R24, R24, 0x1, -R29 ;  /* 0x0000000118188824 */ /* 0x000fc600078e0a1d */
[----:B------:R1:W-:Y:S01]  /*184c0*/  STL [R1+0x340], R16 ;  /* 0x0003401001007387 */ /* 0x0003e20000100800 */
[----:B------:R-:W-:-:S03]  /*184d0*/  ISETP.GT.U32.AND P0, PT, R29, R13, PT ;  /* 0x0000000d1d00720c */ /* 0x000fc60003f04070 */
[----:B0-----:R-:W2:Y:S01]  /*184e0*/  LDL.LU R15, [R1+0x2e4] ;  /* 0x0002e400010f7983 */ /* 0x001ea20000300800 */
[----:B------:R-:W-:Y:S01]  /*184f0*/  ISETP.GT.U32.AND P1, PT, R29, R14, PT ;  /* 0x0000000e1d00720c */ /* 0x000fe20003f24070 */
[--C-:B------:R-:W-:Y:S01]  /*18500*/  @!P5 IMAD.IADD R19, R19, 0x1, -R29.reuse ;  /* 0x000000011313d824 */ /* 0x100fe200078e0a1d */
[----:B------:R-:W-:Y:S01]  /*18510*/  ISETP.GT.U32.AND P2, PT, R29, R17, PT ;  /* 0x000000111d00720c */ /* 0x000fe20003f44070 */
[----:B-1----:R-:W2:Y:S01]  /*18520*/  LDL.LU R16, [R1+0x2f0] ;  /* 0x0002f00001107983 */ /* 0x002ea20000300800 */
[--C-:B------:R-:W-:Y:S01]  /*18530*/  @!P3 IMAD.IADD R3, R3, 0x1, -R29.reuse ;  /* 0x000000010303b824 */ /* 0x100fe200078e0a1d */
[C---:B------:R-:W-:Y:S02]  /*18540*/  ISETP.GT.U32.AND P5, PT, R29.reuse, R20, PT ;  /* 0x000000141d00720c */ /* 0x040fe40003fa4070 */
[----:B------:R-:W-:Y:S01]  /*18550*/  ISETP.GT.U32.AND P3, PT, R29, R4, PT ;  /* 0x000000041d00720c */ /* 0x000fe20003f64070 */
[--C-:B------:R-:W-:Y:S01]  /*18560*/  @!P4 IMAD.IADD R23, R23, 0x1, -R29.reuse ;  /* 0x000000011717c824 */ /* 0x100fe200078e0a1d */
[----:B------:R0:W-:Y:S01]  /*18570*/  STL [R1+0x344], R3 ;  /* 0x0003440301007387 */ /* 0x0001e20000100800 */
[----:B------:R-:W-:-:S03]  /*18580*/  @!P0 IMAD.IADD R13, R13, 0x1, -R29 ;  /* 0x000000010d0d8824 */ /* 0x000fc600078e0a1d */
[--C-:B------:R-:W-:Y:S02]  /*18590*/  @!P1 IMAD.IADD R14, R14, 0x1, -R29.reuse ;  /* 0x000000010e0e9824 */ /* 0x100fe400078e0a1d */
[--C-:B------:R-:W-:Y:S01]  /*185a0*/  @!P2 IMAD.IADD R17, R17, 0x1, -R29.reuse ;  /* 0x000000011111a824 */ /* 0x100fe200078e0a1d */
[----:B0-----:R-:W2:Y:S02]  /*185b0*/  LDL.LU R3, [R1+0x2f4] ;  /* 0x0002f40001037983 */ /* 0x001ea40000300800 */
[--C-:B------:R-:W-:Y:S02]  /*185c0*/  @!P5 IMAD.IADD R20, R20, 0x1, -R29.reuse ;  /* 0x000000011414d824 */ /* 0x100fe400078e0a1d */
[----:B------:R0:W-:Y:S01]  /*185d0*/  STL [R1+0x33c], R19 ;  /* 0x00033c1301007387 */ /* 0x0001e20000100800 */
[----:B------:R-:W-:-:S03]  /*185e0*/  @!P3 IMAD.IADD R4, R4, 0x1, -R29 ;  /* 0x000000010404b824 */ /* 0x000fc600078e0a1d */
[----:B0-----:R-:W2:Y:S04]  /*185f0*/  LDL.LU R19, [R1+0x2ec] ;  /* 0x0002ec0001137983 */ /* 0x001ea80000300800 */
[----:B------:R0:W-:Y:S04]  /*18600*/  STL [R1+0x338], R23 ;  /* 0x0003381701007387 */ /* 0x0001e80000100800 */
[----:B0-----:R-:W2:Y:S04]  /*18610*/  LDL.LU R23, [R1+0x2e8] ;  /* 0x0002e80001177983 */ /* 0x001ea80000300800 */
[----:B------:R-:W-:Y:S04]  /*18620*/  STL [R1+0x320], R13 ;  /* 0x0003200d01007387 */ /* 0x000fe80000100800 */
[----:B------:R-:W-:Y:S04]  /*18630*/  STL [R1+0x32c], R14 ;  /* 0x00032c0e01007387 */ /* 0x000fe80000100800 */
[----:B------:R-:W-:Y:S04]  /*18640*/  STL [R1+0x330], R17 ;  /* 0x0003301101007387 */ /* 0x000fe80000100800 */
[----:B------:R0:W-:Y:S04]  /*18650*/  STL [R1+0x324], R20 ;  /* 0x0003241401007387 */ /* 0x0001e80000100800 */
[----:B------:R-:W-:Y:S04]  /*18660*/  STL [R1+0x328], R4 ;  /* 0x0003280401007387 */ /* 0x000fe80000100800 */
[----:B0-----:R-:W2:Y:S01]  /*18670*/  LDL R20, [R1+0x1fd8] ;  /* 0x001fd80001147983 */ /* 0x001ea20000100800 */
[----:B------:R-:W-:-:S02]  /*18680*/  ISETP.GT.U32.AND P6, PT, R29, R24, PT ;  /* 0x000000181d00720c */ /* 0x000fc40003fc4070 */
[C---:B-----5:R-:W-:Y:S02]  /*18690*/  ISETP.GT.U32.AND P0, PT, R29.reuse, R27, PT ;  /* 0x0000001b1d00720c */ /* 0x060fe40003f04070 */
[C---:B------:R-:W-:Y:S02]  /*186a0*/  ISETP.GT.U32.AND P1, PT, R29.reuse, R2, PT ;  /* 0x000000021d00720c */ /* 0x040fe40003f24070 */
        /* <DEDUP_REMOVED lines=8> */
[----:B------:R-:W-:Y:S01]  /*18730*/  ISETP.GT.U32.AND P5, PT, R29, R25, PT ;  /* 0x000000191d00720c */ /* 0x000fe20003fa4070 */
[----:B------:R0:W-:Y:S06]  /*18740*/  STL [R1+0x318], R24 ;  /* 0x0003181801007387 */ /* 0x0001ec0000100800 */
[----:B------:R-:W-:-:S05]  /*18750*/  @!P4 IMAD.IADD R18, R18, 0x1, -R29 ;  /* 0x000000011212c824 */ /* 0x000fca00078e0a1d */
[----:B------:R1:W-:Y:S04]  /*18760*/  STL [R1+0x30c], R18 ;  /* 0x00030c1201007387 */ /* 0x0003e80000100800 */
[----:B0-----:R-:W5:Y:S04]  /*18770*/  LDL.LU R24, [R1+0x2d0] ;  /* 0x0002d00001187983 */ /* 0x001f680000300800 */
[----:B------:R-:W5:Y:S04]  /*18780*/  LDL.LU R13, [R1+0x2dc] ;  /* 0x0002dc00010d7983 */ /* 0x000f680000300800 */
[----:B------:R-:W5:Y:S01]  /*18790*/  LDL.LU R17, [R1+0x2e0] ;  /* 0x0002e00001117983 */ /* 0x000f620000300800 */
[----:B------:R-:W-:-:S03]  /*187a0*/  @!P5 IMAD.IADD R25, R25, 0x1, -R29 ;  /* 0x000000011919d824 */ /* 0x000fc600078e0a1d */
[----:B-1----:R-:W5:Y:S01]  /*187b0*/  LDL.LU R18, [R1+0x2d8] ;  /* 0x0002d80001127983 */ /* 0x002f620000300800 */
[C---:B---3--:R-:W-:Y:S02]  /*187c0*/  ISETP.GT.U32.AND P6, PT, R29.reuse, R11, PT ;  /* 0x0000000b1d00720c */ /* 0x048fe40003fc4070 */
        /* <DEDUP_REMOVED lines=10> */
[C---:B------:R-:W-:Y:S02]  /*18870*/  ISETP.GT.U32.AND P2, PT, R29.reuse, R22, PT ;  /* 0x000000161d00720c */ /* 0x040fe40003f44070 */
[----:B------:R-:W-:-:S05]  /*18880*/  ISETP.GT.U32.AND P3, PT, R29, R3, PT ;  /* 0x000000031d00720c */ /* 0x000fca0003f64070 */
[--C-:B------:R-:W-:Y:S02]  /*18890*/  @!P6 IMAD.IADD R27, R27, 0x1, -R29.reuse ;  /* 0x000000011b1be824 */ /* 0x100fe400078e0a1d */
[--C-:B------:R-:W-:Y:S02]  /*188a0*/  @!P0 IMAD.IADD R2, R2, 0x1, -R29.reuse ;  /* 0x0000000102028824 */ /* 0x100fe400078e0a1d */
[--C-:B------:R-:W-:Y:S02]  /*188b0*/  @!P1 IMAD.IADD R21, R21, 0x1, -R29.reuse ;  /* 0x0000000115159824 */ /* 0x100fe400078e0a1d */
[--C-:B------:R-:W-:Y:S02]  /*188c0*/  @!P2 IMAD.IADD R22, R22, 0x1, -R29.reuse ;  /* 0x000000011616a824 */ /* 0x100fe400078e0a1d */
[----:B------:R-:W-:Y:S01]  /*188d0*/  @!P3 IMAD.IADD R3, R3, 0x1, -R29 ;  /* 0x000000010303b824 */ /* 0x000fe200078e0a1d */
[----:B------:R-:W-:-:S13]  /*188e0*/  ISETP.GT.U32.AND P3, PT, R29, R25, PT ;  /* 0x000000191d00720c */ /* 0x000fda0003f64070 */
[----:B------:R-:W-:Y:S01]  /*188f0*/  @!P3 IMAD.IADD R25, R25, 0x1, -R29 ;  /* 0x000000011919b824 */ /* 0x000fe200078e0a1d */
[----:B------:R-:W-:Y:S02]  /*18900*/  IABS R4, R20 ;  /* 0x0000001400047213 */ /* 0x000fe40000000000 */
[----:B------:R-:W2:Y:S04]  /*18910*/  LDL.LU R20, [R1+0x2d4] ;  /* 0x0002d40001147983 */ /* 0x000ea80000300800 */
[----:B------:R0:W-:Y:S04]  /*18920*/  STL [R1+0x31c], R27 ;  /* 0x00031c1b01007387 */ /* 0x0001e80000100800 */
[----:B0-----:R-:W3:Y:S04]  /*18930*/  LDL.LU R27, [R1+0x2bc] ;  /* 0x0002bc00011b7983 */ /* 0x001ee80000300800 */
[----:B------:R0:W-:Y:S04]  /*18940*/  STL [R1+0x314], R2 ;  /* 0x0003140201007387 */ /* 0x0001e80000100800 */
[----:B------:R-:W4:Y:S04]  /*18950*/  LDL.LU R10, [R1+0x2c8] ;  /* 0x0002c800010a7983 */ /* 0x000f280000300800 */
[----:B------:R1:W-:Y:S04]  /*18960*/  STL [R1+0x310], R21 ;  /* 0x0003101501007387 */ /* 0x0003e80000100800 */
[----:B------:R-:W3:Y:S04]  /*18970*/  LDL.LU R14, [R1+0x2cc] ;  /* 0x0002cc00010e7983 */ /* 0x000ee80000300800 */
[----:B------:R5:W-:Y:S04]  /*18980*/  STL [R1+0x2f8], R22 ;  /* 0x0002f81601007387 */ /* 0x000be80000100800 */
[----:B0-----:R-:W3:Y:S04]  /*18990*/  LDL.LU R2, [R1+0x2c4] ;  /* 0x0002c40001027983 */ /* 0x001ee80000300800 */
[----:B-1----:R-:W3:Y:S04]  /*189a0*/  LDL.LU R21, [R1+0x2c0] ;  /* 0x0002c00001157983 */ /* 0x002ee80000300800 */
[----:B------:R0:W-:Y:S04]  /*189b0*/  STL [R1+0x304], R25 ;  /* 0x0003041901007387 */ /* 0x0001e80000100800 */
[----:B-----5:R-:W5:Y:S01]  /*189c0*/  LDL.LU R22, [R1+0x2a8] ;  /* 0x0002a80001167983 */ /* 0x020f620000300800 */
[----:B------:R-:W-:-:S02]  /*189d0*/  ISETP.GT.U32.AND P4, PT, R29, R26, PT ;  /* 0x0000001a1d00720c */ /* 0x000fc40003f84070 */
[C---:B------:R-:W-:Y:S02]  /*189e0*/  ISETP.GT.U32.AND P5, PT, R29.reuse, R19, PT ;  /* 0x000000131d00720c */ /* 0x040fe40003fa4070 */
[C---:B------:R-:W-:Y:S01]  /*189f0*/  ISETP.GT.U32.AND P0, PT, R29.reuse, R12, PT ;  /* 0x0000000c1d00720c */ /* 0x040fe20003f04070 */
[----:B0-----:R-:W5:Y:S08]  /*18a00*/  LDL.LU R25, [R1+0x2b4] ;  /* 0x0002b40001197983 */ /* 0x001f700000300800 */
[--C-:B------:R-:W-:Y:S01]  /*18a10*/  @!P4 IMAD.IADD R26, R26, 0x1, -R29.reuse ;  /* 0x000000011a1ac824 */ /* 0x100fe200078e0a1d */
[----:B------:R-:W-:Y:S01]  /*18a20*/  ISETP.GT.U32.AND P4, PT, R29, R23, PT ;  /* 0x000000171d00720c */ /* 0x000fe20003f84070 */
[----:B------:R-:W-:Y:S01]  /*18a30*/  @!P5 IMAD.IADD R19, R19, 0x1, -R29 ;  /* 0x000000011313d824 */ /* 0x000fe200078e0a1d */
[----:B------:R-:W-:-:S02]  /*18a40*/  ISETP.GT.U32.AND P1, PT, R29, R15, PT ;  /* 0x0000000f1d00720c */ /* 0x000fc40003f24070 */
[----:B------:R-:W-:-:S09]  /*18a50*/  ISETP.GT.U32.AND P5, PT, R29, R26, PT ;  /* 0x0000001a1d00720c */ /* 0x000fd20003fa4070 */
        /* <DEDUP_REMOVED lines=10> */
[----:B------:R-:W-:Y:S01]  /*18b00*/  ISETP.GT.U32.AND P4, PT, R29, R24, PT ;  /* 0x000000181d00720c */ /* 0x000fe20003f84070 */
[----:B------:R0:W-:Y:S02]  /*18b10*/  STL [R1+0x308], R26 ;  /* 0x0003081a01007387 */ /* 0x0001e40000100800 */
[--C-:B------:R-:W-:Y:S01]  /*18b20*/  @!P6 IMAD.IADD R23, R23, 0x1, -R29.reuse ;  /* 0x000000011717e824 */ /* 0x100fe200078e0a1d */
[C---:B------:R-:W-:Y:S01]  /*18b30*/  ISETP.GT.U32.AND P3, PT, R29.reuse, R3, PT ;  /* 0x000000031d00720c */ /* 0x040fe20003f64070 */
[----:B------:R-:W-:Y:S01]  /*18b40*/  @!P2 IMAD.IADD R16, R16, 0x1, -R29 ;  /* 0x000000011010a824 */ /* 0x000fe200078e0a1d */
[----:B0-----:R-:W5:Y:S01]  /*18b50*/  LDL.LU R26, [R1+0x2b8] ;  /* 0x0002b800011a7983 */ /* 0x001f620000300800 */
[----:B------:R-:W-:-:S06]  /*18b60*/  ISETP.GT.U32.AND P2, PT, R29, R18, PT ;  /* 0x000000121d00720c */ /* 0x000fcc0003f44070 */
[--C-:B------:R-:W-:Y:S01]  /*18b70*/  @!P4 IMAD.IADD R24, R24, 0x1, -R29.reuse ;  /* 0x000000011818c824 */ /* 0x100fe200078e0a1d */
[----:B------:R-:W-:Y:S01]  /*18b80*/  ISETP.GT.U32.AND P5, PT, R29, R19, PT ;  /* 0x000000131d00720c */ /* 0x000fe20003fa4070 */
[--C-:B------:R-:W-:Y:S02]  /*18b90*/  @!P0 IMAD.IADD R13, R13, 0x1, -R29.reuse ;  /* 0x000000010d0d8824 */ /* 0x100fe400078e0a1d */
[--C-:B------:R-:W-:Y:S01]  /*18ba0*/  @!P1 IMAD.IADD R17, R17, 0x1, -R29.reuse ;  /* 0x0000000111119824 */ /* 0x100fe200078e0a1d */
[----:B------:R-:W-:Y:S01]  /*18bb0*/  STL [R1+0x300], R11 ;  /* 0x0003000b01007387 */ /* 0x000fe20000100800 */
        /* <DEDUP_REMOVED lines=15> */
[C---:B----4-:R-:W-:Y:S02]  /*18cb0*/  ISETP.GT.U32.AND P6, PT, R29.reuse, R10, PT ;  /* 0x0000000a1d00720c */ /* 0x050fe40003fc4070 */
[C---:B---3--:R-:W-:Y:S02]  /*18cc0*/  ISETP.GT.U32.AND P4, PT, R29.reuse, R14, PT ;  /* 0x0000000e1d00720c */ /* 0x048fe40003f84070 */
        /* <DEDUP_REMOVED lines=8> */
[----:B-----5:R-:W-:Y:S01]  /*18d50*/  ISETP.GT.U32.AND P2, PT, R29, R22, PT ;  /* 0x000000161d00720c */ /* 0x020fe20003f44070 */
[----:B------:R-:W-:Y:S01]  /*18d60*/  @!P1 IMAD.IADD R21, R21, 0x1, -R29 ;  /* 0x0000000115159824 */ /* 0x000fe200078e0a1d */
[----:B------:R-:W-:-:S05]  /*18d70*/  ISETP.GT.U32.AND P1, PT, R29, R18, PT ;  /* 0x000000121d00720c */ /* 0x000fca0003f24070 */
[--C-:B------:R-:W-:Y:S02]  /*18d80*/  @!P6 IMAD.IADD R24, R24, 0x1, -R29.reuse ;  /* 0x000000011818e824 */ /* 0x100fe400078e0a1d */
[--C-:B------:R-:W-:Y:S02]  /*18d90*/  @!P3 IMAD.IADD R20, R20, 0x1, -R29.reuse ;  /* 0x000000011414b824 */ /* 0x100fe400078e0a1d */
[--C-:B------:R-:W-:Y:S01]  /*18da0*/  @!P4 IMAD.IADD R13, R13, 0x1, -R29.reuse ;  /* 0x000000010d0dc824 */ /* 0x100fe200078e0a1d */
        /* <DEDUP_REMOVED lines=15> */
[----:B-----5:R-:W5:Y:S04]  /*18ea0*/  LDL.LU R18, [R1+0x288] ;  /* 0x0002880001127983 */ /* 0x020f680000300800 */
[----:B0-----:R-:W5:Y:S01]  /*18eb0*/  LDL.LU R20, [R1+0x284] ;  /* 0x0002840001147983 */ /* 0x001f620000300800 */
[C---:B------:R-:W-:Y:S02]  /*18ec0*/  ISETP.GT.U32.AND P5, PT, R29.reuse, R27, PT ;  /* 0x0000001b1d00720c */ /* 0x040fe40003fa4070 */
[----:B------:R-:W-:-:S11]  /*18ed0*/  ISETP.GT.U32.AND P3, PT, R29, R25, PT ;  /* 0x000000191d00720c */ /* 0x000fd60003f64070 */
[--C-:B------:R-:W-:Y:S01]  /*18ee0*/  @!P5 IMAD.IADD R27, R27, 0x1, -R29.reuse ;  /* 0x000000011b1bd824 */ /* 0x100fe200078e0a1d */
[----:B------:R-:W-:Y:S01]  /*18ef0*/  ISETP.GT.U32.AND P5, PT, R29, R26, PT ;  /* 0x0000001a1d00720c */ /* 0x000fe20003fa4070 */
[----:B------:R-:W-:Y:S01]  /*18f00*/  @!P3 IMAD.IADD R25, R25, 0x1, -R29 ;  /* 0x000000011919b824 */ /* 0x000fe200078e0a1d */
[C---:B------:R-:W-:Y:S02]  /*18f10*/  ISETP.GT.U32.AND P6, PT, R29.reuse, R14, PT ;  /* 0x0000000e1d00720c */ /* 0x040fe40003fc4070 */
[C---:B------:R-:W-:Y:S02]  /*18f20*/  ISETP.GT.U32.AND P3, PT, R29.reuse, R27, PT ;  /* 0x0000001b1d00720c */ /* 0x040fe40003f64070 */
[----:B------:R-:W-:-:S07]  /*18f30*/  ISETP.GT.U32.AND P0, PT, R29, R2, PT ;  /* 0x000000021d00720c */ /* 0x000fce0003f04070 */
[--C-:B------:R-:W-:Y:S01]  /*18f40*/  @!P5 IMAD.IADD R26, R26, 0x1, -R29.reuse ;  /* 0x000000011a1ad824 */ /* 0x100fe200078e0a1d */
[----:B------:R-:W-:Y:S01]  /*18f50*/  ISETP.GT.U32.AND P5, PT, R29, R10, PT ;  /* 0x0000000a1d00720c */ /* 0x000fe20003fa4070 */
[----:B------:R-:W-:-:S03]  /*18f60*/  @!P6 IMAD.IADD R14, R14, 0x1, -R29 ;  /* 0x000000010e0ee824 */ /* 0x000fc600078e0a1d */
[----:B------:R-:W-:Y:S01]  /*18f70*/  ISETP.GT.U32.AND P4, PT, R29, R26, PT ;  /* 0x0000001a1d00720c */ /* 0x000fe20003f84070 */
[----:B------:R-:W-:Y:S01]  /*18f80*/  @!P3 IMAD.IADD R27, R27, 0x1, -R29 ;  /* 0x000000011b1bb824 */ /* 0x000fe200078e0a1d */
[C---:B------:R-:W-:Y:S02]  /*18f90*/  ISETP.GT.U32.AND P1, PT, R29.reuse, R21, PT ;  /* 0x000000151d00720c */ /* 0x040fe40003f24070 */
[----:B------:R-:W-:-:S05]  /*18fa0*/  ISETP.GT.U32.AND P6, PT, R29, R15, PT ;  /* 0x0000000f1d00720c */ /* 0x000fca0003fc4070 */
[--C-:B------:R-:W-:Y:S01]  /*18fb0*/  @!P5 IMAD.IADD R10, R10, 0x1, -R29.reuse ;  /* 0x000000010a0ad824 */ /* 0x100fe200078e0a1d */
[C---:B------:R-:W-:Y:S01]  /*18fc0*/  ISETP.GT.U32.AND P5, PT, R29.reuse, R23, PT ;  /* 0x000000171d00720c */ /* 0x040fe20003fa4070 */
        /* <DEDUP_REMOVED lines=10> */
[--C-:B------:R-:W-:Y:S02]  /*19070*/  @!P6 IMAD.IADD R15, R15, 0x1, -R29.reuse ;  /* 0x000000010f0fe824 */ /* 0x100fe400078e0a1d */
[--C-:B------:R-:W-:Y:S01]  /*19080*/  @!P2 IMAD.IADD R22, R22, 0x1, -R29.reuse ;  /* 0x000000011616a824 */ /* 0x100fe200078e0a1d */
[----:B------:R-:W-:Y:S01]  /*19090*/  ISETP.GT.U32.AND P2, PT, R29, R19, PT ;  /* 0x000000131d00720c */ /* 0x000fe20003f44070 */
[--C-:B------:R-:W-:Y:S01]  /*190a0*/  @!P0 IMAD.IADD R16, R16, 0x1, -R29.reuse ;  /* 0x0000000110108824 */ /* 0x100fe200078e0a1d */
[----:B------:R-:W-:Y:S01]  /*190b0*/  STL [R1+0x2c8], R10 ;  /* 0x0002c80a01007387 */ /* 0x000fe20000100800 */
[----:B------:R-:W-:-:S03]  /*190c0*/  @!P3 IMAD.IADD R25, R25, 0x1, -R29 ;  /* 0x000000011919b824 */ /* 0x000fc600078e0a1d */
[----:B------:R-:W-:Y:S03]  /*190d0*/  STL [R1+0x2cc], R14 ;  /* 0x0002cc0e01007387 */ /* 0x000fe60000100800 */
[--C-:B------:R-:W-:Y:S01]  /*190e0*/  @!P1 IMAD.IADD R3, R3, 0x1, -R29.reuse ;  /* 0x0000000103039824 */ /* 0x100fe200078e0a1d */
[----:B------:R-:W-:Y:S03]  /*190f0*/  STL [R1+0x2c4], R2 ;  /* 0x0002c40201007387 */ /* 0x000fe60000100800 */
[----:B------:R-:W-:Y:S01]  /*19100*/  @!P2 IMAD.IADD R19, R19, 0x1, -R29 ;  /* 0x000000011313a824 */ /* 0x000fe200078e0a1d */
[----:B------:R-:W-:Y:S04]  /*19110*/  STL [R1+0x2c0], R21 ;  /* 0x0002c01501007387 */ /* 0x000fe80000100800 */
[----:B------:R-:W-:Y:S04]  /*19120*/  STL [R1+0x2a8], R22 ;  /* 0x0002a81601007387 */ /* 0x000fe80000100800 */
[----:B------:R0:W-:Y:S04]  /*19130*/  STL [R1+0x2b4], R25 ;  /* 0x0002b41901007387 */ /* 0x0001e80000100800 */
[----:B0-----:R-:W5:Y:S04]  /*19140*/  LDL R25, [R1+0x1fd4] ;  /* 0x001fd40001197983 */ /* 0x001f680000100800 */
[----:B------:R0:W-:Y:S04]  /*19150*/  STL [R1+0x2b8], R26 ;  /* 0x0002b81a01007387 */ /* 0x0001e80000100800 */
[----:B0-----:R-:W5:Y:S04]  /*19160*/  LDL.LU R26, [R1+0x278] ;  /* 0x00027800011a7983 */ /* 0x001f680000300800 */
        /* <DEDUP_REMOVED lines=11> */
[C---:B------:R-:W-:Y:S02]  /*19220*/  ISETP.GT.U32.AND P3, PT, R29.reuse, R24, PT ;  /* 0x000000181d00720c */ /* 0x040fe40003f64070 */
[----:B------:R-:W-:Y:S01]  /*19230*/  ISETP.GT.U32.AND P5, PT, R29, R15, PT ;  /* 0x0000000f1d00720c */ /* 0x000fe20003fa4070 */
[--C-:B------:R-:W-:Y:S01]  /*19240*/  @!P6 IMAD.IADD R13, R13, 0x1, -R29.reuse ;  /* 0x000000010d0de824 */ /* 0x100fe200078e0a1d */
[C---:B-----5:R-:W-:Y:S02]  /*19250*/  ISETP.GT.U32.AND P1, PT, R29.reuse, R18, PT ;  /* 0x000000121d00720c */ /* 0x060fe40003f24070 */
[----:B------:R-:W-:Y:S01]  /*19260*/  ISETP.GT.U32.AND P6, PT, R29, R16, PT ;  /* 0x000000101d00720c */ /* 0x000fe20003fc4070 */
[----:B------:R-:W-:Y:S01]  /*19270*/  @!P0 IMAD.IADD R17, R17, 0x1, -R29 ;  /* 0x0000000111118824 */ /* 0x000fe200078e0a1d */
[----:B------:R-:W-:-:S02]  /*19280*/  ISETP.GT.U32.AND P0, PT, R29, R3, PT ;  /* 0x000000031d00720c */ /* 0x000fc40003f04070 */
[----:B------:R-:W-:Y:S01]  /*19290*/  ISETP.GT.U32.AND P2, PT, R29, R20, PT ;  /* 0x000000141d00720c */ /* 0x000fe20003f44070 */
[--C-:B------:R-:W-:Y:S02]  /*192a0*/  @!P4 IMAD.IADD R23, R23, 0x1, -R29.reuse ;  /* 0x000000011717c824 */ /* 0x100fe400078e0a1d */
[--C-:B------:R-:W-:Y:S02]  /*192b0*/  @!P3 IMAD.IADD R24, R24, 0x1, -R29.reuse ;  /* 0x000000011818b824 */ /* 0x100fe400078e0a1d */
[--C-:B------:R-:W-:Y:S01]  /*192c0*/  @!P5 IMAD.IADD R15, R15, 0x1, -R29.reuse ;  /* 0x000000010f0fd824 */ /* 0x100fe200078e0a1d */
[----:B------:R0:W-:Y:S01]  /*192d0*/  STL [R1+0x2b0], R23 ;  /* 0x0002b01701007387 */ /* 0x0001e20000100800 */
[--C-:B------:R-:W-:Y:S01]  /*192e0*/  @!P1 IMAD.IADD R18, R18, 0x1, -R29.reuse ;  /* 0x0000000112129824 */ /* 0x100fe200078e0a1d */
[----:B------:R-:W-:Y:S01]  /*192f0*/  ISETP.GT.U32.AND P1, PT, R29, R19, PT ;  /* 0x000000131d00720c */ /* 0x000fe20003f24070 */
[--C-:B------:R-:W-:Y:S02]  /*19300*/  @!P6 IMAD.IADD R16, R16, 0x1, -R29.reuse ;  /* 0x000000011010e824 */ /* 0x100fe400078e0a1d */
[----:B------:R-:W-:-:S02]  /*19310*/  @!P0 IMAD.IADD R3, R3, 0x1, -R29 ;  /* 0x0000000103038824 */ /* 0x000fc400078e0a1d */
[--C-:B------:R-:W-:Y:S01]  /*19320*/  @!P2 IMAD.IADD R20, R20, 0x1, -R29.reuse ;  /* 0x000000011414a824 */ /* 0x100fe200078e0a1d */
[----:B------:R-:W-:Y:S01]  /*19330*/  ISETP.GT.U32.AND P2, PT, R29, R24, PT ;  /* 0x000000181d00720c */ /* 0x000fe20003f44070 */
[----:B0-----:R-:W2:Y:S04]  /*19340*/  LDL.LU R23, [R1+0x264] ;  /* 0x0002640001177983 */ /* 0x001ea80000300800 */
[----:B------:R0:W-:Y:S04]  /*19350*/  STL [R1+0x2ac], R15 ;  /* 0x0002ac0f01007387 */ /* 0x0001e80000100800 */
[----:B------:R-:W3:Y:S04]  /*19360*/  LDL.LU R9, [R1+0x268] ;  /* 0x0002680001097983 */ /* 0x000ee80000300800 */
[----:B------:R1:W-:Y:S04]  /*19370*/  STL [R1+0x294], R16 ;  /* 0x0002941001007387 */ /* 0x0003e80000100800 */
[----:B------:R-:W4:Y:S04]  /*19380*/  LDL.LU R10, [R1+0x260] ;  /* 0x00026000010a7983 */ /* 0x000f280000300800 */
[----:B------:R-:W-:Y:S04]  /*19390*/  STL [R1+0x2a0], R3 ;  /* 0x0002a00301007387 */ /* 0x000fe80000100800 */
[----:B0-----:R-:W5:Y:S01]  /*193a0*/  LDL.LU R15, [R1+0x25c] ;  /* 0x00025c00010f7983 */ /* 0x001f620000300800 */
[----:B------:R-:W-:-:S03]  /*193b0*/  @!P1 IMAD.IADD R19, R19, 0x1, -R29 ;  /* 0x0000000113139824 */ /* 0x000fc600078e0a1d */
[----:B-1----:R-:W2:Y:S01]  /*193c0*/  LDL.LU R16, [R1+0x244] ;  /* 0x0002440001107983 */ /* 0x002ea20000300800 */
[----:B------:R-:W-:-:S03]  /*193d0*/  @!P2 IMAD.IADD R24, R24, 0x1, -R29 ;  /* 0x000000011818a824 */ /* 0x000fc600078e0a1d */
[----:B------:R0:W-:Y:S04]  /*193e0*/  STL [R1+0x2a4], R19 ;  /* 0x0002a41301007387 */ /* 0x0001e80000100800 */
[----:B0-----:R-:W2:Y:S04]  /*193f0*/  LDL.LU R19, [R1+0x250] ;  /* 0x0002500001137983 */ /* 0x001ea80000300800 */
[----:B------:R0:W-:Y:S04]  /*19400*/  STL [R1+0x29c], R24 ;  /* 0x00029c1801007387 */ /* 0x0001e80000100800 */
[----:B0-----:R-:W2:Y:S01]  /*19410*/  LDL.LU R24, [R1+0x254] ;  /* 0x0002540001187983 */ /* 0x001ea20000300800 */
[----:B------:R-:W-:-:S02]  /*19420*/  ISETP.GT.U32.AND P3, PT, R29, R27, PT ;  /* 0x0000001b1d00720c */ /* 0x000fc40003f64070 */
[C---:B------:R-:W-:Y:S02]  /*19430*/  ISETP.GT.U32.AND P4, PT, R29.reuse, R12, PT ;  /* 0x0000000c1d00720c */ /* 0x040fe40003f84070 */
[----:B------:R-:W-:-:S09]  /*19440*/  ISETP.GT.U32.AND P5, PT, R29, R13, PT ;  /* 0x0000000d1d00720c */ /* 0x000fd20003fa4070 */
[----:B------:R-:W-:Y:S01]  /*19450*/  @!P3 IMAD.IADD R27, R27, 0x1, -R29 ;  /* 0x000000011b1bb824 */ /* 0x000fe200078e0a1d */
[----:B------:R-:W-:-:S04]  /*19460*/  ISETP.GT.U32.AND P3, PT, R29, R11, PT ;  /* 0x0000000b1d00720c */ /* 0x000fc80003f64070 */
[C---:B------:R-:W-:Y:S01]  /*19470*/  ISETP.GT.U32.AND P2, PT, R29.reuse, R27, PT ;  /* 0x0000001b1d00720c */ /* 0x040fe20003f44070 */
[----:B------:R-:W-:Y:S01]  /*19480*/  @!P4 IMAD.IADD R12, R12, 0x1, -R29 ;  /* 0x000000010c0cc824 */ /* 0x000fe200078e0a1d */
[C---:B------:R-:W-:Y:S02]  /*19490*/  ISETP.GT.U32.AND P0, PT, R29.reuse, R17, PT ;  /* 0x000000111d00720c */ /* 0x040fe40003f04070 */
[----:B------:R-:W-:-:S05]  /*194a0*/  ISETP.GT.U32.AND P1, PT, R29, R18, PT ;  /* 0x000000121d00720c */ /* 0x000fca0003f24070 */
[--C-:B------:R-:W-:Y:S02]  /*194b0*/  @!P3 IMAD.IADD R11, R11, 0x1, -R29.reuse ;  /* 0x000000010b0bb824 */ /* 0x100fe400078e0a1d */
[--C-:B------:R-:W-:Y:S01]  /*194c0*/  @!P5 IMAD.IADD R13, R13, 0x1, -R29.reuse ;  /* 0x000000010d0dd824 */ /* 0x100fe200078e0a1d */
[C---:B------:R-:W-:Y:S02]  /*194d0*/  ISETP.GT.U32.AND P3, PT, R29.reuse, R26, PT ;  /* 0x0000001a1d00720c */ /* 0x040fe40003f64070 */
[C---:B------:R-:W-:Y:S02]  /*194e0*/  ISETP.GT.U32.AND P4, PT, R29.reuse, R14, PT ;  /* 0x0000000e1d00720c */ /* 0x040fe40003f84070 */
[----:B------:R-:W-:Y:S01]  /*194f0*/  ISETP.GT.U32.AND P5, PT, R29, R2, PT ;  /* 0x000000021d00720c */ /* 0x000fe20003fa4070 */
[--C-:B------:R-:W-:Y:S01]  /*19500*/  @!P2 IMAD.IADD R27, R27, 0x1, -R29.reuse ;  /* 0x000000011b1ba824 */ /* 0x100fe200078e0a1d */
[----:B------:R-:W-:Y:S01]  /*19510*/  ISETP.GT.U32.AND P6, PT, R29, R20, PT ;  /* 0x000000141d00720c */ /* 0x000fe20003fc4070 */
[----:B------:R-:W-:Y:S01]  /*19520*/  @!P0 IMAD.IADD R17, R17, 0x1, -R29 ;  /* 0x0000000111118824 */ /* 0x000fe200078e0a1d */
[----:B------:R-:W-:-:S05]  /*19530*/  IABS R3, R25 ;  /* 0x0000001900037213 */ /* 0x000fca0000000000 */
[--C-:B------:R-:W-:Y:S01]  /*19540*/  @!P3 IMAD.IADD R26, R26, 0x1, -R29.reuse ;  /* 0x000000011a1ab824 */ /* 0x100fe200078e0a1d */
[----:B------:R-:W2:Y:S01]  /*19550*/  LDL.LU R25, [R1+0x24c] ;  /* 0x00024c0001197983 */ /* 0x000ea20000300800 */
[C---:B------:R-:W-:Y:S01]  /*19560*/  ISETP.GT.U32.AND P0, PT, R29.reuse, R21, PT ;  /* 0x000000151d00720c */ /* 0x040fe20003f04070 */
[--C-:B------:R-:W-:Y:S01]  /*19570*/  @!P1 IMAD.IADD R18, R18, 0x1, -R29.reuse ;  /* 0x0000000112129824 */ /* 0x100fe200078e0a1d */
[----:B------:R-:W-:Y:S01]  /*19580*/  ISETP.GT.U32.AND P1, PT, R29, R22, PT ;  /* 0x000000161d00720c */ /* 0x000fe20003f24070 */
[--C-:B------:R-:W-:Y:S02]  /*19590*/  @!P4 IMAD.IADD R14, R14, 0x1, -R29.reuse ;  /* 0x000000010e0ec824 */ /* 0x100fe400078e0a1d */
[--C-:B------:R-:W-:Y:S02]  /*195a0*/  @!P5 IMAD.IADD R2, R2, 0x1, -R29.reuse ;  /* 0x000000010202d824 */ /* 0x100fe400078e0a1d */
[--C-:B------:R-:W-:Y:S01]  /*195b0*/  @!P6 IMAD.IADD R20, R20, 0x1, -R29.reuse ;  /* 0x000000011414e824 */ /* 0x100fe200078e0a1d */
[----:B------:R-:W-:Y:S05]  /*195c0*/  STL [R1+0x298], R11 ;  /* 0x0002980b01007387 */ /* 0x000fea0000100800 */
        /* <DEDUP_REMOVED lines=8> */
[----:B0-----:R-:W2:Y:S04]  /*19650*/  LDL.LU R27, [R1+0x248] ;  /* 0x00024800011b7983 */ /* 0x001ea80000300800 */
[----:B------:R-:W2:Y:S04]  /*19660*/  LDL.LU R11, [R1+0x230] ;  /* 0x00023000010b7983 */ /* 0x000ea80000300800 */
[----:B------:R-:W2:Y:S04]  /*19670*/  LDL.LU R17, [R1+0x23c] ;  /* 0x00023c0001117983 */ /* 0x000ea80000300800 */
[----:B------:R-:W2:Y:S04]  /*19680*/  LDL.LU R18, [R1+0x240] ;  /* 0x0002400001127983 */ /* 0x000ea80000300800 */
[----:B-1----:R-:W2:Y:S01]  /*19690*/  LDL.LU R20, [R1+0x238] ;  /* 0x0002380001147983 */ /* 0x002ea20000300800 */
[----:B---3--:R-:W-:-:S02]  /*196a0*/  ISETP.GT.U32.AND P2, PT, R29, R9, PT ;  /* 0x000000091d00720c */ /* 0x008fc40003f44070 */
[C---:B----4-:R-:W-:Y:S02]  /*196b0*/  ISETP.GT.U32.AND P3, PT, R29.reuse, R10, PT ;  /* 0x0000000a1d00720c */ /* 0x050fe40003f64070 */
[C---:B-----5:R-:W-:Y:S02]  /*196c0*/  ISETP.GT.U32.AND P4, PT, R29.reuse, R15, PT ;  /* 0x0000000f1d00720c */ /* 0x060fe40003f84070 */
[----:B--2---:R-:W-:-:S07]  /*196d0*/  ISETP.GT.U32.AND P5, PT, R29, R16, PT ;  /* 0x000000101d00720c */ /* 0x004fce0003fa4070 */
[--C-:B------:R-:W-:Y:S01]  /*196e0*/  @!P2 IMAD.IADD R9, R9, 0x1, -R29.reuse ;  /* 0x000000010909a824 */ /* 0x100fe200078e0a1d */
[C---:B------:R-:W-:Y:S01]  /*196f0*/  ISETP.GT.U32.AND P6, PT, R29.reuse, R23, PT ;  /* 0x000000171d00720c */ /* 0x040fe20003fc4070 */
[--C-:B------:R-:W-:Y:S01]  /*19700*/  @!P3 IMAD.IADD R10, R10, 0x1, -R29.reuse ;  /* 0x000000010a0ab824 */ /* 0x100fe200078e0a1d */
[C---:B------:R-:W-:Y:S02]  /*19710*/  ISETP.GT.U32.AND P2, PT, R29.reuse, R26, PT ;  /* 0x0000001a1d00720c */ /* 0x040fe40003f44070 */
[----:B------:R-:W-:Y:S01]  /*19720*/  ISETP.GT.U32.AND P3, PT, R29, R14, PT ;  /* 0x0000000e1d00720c */ /* 0x000fe20003f64070 */
[--C-:B------:R-:W-:Y:S01]  /*19730*/  @!P4 IMAD.IADD R15, R15, 0x1, -R29.reuse ;  /* 0x000000010f0fc824 */ /* 0x100fe200078e0a1d */
[C---:B------:R-:W-:Y:S02]  /*19740*/  ISETP.GT.U32.AND P4, PT, R29.reuse, R2, PT ;  /* 0x000000021d00720c */ /* 0x040fe40003f84070 */
[C---:B------:R-:W-:Y:S01]  /*19750*/  ISETP.GT.U32.AND P0, PT, R29.reuse, R19, PT ;  /* 0x000000131d00720c */ /* 0x040fe20003f04070 */
[----:B------:R-:W-:Y:S01]  /*19760*/  @!P5 IMAD.IADD R16, R16, 0x1, -R29 ;  /* 0x000000011010d824 */ /* 0x000fe200078e0a1d */
[----:B------:R-:W-:-:S03]  /*19770*/  ISETP.GT.U32.AND P5, PT, R29, R21, PT ;  /* 0x000000151d00720c */ /* 0x000fc60003fa4070 */
[--C-:B------:R-:W-:Y:S02]  /*19780*/  @!P6 IMAD.IADD R23, R23, 0x1, -R29.reuse ;  /* 0x000000011717e824 */ /* 0x100fe400078e0a1d */
[--C-:B------:R-:W-:Y:S01]  /*19790*/  @!P2 IMAD.IADD R26, R26, 0x1, -R29.reuse ;  /* 0x000000011a1aa824 */ /* 0x100fe200078e0a1d */
[----:B------:R-:W-:Y:S01]  /*197a0*/  ISETP.GT.U32.AND P1, PT, R29, R24, PT ;  /* 0x000000181d00720c */ /* 0x000fe20003f24070 */
[----:B------:R-:W-:-:S04]  /*197b0*/  @!P3 IMAD.IADD R14, R14, 0x1, -R29 ;  /* 0x000000010e0eb824 */ /* 0x000fc800078e0a1d */
[--C-:B------:R-:W-:Y:S01]  /*197c0*/  @!P0 IMAD.IADD R19, R19, 0x1, -R29.reuse ;  /* 0x0000000113138824 */ /* 0x100fe200078e0a1d */
[----:B------:R-:W-:Y:S01]  /*197d0*/  ISETP.GT.U32.AND P0, PT, R29, R22, PT ;  /* 0x000000161d00720c */ /* 0x000fe20003f04070 */
[----:B------:R0:W-:Y:S01]  /*197e0*/  STL [R1+0x278], R26 ;  /* 0x0002781a01007387 */ /* 0x0001e20000100800 */
[--C-:B------:R-:W-:Y:S02]  /*197f0*/  @!P4 IMAD.IADD R2, R2, 0x1, -R29.reuse ;  /* 0x000000010202c824 */ /* 0x100fe400078e0a1d */
[----:B------:R-:W-:-:S03]  /*19800*/  @!P5 IMAD.IADD R21, R21, 0x1, -R29 ;  /* 0x000000011515d824 */ /* 0x000fc600078e0a1d */
        /* <DEDUP_REMOVED lines=9> */
[----:B------:R-:W-:-:S02]  /*198a0*/  @!P0 IMAD.IADD R22, R22, 0x1, -R29 ;  /* 0x0000000116168824 */ /* 0x000fc400078e0a1d */
[----:B------:R-:W-:Y:S01]  /*198b0*/  @!P1 IMAD.IADD R23, R23, 0x1, -R29 ;  /* 0x0000000117179824 */ /* 0x000fe200078e0a1d */
[----:B-1----:R-:W2:Y:S04]  /*198c0*/  LDL.LU R2, [R1+0x224] ;  /* 0x0002240001027983 */ /* 0x002ea80000300800 */
[----:B------:R-:W-:Y:S04]  /*198d0*/  STL [R1+0x258], R22 ;  /* 0x0002581601007387 */ /* 0x000fe80000100800 */
[----:B------:R0:W-:Y:S04]  /*198e0*/  STL [R1+0x264], R23 ;  /* 0x0002641701007387 */ /* 0x0001e80000100800 */
[----:B0-----:R-:W2:Y:S04]  /*198f0*/  LDL.LU R23, [R1+0x220] ;  /* 0x0002200001177983 */ /* 0x001ea80000300800 */
[----:B------:R-:W2:Y:S04]  /*19900*/  LDL.LU R21, [R1+0x208] ;  /* 0x0002080001157983 */ /* 0x000ea80000300800 */
[----:B------:R-:W2:Y:S01]  /*19910*/  LDL.LU R22, [R1+0x214] ;  /* 0x0002140001167983 */ /* 0x000ea20000300800 */
[----:B------:R-:W-:-:S02]  /*19920*/  ISETP.GT.U32.AND P6, PT, R29, R25, PT ;  /* 0x000000191d00720c */ /* 0x000fc40003fc4070 */
[C---:B------:R-:W-:Y:S02]  /*19930*/  ISETP.GT.U32.AND P2, PT, R29.reuse, R9, PT ;  /* 0x000000091d00720c */ /* 0x040fe40003f44070 */
[C---:B------:R-:W-:Y:S02]  /*19940*/  ISETP.GT.U32.AND P3, PT, R29.reuse, R10, PT ;  /* 0x0000000a1d00720c */ /* 0x040fe40003f64070 */
[----:B------:R-:W-:-:S07]  /*19950*/  ISETP.GT.U32.AND P4, PT, R29, R15, PT ;  /* 0x0000000f1d00720c */ /* 0x000fce0003f84070 */
[--C-:B------:R-:W-:Y:S01]  /*19960*/  @!P6 IMAD.IADD R25, R25, 0x1, -R29.reuse ;  /* 0x000000011919e824 */ /* 0x100fe200078e0a1d */
[----:B------:R-:W-:Y:S01]  /*19970*/  ISETP.GT.U32.AND P5, PT, R29, R16, PT ;  /* 0x000000101d00720c */ /* 0x000fe20003fa4070 */
[----:B------:R-:W-:-:S03]  /*19980*/  @!P2 IMAD.IADD R9, R9, 0x1, -R29 ;  /* 0x000000010909a824 */ /* 0x000fc600078e0a1d */
[C---:B------:R-:W-:Y:S01]  /*19990*/  ISETP.GT.U32.AND P6, PT, R29.reuse, R25, PT ;  /* 0x000000191d00720c */ /* 0x040fe20003fc4070 */
[--C-:B------:R-:W-:Y:S01]  /*199a0*/  @!P3 IMAD.IADD R10, R10, 0x1, -R29.reuse ;  /* 0x000000010a0ab824 */ /* 0x100fe200078e0a1d */
[C---:B------:R-:W-:Y:S02]  /*199b0*/  ISETP.GT.U32.AND P2, PT, R29.reuse, R27, PT ;  /* 0x0000001b1d00720c */ /* 0x040fe40003f44070 */
[C---:B------:R-:W-:Y:S02]  /*199c0*/  ISETP.GT.U32.AND P3, PT, R29.reuse, R11, PT ;  /* 0x0000000b1d00720c */ /* 0x040fe40003f64070 */
[----:B------:R-:W-:Y:S01]  /*199d0*/  ISETP.GT.U32.AND P0, PT, R29, R19, PT ;  /* 0x000000131d00720c */ /* 0x000fe20003f04070 */
[----:B------:R-:W-:Y:S01]  /*199e0*/  @!P4 IMAD.IADD R15, R15, 0x1, -R29 ;  /* 0x000000010f0fc824 */ /* 0x000fe200078e0a1d */
[----:B------:R-:W-:-:S05]  /*199f0*/  ISETP.GT.U32.AND P1, PT, R29, R24, PT ;  /* 0x000000181d00720c */ /* 0x000fca0003f24070 */
[--C-:B------:R-:W-:Y:S01]  /*19a00*/  @!P6 IMAD.IADD R25, R25, 0x1, -R29.reuse ;  /* 0x000000011919e824 */ /* 0x100fe200078e0a1d */
[C---:B------:R-:W-:Y:S01]  /*19a10*/  ISETP.GT.U32.AND P4, PT, R29.reuse, R17, PT ;  /* 0x000000111d00720c */ /* 0x040fe20003f84070 */
[--C-:B------:R-:W-:Y:S01]  /*19a20*/  @!P5 IMAD.IADD R16, R16, 0x1, -R29.reuse ;  /* 0x000000011010d824 */ /* 0x100fe200078e0a1d */
[----:B------:R-:W-:Y:S01]  /*19a30*/  ISETP.GT.U32.AND P5, PT, R29, R18, PT ;  /* 0x000000121d00720c */ /* 0x000fe20003fa4070 */
[--C-:B------:R-:W-:Y:S02]  /*19a40*/  @!P2 IMAD.IADD R27, R27, 0x1, -R29.reuse ;  /* 0x000000011b1ba824 */ /* 0x100fe400078e0a1d */
[--C-:B------:R-:W-:Y:S02]  /*19a50*/  @!P3 IMAD.IADD R11, R11, 0x1, -R29.reuse ;  /* 0x000000010b0bb824 */ /* 0x100fe400078e0a1d */
[--C-:B------:R-:W-:Y:S01]  /*19a60*/  @!P0 IMAD.IADD R19, R19, 0x1, -R29.reuse ;  /* 0x0000000113138824 */ /* 0x100fe200078e0a1d */
[----:B------:R-:W-:Y:S01]  /*19a70*/  ISETP.GT.U32.AND P0, PT, R29, R20, PT ;  /* 0x000000141d00720c */ /* 0x000fe20003f04070 */
[----:B------:R-:W-:-:S04]  /*19a80*/  @!P1 IMAD.IADD R24, R24, 0x1, -R29 ;  /* 0x0000000118189824 */ /* 0x000fc800078e0a1d */
        /* <DEDUP_REMOVED lines=9> */
[----:B0-----:R-:W2:Y:S04]  /*19b20*/  LDL.LU R24, [R1+0x218] ;  /* 0x0002180001187983 */ /* 0x001ea80000300800 */
[----:B------:R-:W2:Y:S04]  /*19b30*/  LDL.LU R15, [R1+0x210] ;  /* 0x00021000010f7983 */ /* 0x000ea80000300800 */
[----:B------:R-:W2:Y:S04]  /*19b40*/  LDL.LU R16, [R1+0x20c] ;  /* 0x00020c0001107983 */ /* 0x000ea80000300800 */
[----:B------:R0:W-:Y:S04]  /*19b50*/  STL [R1+0x24c], R25 ;  /* 0x00024c1901007387 */ /* 0x0001e80000100800 */
[----:B------:R-:W2:Y:S04]  /*19b60*/  LDL.LU R19, [R1+0x1f4] ;  /* 0x0001f40001137983 */ /* 0x000ea80000300800 */
[----:B0-----:R-:W2:Y:S01]  /*19b70*/  LDL.LU R25, [R1+0x200] ;  /* 0x0002000001197983 */ /* 0x001ea20000300800 */
[----:B---3--:R-:W-:-:S02]  /*19b80*/  ISETP.GT.U32.AND P6, PT, R29, R12, PT ;  /* 0x0000000c1d00720c */ /* 0x008fc40003fc4070 */
[C---:B----4-:R-:W-:Y:S02]  /*19b90*/  ISETP.GT.U32.AND P2, PT, R29.reuse, R13, PT ;  /* 0x0000000d1d00720c */ /* 0x050fe40003f44070 */
[----:B-----5:R-:W-:-:S09]  /*19ba0*/  ISETP.GT.U32.AND P3, PT, R29, R14, PT ;  /* 0x0000000e1d00720c */ /* 0x020fd20003f64070 */
[--C-:B------:R-:W-:Y:S01]  /*19bb0*/  @!P6 IMAD.IADD R12, R12, 0x1, -R29.reuse ;  /* 0x000000010c0ce824 */ /* 0x100fe200078e0a1d */
[C---:B--2---:R-:W-:Y:S02]  /*19bc0*/  ISETP.GT.U32.AND P1, PT, R29.reuse, R26, PT ;  /* 0x0000001a1d00720c */ /* 0x044fe40003f24070 */
[----:B------:R-:W-:Y:S01]  /*19bd0*/  ISETP.GT.U32.AND P6, PT, R29, R27, PT ;  /* 0x0000001b1d00720c */ /* 0x000fe20003fc4070 */
[--C-:B------:R-:W-:Y:S01]  /*19be0*/  @!P2 IMAD.IADD R13, R13, 0x1, -R29.reuse ;  /* 0x000000010d0da824 */ /* 0x100fe200078e0a1d */
[C---:B------:R-:W-:Y:S02]  /*19bf0*/  ISETP.GT.U32.AND P4, PT, R29.reuse, R2, PT ;  /* 0x000000021d00720c */ /* 0x040fe40003f84070 */
[C---:B------:R-:W-:Y:S01]  /*19c00*/  ISETP.GT.U32.AND P2, PT, R29.reuse, R11, PT ;  /* 0x0000000b1d00720c */ /* 0x040fe20003f44070 */
[----:B------:R-:W-:Y:S01]  /*19c10*/  @!P3 IMAD.IADD R14, R14, 0x1, -R29 ;  /* 0x000000010e0eb824 */ /* 0x000fe200078e0a1d */
[C---:B------:R-:W-:Y:S02]  /*19c20*/  ISETP.GT.U32.AND P3, PT, R29.reuse, R17, PT ;  /* 0x000000111d00720c */ /* 0x040fe40003f64070 */
[----:B------:R-:W-:-:S03]  /*19c30*/  ISETP.GT.U32.AND P5, PT, R29, R23, PT ;  /* 0x000000171d00720c */ /* 0x000fc60003fa4070 */
[--C-:B------:R-:W-:Y:S01]  /*19c40*/  @!P1 IMAD.IADD R26, R26, 0x1, -R29.reuse ;  /* 0x000000011a1a9824 */ /* 0x100fe200078e0a1d */
[----:B------:R-:W-:Y:S01]  /*19c50*/  ISETP.GT.U32.AND P0, PT, R29, R21, PT ;  /* 0x000000151d00720c */ /* 0x000fe20003f04070 */
[--C-:B------:R-:W-:Y:S01]  /*19c60*/  @!P6 IMAD.IADD R27, R27, 0x1, -R29.reuse ;  /* 0x000000011b1be824 */ /* 0x100fe200078e0a1d */
[C---:B------:R-:W-:Y:S01]  /*19c70*/  ISETP.GT.U32.AND P1, PT, R29.reuse, R22, PT ;  /* 0x000000161d00720c */ /* 0x040fe20003f24070 */
[--C-:B------:R-:W-:Y:S01]  /*19c80*/  @!P4 IMAD.IADD R2, R2, 0x1, -R29.reuse ;  /* 0x000000010202c824 */ /* 0x100fe200078e0a1d */
[----:B------:R-:W-:Y:S01]  /*19c90*/  ISETP.GT.U32.AND P4, PT, R29, R18, PT ;  /* 0x000000121d00720c */ /* 0x000fe20003f84070 */
[----:B------:R-:W-:-:S04]  /*19ca0*/  @!P2 IMAD.IADD R11, R11, 0x1, -R29 ;  /* 0x000000010b0ba824 */ /* 0x000fc800078e0a1d */
[--C-:B------:R-:W-:Y:S01]  /*19cb0*/  @!P5 IMAD.IADD R23, R23, 0x1, -R29.reuse ;  /* 0x000000011717d824 */ /* 0x100fe200078e0a1d */
[----:B------:R-:W-:Y:S01]  /*19cc0*/  ISETP.GT.U32.AND P5, PT, R29, R20, PT ;  /* 0x000000141d00720c */ /* 0x000fe20003fa4070 */
[----:B------:R0:W-:Y:S01]  /*19cd0*/  STL [R1+0x248], R27 ;  /* 0x0002481b01007387 */ /* 0x0001e20000100800 */
[--C-:B------:R-:W-:Y:S02]  /*19ce0*/  @!P3 IMAD.IADD R17, R17, 0x1, -R29.reuse ;  /* 0x000000011111b824 */ /* 0x100fe400078e0a1d */
[--C-:B------:R-:W-:Y:S01]  /*19cf0*/  @!P0 IMAD.IADD R21, R21, 0x1, -R29.reuse ;  /* 0x0000000115158824 */ /* 0x100fe200078e0a1d */
[----:B------:R-:W-:Y:S01]  /*19d00*/  ISETP.GT.U32.AND P0, PT, R29, R26, PT ;  /* 0x0000001a1d00720c */ /* 0x000fe20003f04070 */
[----:B0-----:R-:W2:Y:S04]  /*19d10*/  LDL.LU R27, [R1+0x204] ;  /* 0x00020400011b7983 */ /* 0x001ea80000300800 */
[----:B------:R-:W3:Y:S04]  /*19d20*/  LDL.LU R9, [R1+0x1fc] ;  /* 0x0001fc0001097983 */ /* 0x000ee80000300800 */
[----:B------:R0:W-:Y:S04]  /*19d30*/  STL [R1+0x230], R11 ;  /* 0x0002300b01007387 */ /* 0x0001e80000100800 */
[----:B------:R-:W4:Y:S01]  /*19d40*/  LDL.LU R10, [R1+0x1f8] ;  /* 0x0001f800010a7983 */ /* 0x000f220000300800 */
[----:B------:R-:W-:-:S03]  /*19d50*/  @!P1 IMAD.IADD R22, R22, 0x1, -R29 ;  /* 0x0000000116169824 */ /* 0x000fc600078e0a1d */
[----:B------:R1:W-:Y:S01]  /*19d60*/  STL [R1+0x23c], R17 ;  /* 0x00023c1101007387 */ /* 0x0003e20000100800 */
[----:B------:R-:W-:-:S03]  /*19d70*/  ISETP.GT.U32.AND P1, PT, R29, R12, PT ;  /* 0x0000000c1d00720c */ /* 0x000fc60003f24070 */
[----:B0-----:R-:W5:Y:S01]  /*19d80*/  LDL.LU R11, [R1+0x1e0] ;  /* 0x0001e000010b7983 */ /* 0x001f620000300800 */
[C---:B------:R-:W-:Y:S01]  /*19d90*/  ISETP.GT.U32.AND P2, PT, R29.reuse, R13, PT ;  /* 0x0000000d1d00720c */ /* 0x040fe20003f44070 */
[--C-:B------:R-:W-:Y:S01]  /*19da0*/  @!P5 IMAD.IADD R20, R20, 0x1, -R29.reuse ;  /* 0x000000011414d824 */ /* 0x100fe200078e0a1d */
[C---:B------:R-:W-:Y:S01]  /*19db0*/  ISETP.GT.U32.AND P3, PT, R29.reuse, R14, PT ;  /* 0x0000000e1d00720c */ /* 0x040fe20003f64070 */
        /* <DEDUP_REMOVED lines=23> */
[C---:B------:R-:W-:Y:S02]  /*19f30*/  ISETP.GT.U32.AND P1, PT, R29.reuse, R24, PT ;  /* 0x000000181d00720c */ /* 0x040fe40003f24070 */
        /* <DEDUP_REMOVED lines=13> */
[----:B0-----:R-:W2:Y:S04]  /*1a010*/  LDL.LU R22, [R1+0x1cc] ;  /* 0x0001cc0001167983 */ /* 0x001ea80000300800 */
[----:B------:R-:W2:Y:S04]  /*1a020*/  LDL.LU R12, [R1+0x1d8] ;  /* 0x0001d800010c7983 */ /* 0x000ea80000300800 */
[----:B------:R-:W2:Y:S01]  /*1a030*/  LDL.LU R13, [R1+0x1dc] ;  /* 0x0001dc00010d7983 */ /* 0x000ea20000300800 */
[----:B------:R-:W-:-:S03]  /*1a040*/  @!P5 IMAD.IADD R25, R25, 0x1, -R29 ;  /* 0x000000011919d824 */ /* 0x000fc600078e0a1d */
[----:B-1----:R-:W2:Y:S01]  /*1a050*/  LDL.LU R21, [R1+0x1d4] ;  /* 0x0001d40001157983 */ /* 0x002ea20000300800 */
[C---:B---3--:R-:W-:Y:S02]  /*1a060*/  ISETP.GT.U32.AND P0, PT, R29.reuse, R9, PT ;  /* 0x000000091d00720c */ /* 0x048fe40003f04070 */
[C---:B----4-:R-:W-:Y:S02]  /*1a070*/  ISETP.GT.U32.AND P1, PT, R29.reuse, R10, PT ;  /* 0x0000000a1d00720c */ /* 0x050fe40003f24070 */
[C---:B-----5:R-:W-:Y:S02]  /*1a080*/  ISETP.GT.U32.AND P2, PT, R29.reuse, R11, PT ;  /* 0x0000000b1d00720c */ /* 0x060fe40003f44070 */
[----:B--2---:R-:W-:-:S07]  /*1a090*/  ISETP.GT.U32.AND P3, PT, R29, R17, PT ;  /* 0x000000111d00720c */ /* 0x004fce0003f64070 */
        /* <DEDUP_REMOVED lines=23> */
[----:B------:R-:W5:Y:S04]  /*1a210*/  LDL.LU R14, [R1+0x1c8] ;  /* 0x0001c800010e7983 */ /* 0x000f680000300800 */
[----:B------:R1:W-:Y:S04]  /*1a220*/  STL [R1+0x1f4], R19 ;  /* 0x0001f41301007387 */ /* 0x0003e80000100800 */
[----:B0-----:R-:W3:Y:S04]  /*1a230*/  LDL.LU R15, [R1+0x1c0] ;  /* 0x0001c000010f7983 */ /* 0x001ee80000300800 */
[----:B-1----:R-:W3:Y:S04]  /*1a240*/  LDL.LU R16, [R1+0x1bc] ;  /* 0x0001bc0001107983 */ /* 0x002ee80000300800 */
[----:B------:R0:W-:Y:S04]  /*1a250*/  STL [R1+0x200], R25 ;  /* 0x0002001901007387 */ /* 0x0001e80000100800 */
[----:B------:R-:W3:Y:S01]  /*1a260*/  LDL.LU R19, [R1+0x1a0] ;  /* 0x0001a00001137983 */ /* 0x000ee20000300800 */
[----:B------:R-:W-:-:S02]  /*1a270*/  ISETP.GT.U32.AND P6, PT, R29, R27, PT ;  /* 0x0000001b1d00720c */ /* 0x000fc40003fc4070 */
[C---:B------:R-:W-:Y:S02]  /*1a280*/  ISETP.GT.U32.AND P5, PT, R29.reuse, R20, PT ;  /* 0x000000141d00720c */ /* 0x040fe40003fa4070 */
[----:B------:R-:W-:Y:S01]  /*1a290*/  ISETP.GT.U32.AND P0, PT, R29, R9, PT ;  /* 0x000000091d00720c */ /* 0x000fe20003f04070 */
[----:B0-----:R-:W3:Y:S08]  /*1a2a0*/  LDL.LU R25, [R1+0x1ac] ;  /* 0x0001ac0001197983 */ /* 0x001ef00000300800 */
[--C-:B------:R-:W-:Y:S01]  /*1a2b0*/  @!P6 IMAD.IADD R27, R27, 0x1, -R29.reuse ;  /* 0x000000011b1be824 */ /* 0x100fe200078e0a1d */
[C---:B------:R-:W-:Y:S01]  /*1a2c0*/  ISETP.GT.U32.AND P6, PT, R29.reuse, R26, PT ;  /* 0x0000001a1d00720c */ /* 0x040fe20003fc4070 */
[----:B------:R-:W-:Y:S01]  /*1a2d0*/  @!P5 IMAD.IADD R20, R20, 0x1, -R29 ;  /* 0x000000011414d824 */ /* 0x000fe200078e0a1d */
[----:B------:R-:W-:-:S02]  /*1a2e0*/  ISETP.GT.U32.AND P1, PT, R29, R10, PT ;  /* 0x0000000a1d00720c */ /* 0x000fc40003f24070 */
[C---:B------:R-:W-:Y:S02]  /*1a2f0*/  ISETP.GT.U32.AND P5, PT, R29.reuse, R27, PT ;  /* 0x0000001b1d00720c */ /* 0x040fe40003fa4070 */
[----:B------:R-:W-:Y:S01]  /*1a300*/  ISETP.GT.U32.AND P2, PT, R29, R11, PT ;  /* 0x0000000b1d00720c */ /* 0x000fe20003f44070 */
[----:B------:R-:W-:-:S06]  /*1a310*/  @!P0 IMAD.IADD R9, R9, 0x1, -R29 ;  /* 0x0000000109098824 */ /* 0x000fcc00078e0a1d */
[----:B------:R-:W-:Y:S01]  /*1a320*/  @!P6 IMAD.IADD R26, R26, 0x1, -R29 ;  /* 0x000000011a1ae824 */ /* 0x000fe200078e0a1d */
[----:B------:R-:W-:-:S04]  /*1a330*/  ISETP.GT.U32.AND P0, PT, R29, R22, PT ;  /* 0x000000161d00720c */ /* 0x000fc80003f04070 */
[----:B------:R-:W-:Y:S01]  /*1a340*/  ISETP.GT.U32.AND P6, PT, R29, R26, PT ;  /* 0x0000001a1d00720c */ /* 0x000fe20003fc4070 */
[--C-:B------:R-:W-:Y:S01]  /*1a350*/  @!P5 IMAD.IADD R27, R27, 0x1, -R29.reuse ;  /* 0x000000011b1bd824 */ /* 0x100fe200078e0a1d */
[C---:B------:R-:W-:Y:S01]  /*1a360*/  ISETP.GT.U32.AND P3, PT, R29.reuse, R17, PT ;  /* 0x000000111d00720c */ /* 0x040fe20003f64070 */
[--C-:B------:R-:W-:Y:S01]  /*1a370*/  @!P1 IMAD.IADD R10, R10, 0x1, -R29.reuse ;  /* 0x000000010a0a9824 */ /* 0x100fe200078e0a1d */
[----:B------:R-:W-:Y:S01]  /*1a380*/  ISETP.GT.U32.AND P1, PT, R29, R12, PT ;  /* 0x0000000c1d00720c */ /* 0x000fe20003f24070 */
[--C-:B------:R-:W-:Y:S01]  /*1a390*/  @!P2 IMAD.IADD R11, R11, 0x1, -R29.reuse ;  /* 0x000000010b0ba824 */ /* 0x100fe200078e0a1d */
[----:B------:R0:W-:Y:S01]  /*1a3a0*/  STL [R1+0x204], R27 ;  /* 0x0002041b01007387 */ /* 0x0001e20000100800 */
[----:B------:R-:W-:Y:S02]  /*1a3b0*/  ISETP.GT.U32.AND P2, PT, R29, R13, PT ;  /* 0x0000000d1d00720c */ /* 0x000fe40003f44070 */
[----:B------:R-:W-:-:S04]  /*1a3c0*/  @!P0 IMAD.IADD R22, R22, 0x1, -R29 ;  /* 0x0000000116168824 */ /* 0x000fc800078e0a1d */
[--C-:B------:R-:W-:Y:S01]  /*1a3d0*/  @!P6 IMAD.IADD R26, R26, 0x1, -R29.reuse ;  /* 0x000000011a1ae824 */ /* 0x100fe200078e0a1d */
[----:B0-----:R-:W3:Y:S01]  /*1a3e0*/  LDL.LU R27, [R1+0x1b0] ;  /* 0x0001b000011b7983 */ /* 0x001ee20000300800 */
[----:B------:R-:W-:Y:S01]  /*1a3f0*/  ISETP.GT.U32.AND P4, PT, R29, R18, PT ;  /* 0x000000121d00720c */ /* 0x000fe20003f84070 */
[--C-:B------:R-:W-:Y:S01]  /*1a400*/  @!P3 IMAD.IADD R17, R17, 0x1, -R29.reuse ;  /* 0x000000011111b824 */ /* 0x100fe200078e0a1d */
[C---:B------:R-:W-:Y:S01]  /*1a410*/  ISETP.GT.U32.AND P5, PT, R29.reuse, R20, PT ;  /* 0x000000141d00720c */ /* 0x040fe20003fa4070 */
[--C-:B------:R-:W-:Y:S01]  /*1a420*/  @!P1 IMAD.IADD R12, R12, 0x1, -R29.reuse ;  /* 0x000000010c0c9824 */ /* 0x100fe200078e0a1d */
[----:B------:R-:W-:Y:S01]  /*1a430*/  ISETP.GT.U32.AND P3, PT, R29, R21, PT ;  /* 0x000000151d00720c */ /* 0x000fe20003f64070 */
[--C-:B------:R-:W-:Y:S01]  /*1a440*/  @!P2 IMAD.IADD R13, R13, 0x1, -R29.reuse ;  /* 0x000000010d0da824 */ /* 0x100fe200078e0a1d */
[----:B------:R-:W-:Y:S04]  /*1a450*/  STL [R1+0x1fc], R9 ;  /* 0x0001fc0901007387 */ /* 0x000fe80000100800 */
[----:B------:R-:W-:Y:S03]  /*1a460*/  STL [R1+0x1f8], R10 ;  /* 0x0001f80a01007387 */ /* 0x000fe60000100800 */
[--C-:B------:R-:W-:Y:S01]  /*1a470*/  @!P4 IMAD.IADD R18, R18, 0x1, -R29.reuse ;  /* 0x000000011212c824 */ /* 0x100fe200078e0a1d */
[----:B------:R-:W-:Y:S01]  /*1a480*/  STL [R1+0x1e0], R11 ;  /* 0x0001e00b01007387 */ /* 0x000fe20000100800 */
[----:B------:R-:W-:-:S02]  /*1a490*/  @!P5 IMAD.IADD R20, R20, 0x1, -R29 ;  /* 0x000000011414d824 */ /* 0x000fc400078e0a1d */
[----:B------:R-:W-:Y:S01]  /*1a4a0*/  @!P3 IMAD.IADD R21, R21, 0x1, -R29 ;  /* 0x000000011515b824 */ /* 0x000fe200078e0a1d */
[----:B------:R-:W-:Y:S04]  /*1a4b0*/  STL [R1+0x1ec], R17 ;  /* 0x0001ec1101007387 */ /* 0x000fe80000100800 */
[----:B------:R-:W-:Y:S04]  /*1a4c0*/  STL [R1+0x1f0], R18 ;  /* 0x0001f01201007387 */ /* 0x000fe80000100800 */
[----:B------:R0:W-:Y:S04]  /*1a4d0*/  STL [R1+0x1e4], R26 ;  /* 0x0001e41a01007387 */ /* 0x0001e80000100800 */
[----:B------:R1:W-:Y:S04]  /*1a4e0*/  STL [R1+0x1e8], R20 ;  /* 0x0001e81401007387 */ /* 0x0003e80000100800 */
[----:B0-----:R-:W3:Y:S04]  /*1a4f0*/  LDL.LU R26, [R1+0x1a8] ;  /* 0x0001a800011a7983 */ /* 0x001ee80000300800 */
[----:B------:R-:W3:Y:S04]  /*1a500*/  LDL.LU R11, [R1+0x1a4] ;  /* 0x0001a400010b7983 */ /* 0x000ee80000300800 */
[----:B------:R-:W3:Y:S04]  /*1a510*/  LDL.LU R17, [R1+0x18c] ;  /* 0x00018c0001117983 */ /* 0x000ee80000300800 */
[----:B------:R-:W3:Y:S04]  /*1a520*/  LDL.LU R18, [R1+0x198] ;  /* 0x0001980001127983 */ /* 0x000ee80000300800 */
[----:B-1----:R-:W3:Y:S01]  /*1a530*/  LDL.LU R20, [R1+0x19c] ;  /* 0x00019c0001147983 */ /* 0x002ee20000300800 */
[----:B--2---:R-:W-:-:S02]  /*1a540*/  ISETP.GT.U32.AND P4, PT, R29, R23, PT ;  /* 0x000000171d00720c */ /* 0x004fc40003f84070 */
[C---:B----4-:R-:W-:Y:S02]  /*1a550*/  ISETP.GT.U32.AND P6, PT, R29.reuse, R8, PT ;  /* 0x000000081d00720c */ /* 0x050fe40003fc4070 */
[C---:B-----5:R-:W-:Y:S02]  /*1a560*/  ISETP.GT.U32.AND P0, PT, R29.reuse, R14, PT ;  /* 0x0000000e1d00720c */ /* 0x060fe40003f04070 */
[C---:B---3--:R-:W-:Y:S02]  /*1a570*/  ISETP.GT.U32.AND P1, PT, R29.reuse, R15, PT ;  /* 0x0000000f1d00720c */ /* 0x048fe40003f24070 */
        /* <DEDUP_REMOVED lines=28> */
[----:B-----5:R-:W5:Y:S01]  /*1a740*/  LDL.LU R21, [R1+0x178] ;  /* 0x0001780001157983 */ /* 0x020f620000300800 */
[C---:B------:R-:W-:Y:S02]  /*1a750*/  ISETP.GT.U32.AND P5, PT, R29.reuse, R24, PT ;  /* 0x000000181d00720c */ /* 0x040fe40003fa4070 */
[C---:B------:R-:W-:Y:S02]  /*1a760*/  ISETP.GT.U32.AND P4, PT, R29.reuse, R25, PT ;  /* 0x000000191d00720c */ /* 0x040fe40003f84070 */
[C---:B------:R-:W-:Y:S01]  /*1a770*/  ISETP.GT.U32.AND P0, PT, R29.reuse, R14, PT ;  /* 0x0000000e1d00720c */ /* 0x040fe20003f04070 */
[----:B0-----:R-:W5:Y:S08]  /*1a780*/  LDL.LU R23, [R1+0x170] ;  /* 0x0001700001177983 */ /* 0x001f700000300800 */
[--C-:B------:R-:W-:Y:S01]  /*1a790*/  @!P5 IMAD.IADD R24, R24, 0x1, -R29.reuse ;  /* 0x000000011818d824 */ /* 0x100fe200078e0a1d */
[----:B------:R-:W-:Y:S01]  /*1a7a0*/  ISETP.GT.U32.AND P5, PT, R29, R27, PT ;  /* 0x0000001b1d00720c */ /* 0x000fe20003fa4070 */
[----:B------:R-:W-:-:S03]  /*1a7b0*/  @!P4 IMAD.IADD R25, R25, 0x1, -R29 ;  /* 0x000000011919c824 */ /* 0x000fc600078e0a1d */
[C---:B------:R-:W-:Y:S02]  /*1a7c0*/  ISETP.GT.U32.AND P4, PT, R29.reuse, R24, PT ;  /* 0x000000181d00720c */ /* 0x040fe40003f84070 */
[----:B------:R-:W-:-:S07]  /*1a7d0*/  ISETP.GT.U32.AND P1, PT, R29, R15, PT ;  /* 0x0000000f1d00720c */ /* 0x000fce0003f24070 */
[----:B------:R-:W-:Y:S01]  /*1a7e0*/  @!P5 IMAD.IADD R27, R27, 0x1, -R29 ;  /* 0x000000011b1bd824 */ /* 0x000fe200078e0a1d */
[----:B------:R-:W-:-:S03]  /*1a7f0*/  ISETP.GT.U32.AND P5, PT, R29, R8, PT ;  /* 0x000000081d00720c */ /* 0x000fc60003fa4070 */
[--C-:B------:R-:W-:Y:S01]  /*1a800*/  @!P4 IMAD.IADD R24, R24, 0x1, -R29.reuse ;  /* 0x000000011818c824 */ /* 0x100fe200078e0a1d */
[C---:B------:R-:W-:Y:S01]  /*1a810*/  ISETP.GT.U32.AND P4, PT, R29.reuse, R27, PT ;  /* 0x0000001b1d00720c */ /* 0x040fe20003f84070 */
[--C-:B------:R-:W-:Y:S01]  /*1a820*/  @!P0 IMAD.IADD R14, R14, 0x1, -R29.reuse ;  /* 0x000000010e0e8824 */ /* 0x100fe200078e0a1d */
[----:B------:R-:W-:Y:S01]  /*1a830*/  ISETP.GT.U32.AND P2, PT, R29, R16, PT ;  /* 0x000000101d00720c */ /* 0x000fe20003f44070 */
[----:B------:R-:W-:Y:S01]  /*1a840*/  @!P1 IMAD.IADD R15, R15, 0x1, -R29 ;  /* 0x000000010f0f9824 */ /* 0x000fe200078e0a1d */
[----:B------:R-:W-:-:S05]  /*1a850*/  ISETP.GT.U32.AND P0, PT, R29, R11, PT ;  /* 0x0000000b1d00720c */ /* 0x000fca0003f04070 */
[--C-:B------:R-:W-:Y:S01]  /*1a860*/  @!P5 IMAD.IADD R8, R8, 0x1, -R29.reuse ;  /* 0x000000010808d824 */ /* 0x100fe200078e0a1d */
[C---:B------:R-:W-:Y:S02]  /*1a870*/  ISETP.GT.U32.AND P5, PT, R29.reuse, R26, PT ;  /* 0x0000001a1d00720c */ /* 0x040fe40003fa4070 */
[----:B------:R-:W-:Y:S01]  /*1a880*/  ISETP.GT.U32.AND P1, PT, R29, R17, PT ;  /* 0x000000111d00720c */ /* 0x000fe20003f24070 */
[--C-:B------:R-:W-:Y:S01]  /*1a890*/  @!P4 IMAD.IADD R27, R27, 0x1, -R29.reuse ;  /* 0x000000011b1bc824 */ /* 0x100fe200078e0a1d */
[C---:B------:R-:W-:Y:S01]  /*1a8a0*/  ISETP.GT.U32.AND P3, PT, R29.reuse, R19, PT ;  /* 0x000000131d00720c */ /* 0x040fe20003f64070 */
[----:B------:R0:W-:Y:S01]  /*1a8b0*/  STL [R1+0x1b4], R24 ;  /* 0x0001b41801007387 */ /* 0x0001e20000100800 */
[--C-:B------:R-:W-:Y:S01]  /*1a8c0*/  @!P2 IMAD.IADD R16, R16, 0x1, -R29.reuse ;  /* 0x000000011010a824 */ /* 0x100fe200078e0a1d */
[----:B------:R-:W-:Y:S01]  /*1a8d0*/  ISETP.GT.U32.AND P2, PT, R29, R18, PT ;  /* 0x000000121d00720c */ /* 0x000fe20003f44070 */
[----:B------:R-:W-:Y:S01]  /*1a8e0*/  @!P0 IMAD.IADD R11, R11, 0x1, -R29 ;  /* 0x000000010b0b8824 */ /* 0x000fe200078e0a1d */
[----:B------:R-:W-:-:S04]  /*1a8f0*/  ISETP.GT.U32.AND P6, PT, R29, R25, PT ;  /* 0x000000191d00720c */ /* 0x000fc80003fc4070 */
[--C-:B------:R-:W-:Y:S01]  /*1a900*/  @!P5 IMAD.IADD R26, R26, 0x1, -R29.reuse ;  /* 0x000000011a1ad824 */ /* 0x100fe200078e0a1d */
[----:B0-----:R-:W5:Y:S01]  /*1a910*/  LDL.LU R24, [R1+0x154] ;  /* 0x0001540001187983 */ /* 0x001f620000300800 */
[--C-:B------:R-:W-:Y:S02]  /*1a920*/  @!P1 IMAD.IADD R17, R17, 0x1, -R29.reuse ;  /* 0x0000000111119824 */ /* 0x100fe400078e0a1d */
[--C-:B------:R-:W-:Y:S01]  /*1a930*/  @!P3 IMAD.IADD R19, R19, 0x1, -R29.reuse ;  /* 0x000000011313b824 */ /* 0x100fe200078e0a1d */
[----:B------:R-:W-:Y:S01]  /*1a940*/  ISETP.GT.U32.AND P3, PT, R29, R20, PT ;  /* 0x000000141d00720c */ /* 0x000fe20003f64070 */
[----:B------:R-:W-:Y:S01]  /*1a950*/  STL [R1+0x1c4], R8 ;  /* 0x0001c40801007387 */ /* 0x000fe20000100800 */
[--C-:B------:R-:W-:Y:S02]  /*1a960*/  @!P2 IMAD.IADD R18, R18, 0x1, -R29.reuse ;  /* 0x000000011212a824 */ /* 0x100fe400078e0a1d */
[--C-:B------:R-:W-:Y:S01]  /*1a970*/  @!P6 IMAD.IADD R25, R25, 0x1, -R29.reuse ;  /* 0x000000011919e824 */ /* 0x100fe200078e0a1d */
[----:B------:R-:W-:Y:S04]  /*1a980*/  STL [R1+0x1c8], R14 ;  /* 0x0001c80e01007387 */ /* 0x000fe80000100800 */
[----:B------:R-:W-:Y:S04]  /*1a990*/  STL [R1+0x1c0], R15 ;  /* 0x0001c00f01007387 */ /* 0x000fe80000100800 */
[----:B------:R-:W-:Y:S04]  /*1a9a0*/  STL [R1+0x1bc], R16 ;  /* 0x0001bc1001007387 */ /* 0x000fe80000100800 */
[----:B------:R-:W-:Y:S04]  /*1a9b0*/  STL [R1+0x1a0], R19 ;  /* 0x0001a01301007387 */ /* 0x000fe80000100800 */
[----:B------:R0:W-:Y:S04]  /*1a9c0*/  STL [R1+0x1b0], R27 ;  /* 0x0001b01b01007387 */ /* 0x0001e80000100800 */
[----:B------:R1:W-:Y:S01]  /*1a9d0*/  STL [R1+0x1ac], R25 ;  /* 0x0001ac1901007387 */ /* 0x0003e20000100800 */
[----:B------:R-:W-:-:S03]  /*1a9e0*/  @!P3 IMAD.IADD R20, R20, 0x1, -R29 ;  /* 0x000000011414b824 */ /* 0x000fc600078e0a1d */
[----:B0-----:R-:W5:Y:S04]  /*1a9f0*/  LDL R27, [R1+0x1fd0] ;  /* 0x001fd000011b7983 */ /* 0x001f680000100800 */
[----:B-1----:R-:W5:Y:S04]  /*1aa00*/  LDL.LU R25, [R1+0x164] ;  /* 0x0001640001197983 */ /* 0x002f680000300800 */
        /* <DEDUP_REMOVED lines=12> */
[C---:B-----5:R-:W-:Y:S02]  /*1aad0*/  ISETP.GT.U32.AND P2, PT, R29.reuse, R21, PT ;  /* 0x000000151d00720c */ /* 0x060fe40003f44070 */
[----:B------:R-:W-:Y:S01]  /*1aae0*/  ISETP.GT.U32.AND P0, PT, R29, R17, PT ;  /* 0x000000111d00720c */ /* 0x000fe20003f04070 */
[----:B------:R-:W-:Y:S01]  /*1aaf0*/  @!P1 IMAD.IADD R13, R13, 0x1, -R29 ;  /* 0x000000010d0d9824 */ /* 0x000fe200078e0a1d */
[----:B------:R-:W-:-:S05]  /*1ab00*/  ISETP.GT.U32.AND P1, PT, R29, R18, PT ;  /* 0x000000121d00720c */ /* 0x000fca0003f24070 */
[--C-:B------:R-:W-:Y:S02]  /*1ab10*/  @!P4 IMAD.IADD R26, R26, 0x1, -R29.reuse ;  /* 0x000000011a1ac824 */ /* 0x100fe400078e0a1d */
[----:B------:R-:W-:-:S03]  /*1ab20*/  @!P5 IMAD.IADD R11, R11, 0x1, -R29 ;  /* 0x000000010b0bd824 */ /* 0x000fc600078e0a1d */
[----:B------:R0:W-:Y:S01]  /*1ab30*/  STL [R1+0x1a8], R26 ;  /* 0x0001a81a01007387 */ /* 0x0001e20000100800 */
[--C-:B------:R-:W-:Y:S01]  /*1ab40*/  @!P2 IMAD.IADD R21, R21, 0x1, -R29.reuse ;  /* 0x000000011515a824 */ /* 0x100fe200078e0a1d */
[----:B------:R-:W-:Y:S01]  /*1ab50*/  ISETP.GT.U32.AND P2, PT, R29, R20, PT ;  /* 0x000000141d00720c */ /* 0x000fe20003f44070 */
[--C-:B------:R-:W-:Y:S02]  /*1ab60*/  @!P0 IMAD.IADD R17, R17, 0x1, -R29.reuse ;  /* 0x0000000111118824 */ /* 0x100fe400078e0a1d */
[--C-:B------:R-:W-:Y:S01]  /*1ab70*/  @!P1 IMAD.IADD R18, R18, 0x1, -R29.reuse ;  /* 0x0000000112129824 */ /* 0x100fe200078e0a1d */
[----:B0-----:R-:W2:Y:S04]  /*1ab80*/  LDL.LU R26, [R1+0x130] ;  /* 0x00013000011a7983 */ /* 0x001ea80000300800 */
[----:B------:R-:W3:Y:S04]  /*1ab90*/  LDL.LU R19, [R1+0x144] ;  /* 0x0001440001137983 */ /* 0x000ee80000300800 */
[----:B------:R0:W-:Y:S04]  /*1aba0*/  STL [R1+0x1a4], R11 ;  /* 0x0001a40b01007387 */ /* 0x0001e80000100800 */
[----:B------:R-:W4:Y:S04]  /*1abb0*/  LDL.LU R8, [R1+0x14c] ;  /* 0x00014c0001087983 */ /* 0x000f280000300800 */
[----:B------:R1:W-:Y:S04]  /*1abc0*/  STL [R1+0x18c], R17 ;  /* 0x00018c1101007387 */ /* 0x0003e80000100800 */
[----:B0-----:R-:W5:Y:S04]  /*1abd0*/  LDL.LU R11, [R1+0x13c] ;  /* 0x00013c00010b7983 */ /* 0x001f680000300800 */
[----:B------:R0:W-:Y:S04]  /*1abe0*/  STL [R1+0x198], R18 ;  /* 0x0001981201007387 */ /* 0x0001e80000100800 */
[----:B-1----:R-:W2:Y:S01]  /*1abf0*/  LDL.LU R17, [R1+0x134] ;  /* 0x0001340001117983 */ /* 0x002ea20000300800 */
[----:B------:R-:W-:-:S03]  /*1ac00*/  @!P2 IMAD.IADD R20, R20, 0x1, -R29 ;  /* 0x000000011414a824 */ /* 0x000fc600078e0a1d */
[----:B0-----:R-:W3:Y:S04]  /*1ac10*/  LDL.LU R18, [R1+0x11c] ;  /* 0x00011c0001127983 */ /* 0x001ee80000300800 */
[----:B------:R0:W-:Y:S04]  /*1ac20*/  STL [R1+0x19c], R20 ;  /* 0x00019c1401007387 */ /* 0x0001e80000100800 */
[----:B0-----:R-:W3:Y:S01]  /*1ac30*/  LDL.LU R20, [R1+0x128] ;  /* 0x0001280001147983 */ /* 0x001ee20000300800 */
[----:B------:R-:W-:-:S05]  /*1ac40*/  IABS R6, R6 ;  /* 0x0000000600067213 */ /* 0x000fca0000000000 */
[----:B------:R-:W-:Y:S01]  /*1ac50*/  IMAD.HI.U32 R0, R28, R6, RZ ;  /* 0x000000061c007227 */ /* 0x000fe200078e00ff */
[----:B------:R-:W-:Y:S02]  /*1ac60*/  IABS R5, R5 ;  /* 0x0000000500057213 */ /* 0x000fe40000000000 */
[C---:B------:R-:W-:Y:S01]  /*1ac70*/  ISETP.GT.U32.AND P6, PT, R29.reuse, R22, PT ;  /* 0x000000161d00720c */ /* 0x040fe20003fc4070 */
[----:B------:R-:W-:Y:S01]  /*1ac80*/  IMAD.MOV R0, RZ, RZ, -R0 ;  /* 0x000000ffff007224 */ /* 0x000fe200078e0a00 */
[----:B------:R-:W-:-:S03]  /*1ac90*/  ISETP.GT.U32.AND P3, PT, R29, R23, PT ;  /* 0x000000171d00720c */ /* 0x000fc60003f64070 */
[----:B------:R-:W-:Y:S02]  /*1aca0*/  IMAD R6, R29, R0, R6 ;  /* 0x000000001d067224 */ /* 0x000fe400078e0206 */
[----:B------:R-:W-:-:S04]  /*1acb0*/  IMAD.HI.U32 R0, R28, R5, RZ ;  /* 0x000000051c007227 */ /* 0x000fc800078e00ff */
[----:B------:R-:W-:Y:S02]  /*1acc0*/  IMAD.MOV R0, RZ, RZ, -R0 ;  /* 0x000000ffff007224 */ /* 0x000fe400078e0a00 */
[----:B------:R-:W-:Y:S02]  /*1acd0*/  @!P6 IMAD.IADD R22, R22, 0x1, -R29 ;  /* 0x000000011616e824 */ /* 0x000fe400078e0a1d */
[C---:B------:R-:W-:Y:S01]  /*1ace0*/  IMAD R5, R29.reuse, R0, R5 ;  /* 0x000000001d057224 */ /* 0x040fe200078e0205 */
[----:B------:R-:W-:Y:S01]  /*1acf0*/  ISETP.GT.U32.AND P6, PT, R29, R24, PT ;  /* 0x000000181d00720c */ /* 0x000fe20003fc4070 */
[----:B------:R-:W-:-:S04]  /*1ad00*/  IMAD.HI.U32 R0, R28, R4, RZ ;  /* 0x000000041c007227 */ /* 0x000fc800078e00ff */
[----:B------:R-:W-:Y:S02]  /*1ad10*/  IMAD.MOV R0, RZ, RZ, -R0 ;  /* 0x000000ffff007224 */ /* 0x000fe400078e0a00 */
[----:B------:R-:W-:Y:S01]  /*1ad20*/  @!P3 IMAD.IADD R23, R23, 0x1, -R29 ;  /* 0x000000011717b824 */ /* 0x000fe200078e0a1d */
[C---:B------:R-:W-:Y:S01]  /*1ad30*/  ISETP.GT.U32.AND P3, PT, R29.reuse, R22, PT ;  /* 0x000000161d00720c */ /* 0x040fe20003f64070 */
[C---:B------:R-:W-:Y:S01]  /*1ad40*/  IMAD R4, R29.reuse, R0, R4 ;  /* 0x000000001d047224 */ /* 0x040fe200078e0204 */
[C---:B------:R-:W-:Y:S01]  /*1ad50*/  ISETP.GT.U32.AND P4, PT, R29.reuse, R9, PT ;  /* 0x000000091d00720c */ /* 0x040fe20003f84070 */
[----:B------:R-:W-:Y:S01]  /*1ad60*/  IMAD.HI.U32 R0, R28, R3, RZ ;  /* 0x000000031c007227 */ /* 0x000fe200078e00ff */
[----:B------:R-:W-:-:S03]  /*1ad70*/  ISETP.GT.U32.AND P5, PT, R29, R10, PT ;  /* 0x0000000a1d00720c */ /* 0x000fc60003fa4070 */
[----:B------:R-:W-:Y:S02]  /*1ad80*/  IMAD.MOV R0, RZ, RZ, -R0 ;  /* 0x000000ffff007224 */ /* 0x000fe400078e0a00 */
[----:B------:R-:W-:Y:S02]  /*1ad90*/  @!P6 IMAD.IADD R24, R24, 0x1, -R29 ;  /* 0x000000011818e824 */ /* 0x000fe400078e0a1d */
[C---:B------:R-:W-:Y:S02]  /*1ada0*/  IMAD R3, R29.reuse, R0, R3 ;  /* 0x000000001d037224 */ /* 0x040fe400078e0203 */
[----:B------:R-:W-:Y:S01]  /*1adb0*/  IMAD.HI.U32 R0, R28, R2, RZ ;  /* 0x000000021c007227 */ /* 0x000fe200078e00ff */
[----:B------:R-:W-:-:S03]  /*1adc0*/  ISETP.GT.U32.AND P6, PT, R29, R24, PT ;  /* 0x000000181d00720c */ /* 0x000fc60003fc4070 */
[--C-:B------:R-:W-:Y:S01]  /*1add0*/  @!P3 IMAD.IADD R22, R22, 0x1, -R29.reuse ;  /* 0x000000011616b824 */ /* 0x100fe200078e0a1d */
[C---:B------:R-:W-:Y:S01]  /*1ade0*/  ISETP.GT.U32.AND P0, PT, R29.reuse, R12, PT ;  /* 0x0000000c1d00720c */ /* 0x040fe20003f04070 */
[----:B------:R-:W-:Y:S01]  /*1adf0*/  IMAD.MOV R0, RZ, RZ, -R0 ;  /* 0x000000ffff007224 */ /* 0x000fe200078e0a00 */
[----:B------:R-:W-:Y:S01]  /*1ae00*/  ISETP.GT.U32.AND P1, PT, R29, R13, PT ;  /* 0x0000000d1d00720c */ /* 0x000fe20003f24070 */
[--C-:B------:R-:W-:Y:S01]  /*1ae10*/  @!P4 IMAD.IADD R9, R9, 0x1, -R29.reuse ;  /* 0x000000010909c824 */ /* 0x100fe200078e0a1d */
[C---:B------:R-:W-:Y:S01]  /*1ae20*/  ISETP.GT.U32.AND P4, PT, R29.reuse, R25, PT ;  /* 0x000000191d00720c */ /* 0x040fe20003f84070 */
[----:B------:R0:W-:Y:S01]  /*1ae30*/  STL [R1+0x194], R22 ;  /* 0x0001941601007387 */ /* 0x0001e20000100800 */
[--C-:B------:R-:W-:Y:S01]  /*1ae40*/  @!P5 IMAD.IADD R10, R10, 0x1, -R29.reuse ;  /* 0x000000010a0ad824 */ /* 0x100fe200078e0a1d */
[C---:B------:R-:W-:Y:S01]  /*1ae50*/  ISETP.GT.U32.AND P5, PT, R29.reuse, R14, PT ;  /* 0x0000000e1d00720c */ /* 0x040fe20003fa4070 */
[C---:B------:R-:W-:Y:S01]  /*1ae60*/  IMAD R2, R29.reuse, R0, R2 ;  /* 0x000000001d027224 */ /* 0x040fe200078e0202 */
[----:B------:R-:W-:Y:S01]  /*1ae70*/  IABS R0, R27 ;  /* 0x0000001b00007213 */ /* 0x000fe20000000000 */
[----:B0-----:R-:W3:Y:S04]  /*1ae80*/  LDL.LU R22, [R1+0x12c] ;  /* 0x00012c0001167983 */ /* 0x001ee80000300800 */
[----:B------:R-:W3:Y:S01]  /*1ae90*/  LDL.LU R27, [R1+0x124] ;  /* 0x00012400011b7983 */ /* 0x000ee20000300800 */
[----:B------:R-:W-:Y:S01]  /*1aea0*/  ISETP.GT.U32.AND P2, PT, R29, R21, PT ;  /* 0x000000151d00720c */ /* 0x000fe20003f44070 */
[----:B------:R-:W-:-:S02]  /*1aeb0*/  @!P6 IMAD.IADD R24, R24, 0x1, -R29 ;  /* 0x000000011818e824 */ /* 0x000fc400078e0a1d */
[--C-:B------:R-:W-:Y:S01]  /*1aec0*/  @!P0 IMAD.IADD R12, R12, 0x1, -R29.reuse ;  /* 0x000000010c0c8824 */ /* 0x100fe200078e0a1d */
[----:B------:R-:W-:Y:S01]  /*1aed0*/  ISETP.GT.U32.AND P0, PT, R29, R15, PT ;  /* 0x0000000f1d00720c */ /* 0x000fe20003f04070 */
[--C-:B------:R-:W-:Y:S01]  /*1aee0*/  @!P1 IMAD.IADD R13, R13, 0x1, -R29.reuse ;  /* 0x000000010d0d9824 */ /* 0x100fe200078e0a1d */
[----:B------:R-:W-:Y:S01]  /*1aef0*/  ISETP.GT.U32.AND P1, PT, R29, R16, PT ;  /* 0x000000101d00720c */ /* 0x000fe20003f24070 */
[--C-:B------:R-:W-:Y:S01]  /*1af00*/  @!P4 IMAD.IADD R25, R25, 0x1, -R29.reuse ;  /* 0x000000011919c824 */ /* 0x100fe200078e0a1d */
[----:B------:R-:W-:Y:S01]  /*1af10*/  ISETP.GT.U32.AND P3, PT, R29, R23, PT ;  /* 0x000000171d00720c */ /* 0x000fe20003f64070 */
[----:B------:R-:W-:-:S04]  /*1af20*/  @!P5 IMAD.IADD R14, R14, 0x1, -R29 ;  /* 0x000000010e0ed824 */ /* 0x000fc800078e0a1d */
[--C-:B------:R-:W-:Y:S01]  /*1af30*/  @!P2 IMAD.IADD R21, R21, 0x1, -R29.reuse ;  /* 0x000000011515a824 */ /* 0x100fe200078e0a1d */
[----:B------:R-:W-:Y:S03]  /*1af40*/  STL [R1+0x190], R9 ;  /* 0x0001900901007387 */ /* 0x000fe60000100800 */
[--C-:B------:R-:W-:Y:S01]  /*1af50*/  @!P0 IMAD.IADD R15, R15, 0x1, -R29.reuse ;  /* 0x000000010f0f8824 */ /* 0x100fe200078e0a1d */
[----:B------:R-:W-:Y:S01]  /*1af60*/  STL [R1+0x16c], R10 ;  /* 0x00016c0a01007387 */ /* 0x000fe20000100800 */
[--C-:B------:R-:W-:Y:S02]  /*1af70*/  @!P1 IMAD.IADD R16, R16, 0x1, -R29.reuse ;  /* 0x0000000110109824 */ /* 0x100fe400078e0a1d */
[----:B------:R-:W-:Y:S01]  /*1af80*/  @!P3 IMAD.IADD R23, R23, 0x1, -R29 ;  /* 0x000000011717b824 */ /* 0x000fe200078e0a1d */
[----:B------:R-:W-:Y:S04]  /*1af90*/  STL [R1+0x180], R12 ;  /* 0x0001800c01007387 */ /* 0x000fe80000100800 */
        /* <DEDUP_REMOVED lines=9> */
[----:B----4-:R-:W-:-:S02]  /*1b030*/  ISETP.GT.U32.AND P6, PT, R29, R8, PT ;  /* 0x000000081d00720c */ /* 0x010fc40003fc4070 */
[C---:B-----5:R-:W-:Y:S02]  /*1b040*/  ISETP.GT.U32.AND P4, PT, R29.reuse, R11, PT ;  /* 0x0000000b1d00720c */ /* 0x060fe40003f84070 */
[----:B--2---:R-:W-:-:S09]  /*1b050*/  ISETP.GT.U32.AND P5, PT, R29, R17, PT ;  /* 0x000000111d00720c */ /* 0x004fd20003fa4070 */
[--C-:B------:R-:W-:Y:S01]  /*1b060*/  @!P6 IMAD.IADD R8, R8, 0x1, -R29.reuse ;  /* 0x000000010808e824 */ /* 0x100fe200078e0a1d */
[C---:B------:R-:W-:Y:S02]  /*1b070*/  ISETP.GT.U32.AND P2, PT, R29.reuse, R26, PT ;  /* 0x0000001a1d00720c */ /* 0x040fe40003f44070 */
[----:B------:R-:W-:Y:S01]  /*1b080*/  ISETP.GT.U32.AND P6, PT, R29, R25, PT ;  /* 0x000000191d00720c */ /* 0x000fe20003fc4070 */
[--C-:B------:R-:W-:Y:S01]  /*1b090*/  @!P4 IMAD.IADD R11, R11, 0x1, -R29.reuse ;  /* 0x000000010b0bc824 */ /* 0x100fe200078e0a1d */
[C---:B---3--:R-:W-:Y:S02]  /*1b0a0*/  ISETP.GT.U32.AND P0, PT, R29.reuse, R18, PT ;  /* 0x000000121d00720c */ /* 0x048fe40003f04070 */
[----:B------:R-:W-:Y:S01]  /*1b0b0*/  ISETP.GT.U32.AND P4, PT, R29, R14, PT ;  /* 0x0000000e1d00720c */ /* 0x000fe20003f84070 */
[----:B------:R-:W-:Y:S01]  /*1b0c0*/  @!P5 IMAD.IADD R17, R17, 0x1, -R29 ;  /* 0x000000011111d824 */ /* 0x000fe200078e0a1d */
[C---:B------:R-:W-:Y:S02]  /*1b0d0*/  ISETP.GT.U32.AND P5, PT, R29.reuse, R15, PT ;  /* 0x0000000f1d00720c */ /* 0x040fe40003fa4070 */
[----:B------:R-:W-:-:S03]  /*1b0e0*/  ISETP.GT.U32.AND P1, PT, R29, R20, PT ;  /* 0x000000141d00720c */ /* 0x000fc60003f24070 */
[--C-:B------:R-:W-:Y:S02]  /*1b0f0*/  @!P2 IMAD.IADD R26, R26, 0x1, -R29.reuse ;  /* 0x000000011a1aa824 */ /* 0x100fe400078e0a1d */
[--C-:B------:R-:W-:Y:S02]  /*1b100*/  @!P6 IMAD.IADD R25, R25, 0x1, -R29.reuse ;  /* 0x000000011919e824 */ /* 0x100fe400078e0a1d */
[--C-:B------:R-:W-:Y:S01]  /*1b110*/  @!P0 IMAD.IADD R18, R18, 0x1, -R29.reuse ;  /* 0x0000000112128824 */ /* 0x100fe200078e0a1d */
[----:B------:R-:W-:Y:S01]  /*1b120*/  ISETP.GT.U32.AND P0, PT, R29, R16, PT ;  /* 0x000000101d00720c */ /* 0x000fe20003f04070 */
[--C-:B------:R-:W-:Y:S01]  /*1b130*/  @!P4 IMAD.IADD R14, R14, 0x1, -R29.reuse ;  /* 0x000000010e0ec824 */ /* 0x100fe200078e0a1d */
[----:B------:R0:W-:Y:S01]  /*1b140*/  STL [R1+0x164], R25 ;  /* 0x0001641901007387 */ /* 0x0001e20000100800 */
[--C-:B------:R-:W-:Y:S02]  /*1b150*/  @!P5 IMAD.IADD R15, R15, 0x1, -R29.reuse ;  /* 0x000000010f0fd824 */ /* 0x100fe400078e0a1d */
[--C-:B------:R-:W-:Y:S01]  /*1b160*/  @!P1 IMAD.IADD R20, R20, 0x1, -R29.reuse ;  /* 0x0000000114149824 */ /* 0x100fe200078e0a1d */
[----:B------:R-:W-:Y:S01]  /*1b170*/  ISETP.GT.U32.AND P1, PT, R29, R26, PT ;  /* 0x0000001a1d00720c */ /* 0x000fe20003f24070 */
[----:B0-----:R-:W2:Y:S04]  /*1b180*/  LDL.LU R25, [R1+0xf8] ;  /* 0x0000f80001197983 */ /* 0x001ea80000300800 */
[----:B------:R-:W3:Y:S04]  /*1b190*/  LDL.LU R12, [R1+0xd8] ;  /* 0x0000d800010c7983 */ /* 0x000ee80000300800 */
[----:B------:R0:W-:Y:S04]  /*1b1a0*/  STL [R1+0x168], R14 ;  /* 0x0001680e01007387 */ /* 0x0001e80000100800 */
[----:B------:R-:W4:Y:S04]  /*1b1b0*/  LDL.LU R13, [R1+0xec] ;  /* 0x0000ec00010d7983 */ /* 0x000f280000300800 */
[----:B------:R1:W-:Y:S04]  /*1b1c0*/  STL [R1+0x160], R15 ;  /* 0x0001600f01007387 */ /* 0x0003e80000100800 */
[----:B0-----:R-:W5:Y:S01]  /*1b1d0*/  LDL.LU R14, [R1+0xf0] ;  /* 0x0000f000010e7983 */ /* 0x001f620000300800 */
[----:B------:R-:W-:-:S02]  /*1b1e0*/  @!P0 IMAD.IADD R16, R16, 0x1, -R29 ;  /* 0x0000000110108824 */ /* 0x000fc400078e0a1d */
[----:B------:R-:W-:Y:S01]  /*1b1f0*/  @!P1 IMAD.IADD R26, R26, 0x1, -R29 ;  /* 0x000000011a1a9824 */ /* 0x000fe200078e0a1d */
[----:B-1----:R-:W2:Y:S04]  /*1b200*/  LDL.LU R15, [R1+0xe8] ;  /* 0x0000e800010f7983 */ /* 0x002ea80000300800 */
[----:B------:R-:W-:Y:S04]  /*1b210*/  STL [R1+0x15c], R16 ;  /* 0x00015c1001007387 */ /* 0x000fe80000100800 */
[----:B------:R0:W-:Y:S04]  /*1b220*/  STL [R1+0x130], R26 ;  /* 0x0001301a01007387 */ /* 0x0001e80000100800 */
[----:B0-----:R-:W2:Y:S04]  /*1b230*/  LDL.LU R26, [R1+0xe0] ;  /* 0x0000e000011a7983 */ /* 0x001ea80000300800 */
        /* <DEDUP_REMOVED lines=12> */
[C---:B------:R-:W-:Y:S02]  /*1b300*/  ISETP.GT.U32.AND P2, PT, R29.reuse, R27, PT ;  /* 0x0000001b1d00720c */ /* 0x040fe40003f44070 */
[----:B------:R-:W-:Y:S01]  /*1b310*/  ISETP.GT.U32.AND P0, PT, R29, R18, PT ;  /* 0x000000121d00720c */ /* 0x000fe20003f04070 */
[----:B------:R-:W-:-:S06]  /*1b320*/  @!P4 IMAD.IADD R11, R11, 0x1, -R29 ;  /* 0x000000010b0bc824 */ /* 0x000fcc00078e0a1d */
[--C-:B------:R-:W-:Y:S01]  /*1b330*/  @!P3 IMAD.IADD R8, R8, 0x1, -R29.reuse ;  /* 0x000000010808b824 */ /* 0x100fe200078e0a1d */
[C---:B------:R-:W-:Y:S02]  /*1b340*/  ISETP.GT.U32.AND P3, PT, R29.reuse, R24, PT ;  /* 0x000000181d00720c */ /* 0x040fe40003f64070 */
[----:B------:R-:W-:Y:S01]  /*1b350*/  ISETP.GT.U32.AND P4, PT, R29, R9, PT ;  /* 0x000000091d00720c */ /* 0x000fe20003f84070 */
[--C-:B------:R-:W-:Y:S01]  /*1b360*/  @!P5 IMAD.IADD R17, R17, 0x1, -R29.reuse ;  /* 0x000000011111d824 */ /* 0x100fe200078e0a1d */
[----:B------:R-:W-:Y:S01]  /*1b370*/  ISETP.GT.U32.AND P1, PT, R29, R20, PT ;  /* 0x000000141d00720c */ /* 0x000fe20003f24070 */
[--C-:B------:R-:W-:Y:S01]  /*1b380*/  @!P2 IMAD.IADD R27, R27, 0x1, -R29.reuse ;  /* 0x000000011b1ba824 */ /* 0x100fe200078e0a1d */
[C---:B------:R-:W-:Y:S01]  /*1b390*/  ISETP.GT.U32.AND P5, PT, R29.reuse, R10, PT ;  /* 0x0000000a1d00720c */ /* 0x040fe20003fa4070 */
[----:B------:R0:W-:Y:S01]  /*1b3a0*/  STL [R1+0x144], R19 ;  /* 0x0001441301007387 */ /* 0x0001e20000100800 */
[----:B------:R-:W-:Y:S01]  /*1b3b0*/  @!P0 IMAD.IADD R18, R18, 0x1, -R29 ;  /* 0x0000000112128824 */ /* 0x000fe200078e0a1d */
[----:B------:R-:W-:-:S02]  /*1b3c0*/  ISETP.GT.U32.AND P6, PT, R29, R22, PT ;  /* 0x000000161d00720c */ /* 0x000fc40003fc4070 */
[----:B------:R-:W-:Y:S02]  /*1b3d0*/  ISETP.GT.U32.AND P0, PT, R29, R21, PT ;  /* 0x000000151d00720c */ /* 0x000fe40003f04070 */
[--C-:B------:R-:W-:Y:S02]  /*1b3e0*/  @!P3 IMAD.IADD R24, R24, 0x1, -R29.reuse ;  /* 0x000000011818b824 */ /* 0x100fe400078e0a1d */
[--C-:B------:R-:W-:Y:S01]  /*1b3f0*/  @!P4 IMAD.IADD R9, R9, 0x1, -R29.reuse ;  /* 0x000000010909c824 */ /* 0x100fe200078e0a1d */
[----:B0-----:R-:W2:Y:S01]  /*1b400*/  LDL.LU R19, [R1+0xc8] ;  /* 0x0000c80001137983 */ /* 0x001ea20000300800 */
[--C-:B------:R-:W-:Y:S01]  /*1b410*/  @!P1 IMAD.IADD R20, R20, 0x1, -R29.reuse ;  /* 0x0000000114149824 */ /* 0x100fe200078e0a1d */
[----:B------:R-:W-:Y:S01]  /*1b420*/  ISETP.GT.U32.AND P1, PT, R29, R23, PT ;  /* 0x000000171d00720c */ /* 0x000fe20003f24070 */
[--C-:B------:R-:W-:Y:S01]  /*1b430*/  @!P5 IMAD.IADD R10, R10, 0x1, -R29.reuse ;  /* 0x000000010a0ad824 */ /* 0x100fe200078e0a1d */
[----:B------:R-:W-:Y:S02]  /*1b440*/  STL [R1+0x14c], R8 ;  /* 0x00014c0801007387 */ /* 0x000fe40000100800 */
[----:B------:R-:W-:-:S02]  /*1b450*/  @!P6 IMAD.IADD R22, R22, 0x1, -R29 ;  /* 0x000000011616e824 */ /* 0x000fc400078e0a1d */
        /* <DEDUP_REMOVED lines=8> */
[----:B0-----:R-:W2:Y:S04]  /*1b4e0*/  LDL.LU R27, [R1+0xd0] ;  /* 0x0000d000011b7983 */ /* 0x001ea80000300800 */
[----:B------:R-:W2:Y:S01]  /*1b4f0*/  LDL.LU R17, [R1+0xc0] ;  /* 0x0000c00001117983 */ /* 0x000ea20000300800 */
[----:B------:R-:W-:-:S03]  /*1b500*/  IMAD.HI.U32 R7, R28, R0, RZ ;  /* 0x000000001c077227 */ /* 0x000fc600078e00ff */
[----:B------:R-:W2:Y:S01]  /*1b510*/  LDL.LU R18, [R1+0xbc] ;  /* 0x0000bc0001127983 */ /* 0x000ea20000300800 */
[----:B------:R-:W-:-:S03]  /*1b520*/  IMAD.MOV R11, RZ, RZ, -R7 ;  /* 0x000000ffff0b7224 */ /* 0x000fc600078e0a07 */
[----:B------:R-:W2:Y:S04]  /*1b530*/  LDL.LU R20, [R1+0xa4] ;  /* 0x0000a40001147983 */ /* 0x000ea80000300800 */
[----:B-1----:R-:W2:Y:S01]  /*1b540*/  LDL.LU R22, [R1+0xb0] ;  /* 0x0000b00001167983 */ /* 0x002ea20000300800 */
[C---:B---3--:R-:W-:Y:S02]  /*1b550*/  ISETP.GT.U32.AND P2, PT, R29.reuse, R12, PT ;  /* 0x0000000c1d00720c */ /* 0x048fe40003f44070 */
[C---:B----4-:R-:W-:Y:S02]  /*1b560*/  ISETP.GT.U32.AND P3, PT, R29.reuse, R13, PT ;  /* 0x0000000d1d00720c */ /* 0x050fe40003f64070 */
[----:B-----5:R-:W-:-:S09]  /*1b570*/  ISETP.GT.U32.AND P4, PT, R29, R14, PT ;  /* 0x0000000e1d00720c */ /* 0x020fd20003f84070 */
[--C-:B------:R-:W-:Y:S01]  /*1b580*/  @!P2 IMAD.IADD R12, R12, 0x1, -R29.reuse ;  /* 0x000000010c0ca824 */ /* 0x100fe200078e0a1d */
[C---:B------:R-:W-:Y:S02]  /*1b590*/  ISETP.GT.U32.AND P2, PT, R29.reuse, R24, PT ;  /* 0x000000181d00720c */ /* 0x040fe40003f44070 */
[----:B--2---:R-:W-:Y:S01]  /*1b5a0*/  ISETP.GT.U32.AND P5, PT, R29, R15, PT ;  /* 0x0000000f1d00720c */ /* 0x004fe20003fa4070 */
        /* <DEDUP_REMOVED lines=13> */
[--C-:B------:R-:W-:Y:S01]  /*1b680*/  @!P0 IMAD.IADD R26, R26, 0x1, -R29.reuse ;  /* 0x000000011a1a8824 */ /* 0x100fe200078e0a1d */
        /* <DEDUP_REMOVED lines=11> */
[----:B0-----:R-:W5:Y:S01]  /*1b740*/  LDL.LU R9, [R1+0x90] ;  /* 0x0000900001097983 */ /* 0x001f620000300800 */
[----:B------:R-:W-:Y:S01]  /*1b750*/  ISETP.GT.U32.AND P3, PT, R29, R13, PT ;  /* 0x0000000d1d00720c */ /* 0x000fe20003f64070 */
[--C-:B------:R-:W-:Y:S01]  /*1b760*/  @!P0 IMAD.IADD R23, R23, 0x1, -R29.reuse ;  /* 0x0000000117178824 */ /* 0x100fe200078e0a1d */
[C---:B------:R-:W-:Y:S01]  /*1b770*/  ISETP.GT.U32.AND P4, PT, R29.reuse, R14, PT ;  /* 0x0000000e1d00720c */ /* 0x040fe20003f84070 */
[----:B-1----:R-:W2:Y:S01]  /*1b780*/  LDL.LU R10, [R1+0x9c] ;  /* 0x00009c00010a7983 */ /* 0x002ea20000300800 */
[C---:B------:R-:W-:Y:S02]  /*1b790*/  ISETP.GT.U32.AND P0, PT, R29.reuse, R26, PT ;  /* 0x0000001a1d00720c */ /* 0x040fe40003f04070 */
[----:B------:R-:W-:Y:S01]  /*1b7a0*/  ISETP.GT.U32.AND P5, PT, R29, R15, PT ;  /* 0x0000000f1d00720c */ /* 0x000fe20003fa4070 */
[----:B------:R0:W-:Y:S01]  /*1b7b0*/  STL [R1+0x110], R21 ;  /* 0x0001101501007387 */ /* 0x0001e20000100800 */
[----:B------:R-:W-:-:S03]  /*1b7c0*/  @!P1 IMAD.IADD R25, R25, 0x1, -R29 ;  /* 0x0000000119199824 */ /* 0x000fc600078e0a1d */
[----:B0-----:R-:W2:Y:S01]  /*1b7d0*/  LDL.LU R21, [R1+0xa0] ;  /* 0x0000a00001157983 */ /* 0x001ea20000300800 */
[--C-:B------:R-:W-:Y:S02]  /*1b7e0*/  @!P2 IMAD.IADD R12, R12, 0x1, -R29.reuse ;  /* 0x000000010c0ca824 */ /* 0x100fe400078e0a1d */
[--C-:B------:R-:W-:Y:S01]  /*1b7f0*/  @!P3 IMAD.IADD R13, R13, 0x1, -R29.reuse ;  /* 0x000000010d0db824 */ /* 0x100fe200078e0a1d */
[----:B------:R0:W-:Y:S01]  /*1b800*/  STL [R1+0x104], R23 ;  /* 0x0001041701007387 */ /* 0x0001e20000100800 */
[--C-:B------:R-:W-:Y:S02]  /*1b810*/  @!P4 IMAD.IADD R14, R14, 0x1, -R29.reuse ;  /* 0x000000010e0ec824 */ /* 0x100fe400078e0a1d */
[--C-:B------:R-:W-:Y:S02]  /*1b820*/  @!P0 IMAD.IADD R26, R26, 0x1, -R29.reuse ;  /* 0x000000011a1a8824 */ /* 0x100fe400078e0a1d */
[----:B------:R-:W-:Y:S01]  /*1b830*/  @!P5 IMAD.IADD R15, R15, 0x1, -R29 ;  /* 0x000000010f0fd824 */ /* 0x000fe200078e0a1d */
        /* <DEDUP_REMOVED lines=11> */
[----:B------:R-:W-:-:S09]  /*1b8f0*/  ISETP.GT.U32.AND P3, PT, R29, R17, PT ;  /* 0x000000111d00720c */ /* 0x000fd20003f64070 */
[----:B------:R-:W-:-:S05]  /*1b900*/  @!P6 IMAD.IADD R19, R19, 0x1, -R29 ;  /* 0x000000011313e824 */ /* 0x000fca00078e0a1d */
[C---:B------:R-:W-:Y:S02]  /*1b910*/  ISETP.GT.U32.AND P6, PT, R29.reuse, R19, PT ;  /* 0x000000131d00720c */ /* 0x040fe40003fc4070 */
[C---:B------:R-:W-:Y:S02]  /*1b920*/  ISETP.GT.U32.AND P4, PT, R29.reuse, R18, PT ;  /* 0x000000121d00720c */ /* 0x040fe40003f84070 */
[----:B------:R-:W-:Y:S01]  /*1b930*/  ISETP.GT.U32.AND P5, PT, R29, R20, PT ;  /* 0x000000141d00720c */ /* 0x000fe20003fa4070 */
[--C-:B------:R-:W-:Y:S02]  /*1b940*/  @!P2 IMAD.IADD R27, R27, 0x1, -R29.reuse ;  /* 0x000000011b1ba824 */ /* 0x100fe400078e0a1d */
[----:B------:R-:W-:-:S06]  /*1b950*/  @!P3 IMAD.IADD R17, R17, 0x1, -R29 ;  /* 0x000000011111b824 */ /* 0x000fcc00078e0a1d */
[--C-:B------:R-:W-:Y:S01]  /*1b960*/  @!P6 IMAD.IADD R19, R19, 0x1, -R29.reuse ;  /* 0x000000011313e824 */ /* 0x100fe200078e0a1d */
[C---:B------:R-:W-:Y:S01]  /*1b970*/  ISETP.GT.U32.AND P1, PT, R29.reuse, R16, PT ;  /* 0x000000101d00720c */ /* 0x040fe20003f24070 */
[--C-:B------:R-:W-:Y:S01]  /*1b980*/  @!P4 IMAD.IADD R18, R18, 0x1, -R29.reuse ;  /* 0x000000011212c824 */ /* 0x100fe200078e0a1d */
[C---:B------:R-:W-:Y:S01]  /*1b990*/  ISETP.GT.U32.AND P0, PT, R29.reuse, R22, PT ;  /* 0x000000161d00720c */ /* 0x040fe20003f04070 */
[--C-:B------:R-:W-:Y:S02]  /*1b9a0*/  @!P5 IMAD.IADD R20, R20, 0x1, -R29.reuse ;  /* 0x000000011414d824 */ /* 0x100fe400078e0a1d */
[----:B------:R-:W-:Y:S02]  /*1b9b0*/  IMAD R0, R29, R11, R0 ;  /* 0x0000000b1d007224 */ /* 0x000fe400078e0200 */
[----:B------:R-:W2:Y:S06]  /*1b9c0*/  LDL.LU R11, [R1+0x7c] ;  /* 0x00007c00010b7983 */ /* 0x000eac0000300800 */
[----:B------:R-:W-:-:S02]  /*1b9d0*/  @!P1 IMAD.IADD R16, R16, 0x1, -R29 ;  /* 0x0000000110109824 */ /* 0x000fc400078e0a1d */
[----:B------:R-:W-:-:S03]  /*1b9e0*/  @!P0 IMAD.IADD R22, R22, 0x1, -R29 ;  /* 0x0000000116168824 */ /* 0x000fc600078e0a1d */
[----:B------:R-:W-:Y:S04]  /*1b9f0*/  STL [R1+0xb8], R16 ;  /* 0x0000b81001007387 */ /* 0x000fe80000100800 */
[----:B------:R-:W2:Y:S04]  /*1ba00*/  LDL.LU R12, [R1+0x88] ;  /* 0x00008800010c7983 */ /* 0x000ea80000300800 */
[----:B------:R0:W-:Y:S04]  /*1ba10*/  STL [R1+0xc8], R19 ;  /* 0x0000c81301007387 */ /* 0x0001e80000100800 */
[----:B------:R-:W2:Y:S04]  /*1ba20*/  LDL.LU R13, [R1+0x8c] ;  /* 0x00008c00010d7983 */ /* 0x000ea80000300800 */
[----:B------:R-:W2:Y:S01]  /*1ba30*/  LDL.LU R14, [R1+0x84] ;  /* 0x00008400010e7983 */ /* 0x000ea20000300800 */
[----:B---3--:R-:W-:-:S02]  /*1ba40*/  ISETP.GT.U32.AND P6, PT, R29, R7, PT ;  /* 0x000000071d00720c */ /* 0x008fc40003fc4070 */
        /* <DEDUP_REMOVED lines=14> */
[--C-:B------:R-:W-:Y:S02]  /*1bb30*/  @!P3 IMAD.IADD R18, R18, 0x1, -R29.reuse ;  /* 0x000000011212b824 */ /* 0x100fe400078e0a1d */
[--C-:B------:R-:W-:Y:S01]  /*1bb40*/  @!P5 IMAD.IADD R21, R21, 0x1, -R29.reuse ;  /* 0x000000011515d824 */ /* 0x100fe200078e0a1d */
[----:B------:R-:W-:Y:S01]  /*1bb50*/  ISETP.GT.U32.AND P5, PT, R29, R22, PT ;  /* 0x000000161d00720c */ /* 0x000fe20003fa4070 */
[----:B------:R-:W-:-:S12]  /*1bb60*/  @!P4 IMAD.IADD R20, R20, 0x1, -R29 ;  /* 0x000000011414c824 */ /* 0x000fd800078e0a1d */
[----:B------:R-:W-:Y:S01]  /*1bb70*/  @!P5 IMAD.IADD R22, R22, 0x1, -R29 ;  /* 0x000000011616d824 */ /* 0x000fe200078e0a1d */
[----:B0-----:R-:W-:Y:S02]  /*1bb80*/  IABS R19, R26 ;  /* 0x0000001a00137213 */ /* 0x001fe40000000000 */
        /* <DEDUP_REMOVED lines=11> */
[----:B------:R-:W3:Y:S04]  /*1bc40*/  LDL.LU R20, [R1+0x64] ;  /* 0x0000640001147983 */ /* 0x000ee80000300800 */
[----:B0-----:R-:W3:Y:S01]  /*1bc50*/  LDL.LU R22, [R1+0x68] ;  /* 0x0000680001167983 */ /* 0x001ee20000300800 */
[----:B------:R-:W-:-:S02]  /*1bc60*/  ISETP.GT.U32.AND P1, PT, R29, R24, PT ;  /* 0x000000181d00720c */ /* 0x000fc40003f24070 */
[----:B------:R-:W-:-:S11]  /*1bc70*/  ISETP.GT.U32.AND P0, PT, R29, R23, PT ;  /* 0x000000171d00720c */ /* 0x000fd60003f04070 */
[--C-:B------:R-:W-:Y:S01]  /*1bc80*/  @!P1 IMAD.IADD R24, R24, 0x1, -R29.reuse ;  /* 0x0000000118189824 */ /* 0x100fe200078e0a1d */
[----:B------:R-:W-:Y:S01]  /*1bc90*/  ISETP.GT.U32.AND P1, PT, R29, R25, PT ;  /* 0x000000191d00720c */ /* 0x000fe20003f24070 */
[----:B------:R-:W-:-:S03]  /*1bca0*/  @!P0 IMAD.IADD R23, R23, 0x1, -R29 ;  /* 0x0000000117178824 */ /* 0x000fc600078e0a1d */
[C---:B------:R-:W-:Y:S02]  /*1bcb0*/  ISETP.GT.U32.AND P0, PT, R29.reuse, R24, PT ;  /* 0x000000181d00720c */ /* 0x040fe40003f04070 */
[C---:B------:R-:W-:Y:S02]  /*1bcc0*/  ISETP.GT.U32.AND P2, PT, R29.reuse, R8, PT ;  /* 0x000000081d00720c */ /* 0x040fe40003f44070 */
[----:B------:R-:W-:-:S05]  /*1bcd0*/  ISETP.GT.U32.AND P3, PT, R29, R9, PT ;  /* 0x000000091d00720c */ /* 0x000fca0003f64070 */
[--C-:B------:R-:W-:Y:S01]  /*1bce0*/  @!P1 IMAD.IADD R25, R25, 0x1, -R29.reuse ;  /* 0x0000000119199824 */ /* 0x100fe200078e0a1d */
[C---:B------:R-:W-:Y:S02]  /*1bcf0*/  ISETP.GT.U32.AND P1, PT, R29.reuse, R7, PT ;  /* 0x000000071d00720c */ /* 0x040fe40003f24070 */
[C---:B------:R-:W-:Y:S01]  /*1bd00*/  ISETP.GT.U32.AND P4, PT, R29.reuse, R10, PT ;  /* 0x0000000a1d00720c */ /* 0x040fe20003f84070 */
        /* <DEDUP_REMOVED lines=8> */
[C---:B------:R-:W-:Y:S01]  /*1bd90*/  ISETP.GT.U32.AND P3, PT, R29.reuse, R13, PT ;  /* 0x0000000d1d00720c */ /* 0x040fe20003f64070 */
[--C-:B------:R-:W-:Y:S01]  /*1bda0*/  @!P4 IMAD.IADD R10, R10, 0x1, -R29.reuse ;  /* 0x000000010a0ac824 */ /* 0x100fe200078e0a1d */
[C---:B------:R-:W-:Y:S02]  /*1bdb0*/  ISETP.GT.U32.AND P4, PT, R29.reuse, R14, PT ;  /* 0x0000000e1d00720c */ /* 0x040fe40003f84070 */
[----:B------:R-:W-:Y:S01]  /*1bdc0*/  ISETP.GT.U32.AND P6, PT, R29, R23, PT ;  /* 0x000000171d00720c */ /* 0x000fe20003fc4070 */
[--C-:B------:R-:W-:Y:S01]  /*1bdd0*/  @!P0 IMAD.IADD R25, R25, 0x1, -R29.reuse ;  /* 0x0000000119198824 */ /* 0x100fe200078e0a1d */
[----:B------:R0:W-:Y:S01]  /*1bde0*/  STL [R1+0xb4], R24 ;  /* 0x0000b41801007387 */ /* 0x0001e20000100800 */
[----:B------:R-:W-:-:S02]  /*1bdf0*/  @!P5 IMAD.IADD R21, R21, 0x1, -R29 ;  /* 0x000000011515d824 */ /* 0x000fc400078e0a1d */
[--C-:B------:R-:W-:Y:S02]  /*1be00*/  @!P2 IMAD.IADD R12, R12, 0x1, -R29.reuse ;  /* 0x000000010c0ca824 */ /* 0x100fe400078e0a1d */
[--C-:B------:R-:W-:Y:S02]  /*1be10*/  @!P1 IMAD.IADD R11, R11, 0x1, -R29.reuse ;  /* 0x000000010b0b9824 */ /* 0x100fe400078e0a1d */
[--C-:B------:R-:W-:Y:S01]  /*1be20*/  @!P3 IMAD.IADD R13, R13, 0x1, -R29.reuse ;  /* 0x000000010d0db824 */ /* 0x100fe200078e0a1d */
[----:B0-----:R-:W3:Y:S01]  /*1be30*/  LDL.LU R24, [R1+0x188] ;  /* 0x0001880001187983 */ /* 0x001ee20000300800 */
[--C-:B------:R-:W-:Y:S02]  /*1be40*/  @!P4 IMAD.IADD R14, R14, 0x1, -R29.reuse ;  /* 0x000000010e0ec824 */ /* 0x100fe400078e0a1d */
[----:B------:R-:W-:Y:S01]  /*1be50*/  @!P6 IMAD.IADD R23, R23, 0x1, -R29 ;  /* 0x000000011717e824 */ /* 0x000fe200078e0a1d */
[----:B------:R-:W-:Y:S04]  /*1be60*/  STL [R1+0xac], R7 ;  /* 0x0000ac0701007387 */ /* 0x000fe80000100800 */
[----:B------:R-:W-:Y:S04]  /*1be70*/  STL [R1+0xa8], R8 ;  /* 0x0000a80801007387 */ /* 0x000fe80000100800 */
[----:B------:R-:W-:Y:S04]  /*1be80*/  STL [R1+0x90], R9 ;  /* 0x0000900901007387 */ /* 0x000fe80000100800 */
[----:B------:R-:W-:Y:S04]  /*1be90*/  STL [R1+0x9c], R10 ;  /* 0x00009c0a01007387 */ /* 0x000fe80000100800 */
[----:B------:R-:W-:Y:S04]  /*1bea0*/  STL [R1+0xa0], R21 ;  /* 0x0000a01501007387 */ /* 0x000fe80000100800 */
[----:B------:R0:W-:Y:S04]  /*1beb0*/  STL [R1+0x94], R25 ;  /* 0x0000941901007387 */ /* 0x0001e80000100800 */
[----:B------:R1:W-:Y:S04]  /*1bec0*/  STL [R1+0x98], R23 ;  /* 0x0000981701007387 */ /* 0x0003e80000100800 */
[----:B0-----:R-:W3:Y:S04]  /*1bed0*/  LDL.LU R25, [R1+0x17c] ;  /* 0x00017c0001197983 */ /* 0x001ee80000300800 */
[----:B-1----:R-:W3:Y:S04]  /*1bee0*/  LDL.LU R23, [R1+0x174] ;  /* 0x0001740001177983 */ /* 0x002ee80000300800 */
[----:B------:R-:W3:Y:S04]  /*1bef0*/  LDL.LU R21, [R1+0x138] ;  /* 0x0001380001157983 */ /* 0x000ee80000300800 */
[----:B------:R-:W3:Y:S04]  /*1bf00*/  LDL.LU R7, [R1+0x150] ;  /* 0x0001500001077983 */ /* 0x000ee80000300800 */
[----:B------:R-:W3:Y:S04]  /*1bf10*/  LDL.LU R8, [R1+0x158] ;  /* 0x0001580001087983 */ /* 0x000ee80000300800 */
[----:B------:R-:W3:Y:S01]  /*1bf20*/  LDL.LU R9, [R1+0x148] ;  /* 0x0001480001097983 */ /* 0x000ee20000300800 */
[----:B--2---:R-:W-:-:S02]  /*1bf30*/  ISETP.GT.U32.AND P5, PT, R29, R26, PT ;  /* 0x0000001a1d00720c */ /* 0x004fc40003fa4070 */
[C---:B----4-:R-:W-:Y:S02]  /*1bf40*/  ISETP.GT.U32.AND P0, PT, R29.reuse, R15, PT ;  /* 0x0000000f1d00720c */ /* 0x050fe40003f04070 */
[C---:B-----5:R-:W-:Y:S02]  /*1bf50*/  ISETP.GT.U32.AND P1, PT, R29.reuse, R16, PT ;  /* 0x000000101d00720c */ /* 0x060fe40003f24070 */
[C---:B---3--:R-:W-:Y:S02]  /*1bf60*/  ISETP.GT.U32.AND P2, PT, R29.reuse, R17, PT ;  /* 0x000000111d00720c */ /* 0x048fe40003f44070 */
[C---:B------:R-:W-:Y:S02]  /*1bf70*/  ISETP.GT.U32.AND P3, PT, R29.reuse, R18, PT ;  /* 0x000000121d00720c */ /* 0x040fe40003f64070 */
[----:B------:R-:W-:-:S05]  /*1bf80*/  ISETP.GT.U32.AND P6, PT, R29, R27, PT ;  /* 0x0000001b1d00720c */ /* 0x000fca0003fc4070 */
[--C-:B------:R-:W-:Y:S01]  /*1bf90*/  @!P0 IMAD.IADD R15, R15, 0x1, -R29.reuse ;  /* 0x000000010f0f8824 */ /* 0x100fe200078e0a1d */
[C---:B------:R-:W-:Y:S01]  /*1bfa0*/  ISETP.GT.U32.AND P4, PT, R29.reuse, R20, PT ;  /* 0x000000141d00720c */ /* 0x040fe20003f84070 */
[--C-:B------:R-:W-:Y:S01]  /*1bfb0*/  @!P5 IMAD.IADD R26, R26, 0x1, -R29.reuse ;  /* 0x000000011a1ad824 */ /* 0x100fe200078e0a1d */
[C---:B------:R-:W-:Y:S01]  /*1bfc0*/  ISETP.GT.U32.AND P0, PT, R29.reuse, R11, PT ;  /* 0x0000000b1d00720c */ /* 0x040fe20003f04070 */
[--C-:B------:R-:W-:Y:S01]  /*1bfd0*/  @!P1 IMAD.IADD R16, R16, 0x1, -R29.reuse ;  /* 0x0000000110109824 */ /* 0x100fe200078e0a1d */
[----:B------:R-:W-:Y:S01]  /*1bfe0*/  ISETP.GT.U32.AND P1, PT, R29, R12, PT ;  /* 0x0000000c1d00720c */ /* 0x000fe20003f24070 */
[--C-:B------:R-:W-:Y:S01]  /*1bff0*/  @!P2 IMAD.IADD R17, R17, 0x1, -R29.reuse ;  /* 0x000000011111a824 */ /* 0x100fe200078e0a1d */
[C---:B------:R-:W-:Y:S01]  /*1c000*/  ISETP.GT.U32.AND P5, PT, R29.reuse, R22, PT ;  /* 0x000000161d00720c */ /* 0x040fe20003fa4070 */
[--C-:B------:R-:W-:Y:S01]  /*1c010*/  @!P3 IMAD.IADD R18, R18, 0x1, -R29.reuse ;  /* 0x000000011212b824 */ /* 0x100fe200078e0a1d */
[C---:B------:R-:W-:Y:S02]  /*1c020*/  ISETP.GT.U32.AND P2, PT, R29.reuse, R13, PT ;  /* 0x0000000d1d00720c */ /* 0x040fe40003f44070 */
[----:B------:R-:W-:Y:S01]  /*1c030*/  ISETP.GT.U32.AND P3, PT, R29, R14, PT ;  /* 0x0000000e1d00720c */ /* 0x000fe20003f64070 */
[----:B------:R-:W-:-:S02]  /*1c040*/  @!P6 IMAD.IADD R27, R27, 0x1, -R29 ;  /* 0x000000011b1be824 */ /* 0x000fc400078e0a1d */
[--C-:B------:R-:W-:Y:S01]  /*1c050*/  @!P4 IMAD.IADD R20, R20, 0x1, -R29.reuse ;  /* 0x000000011414c824 */ /* 0x100fe200078e0a1d */
[----:B------:R-:W-:Y:S01]  /*1c060*/  ISETP.GT.U32.AND P4, PT, R29, R26, PT ;  /* 0x0000001a1d00720c */ /* 0x000fe20003f84070 */
[--C-:B------:R-:W-:Y:S02]  /*1c070*/  @!P0 IMAD.IADD R11, R11, 0x1, -R29.reuse ;  /* 0x000000010b0b8824 */ /* 0x100fe400078e0a1d */
[--C-:B------:R-:W-:Y:S02]  /*1c080*/  @!P1 IMAD.IADD R12, R12, 0x1, -R29.reuse ;  /* 0x000000010c0c9824 */ /* 0x100fe400078e0a1d */
[--C-:B------:R-:W-:Y:S01]  /*1c090*/  @!P5 IMAD.IADD R22, R22, 0x1, -R29.reuse ;  /* 0x000000011616d824 */ /* 0x100fe200078e0a1d */
[----:B------:R-:W-:Y:S01]  /*1c0a0*/  ISETP.GT.U32.AND P5, PT, R29, R27, PT ;  /* 0x0000001b1d00720c */ /* 0x000fe20003fa4070 */
[--C-:B------:R-:W-:Y:S01]  /*1c0b0*/  @!P2 IMAD.IADD R13, R13, 0x1, -R29.reuse ;  /* 0x000000010d0da824 */ /* 0x100fe200078e0a1d */
[----:B------:R0:W-:Y:S01]  /*1c0c0*/  STL [R1+0x7c], R11 ;  /* 0x00007c0b01007387 */ /* 0x0001e20000100800 */
[----:B------:R-:W-:-:S03]  /*1c0d0*/  @!P3 IMAD.IADD R14, R14, 0x1, -R29 ;  /* 0x000000010e0eb824 */ /* 0x000fc600078e0a1d */
[----:B------:R1:W-:Y:S01]  /*1c0e0*/  STL [R1+0x88], R12 ;  /* 0x0000880c01007387 */ /* 0x0003e20000100800 */
[----:B------:R-:W-:-:S03]  /*1c0f0*/  @!P4 IMAD.IADD R26, R26, 0x1, -R29 ;  /* 0x000000011a1ac824 */ /* 0x000fc600078e0a1d */
[----:B------:R-:W2:Y:S04]  /*1c100*/  LDL.LU R10, [R1+0x140] ;  /* 0x00014000010a7983 */ /* 0x000ea80000300800 */
[----:B------:R3:W-:Y:S04]  /*1c110*/  STL [R1+0x8c], R13 ;  /* 0x00008c0d01007387 */ /* 0x0007e80000100800 */
[----:B0-----:R-:W4:Y:S04]  /*1c120*/  LDL.LU R11, [R1+0xfc] ;  /* 0x0000fc00010b7983 */ /* 0x001f280000300800 */
[----:B------:R0:W-:Y:S04]  /*1c130*/  STL [R1+0x84], R14 ;  /* 0x0000840e01007387 */ /* 0x0001e80000100800 */
[----:B-1----:R-:W5:Y:S01]  /*1c140*/  LDL.LU R12, [R1+0x114] ;  /* 0x00011400010c7983 */ /* 0x002f620000300800 */
[----:B------:R-:W-:-:S03]  /*1c150*/  @!P5 IMAD.IADD R27, R27, 0x1, -R29 ;  /* 0x000000011b1bd824 */ /* 0x000fc600078e0a1d */
[----:B---3--:R-:W3:Y:S04]  /*1c160*/  LDL.LU R13, [R1+0x118] ;  /* 0x00011800010d7983 */ /* 0x008ee80000300800 */
[----:B------:R1:W-:Y:S04]  /*1c170*/  STL [R1+0x80], R26 ;  /* 0x0000801a01007387 */ /* 0x0003e80000100800 */
[----:B0-----:R-:W3:Y:S04]  /*1c180*/  LDL.LU R14, [R1+0x108] ;  /* 0x00010800010e7983 */ /* 0x001ee80000300800 */
[----:B-1----:R-:W3:Y:S04]  /*1c190*/  LDL.LU R26, [R1+0x100] ;  /* 0x00010000011a7983 */ /* 0x002ee80000300800 */
[----:B------:R0:W-:Y:S04]  /*1c1a0*/  STL [R1+0x6c], R27 ;  /* 0x00006c1b01007387 */ /* 0x0001e80000100800 */
[----:B0-----:R-:W3:Y:S01]  /*1c1b0*/  LDL.LU R27, [R1+0xc4] ;  /* 0x0000c400011b7983 */ /* 0x001ee20000300800 */
[----:B------:R-:W-:-:S02]  /*1c1c0*/  ISETP.GT.U32.AND P6, PT, R29, R24, PT ;  /* 0x000000181d00720c */ /* 0x000fc40003fc4070 */
[C---:B------:R-:W-:Y:S02]  /*1c1d0*/  ISETP.GT.U32.AND P0, PT, R29.reuse, R15, PT ;  /* 0x0000000f1d00720c */ /* 0x040fe40003f04070 */
[C---:B------:R-:W-:Y:S02]  /*1c1e0*/  ISETP.GT.U32.AND P1, PT, R29.reuse, R16, PT ;  /* 0x000000101d00720c */ /* 0x040fe40003f24070 */
[C---:B------:R-:W-:Y:S02]  /*1c1f0*/  ISETP.GT.U32.AND P2, PT, R29.reuse, R17, PT ;  /* 0x000000111d00720c */ /* 0x040fe40003f44070 */
[C---:B------:R-:W-:Y:S02]  /*1c200*/  ISETP.GT.U32.AND P3, PT, R29.reuse, R18, PT ;  /* 0x000000121d00720c */ /* 0x040fe40003f64070 */
[----:B------:R-:W-:-:S03]  /*1c210*/  ISETP.GT.U32.AND P4, PT, R29, R20, PT ;  /* 0x000000141d00720c */ /* 0x000fc60003f84070 */
[--C-:B------:R-:W-:Y:S01]  /*1c220*/  @!P6 IMAD.IADD R24, R24, 0x1, -R29.reuse ;  /* 0x000000011818e824 */ /* 0x100fe200078e0a1d */
[----:B------:R-:W-:Y:S01]  /*1c230*/  ISETP.GT.U32.AND P5, PT, R29, R22, PT ;  /* 0x000000161d00720c */ /* 0x000fe20003fa4070 */
[----:B------:R-:W-:-:S03]  /*1c240*/  @!P0 IMAD.IADD R15, R15, 0x1, -R29 ;  /* 0x000000010f0f8824 */ /* 0x000fc600078e0a1d */
[C---:B------:R-:W-:Y:S01]  /*1c250*/  ISETP.GT.U32.AND P6, PT, R29.reuse, R24, PT ;  /* 0x000000181d00720c */ /* 0x040fe20003fc4070 */
[--C-:B------:R-:W-:Y:S01]  /*1c260*/  @!P1 IMAD.IADD R16, R16, 0x1, -R29.reuse ;  /* 0x0000000110109824 */ /* 0x100fe200078e0a1d */
[----:B------:R-:W-:Y:S01]  /*1c270*/  ISETP.GT.U32.AND P0, PT, R29, R25, PT ;  /* 0x000000191d00720c */ /* 0x000fe20003f04070 */
[--C-:B------:R-:W-:Y:S01]  /*1c280*/  @!P2 IMAD.IADD R17, R17, 0x1, -R29.reuse ;  /* 0x000000011111a824 */ /* 0x100fe200078e0a1d */
[C---:B------:R-:W-:Y:S01]  /*1c290*/  ISETP.GT.U32.AND P1, PT, R29.reuse, R23, PT ;  /* 0x000000171d00720c */ /* 0x040fe20003f24070 */
[--C-:B------:R-:W-:Y:S01]  /*1c2a0*/  @!P3 IMAD.IADD R18, R18, 0x1, -R29.reuse ;  /* 0x000000011212b824 */ /* 0x100fe200078e0a1d */
[C---:B------:R-:W-:Y:S01]  /*1c2b0*/  ISETP.GT.U32.AND P2, PT, R29.reuse, R21, PT ;  /* 0x000000151d00720c */ /* 0x040fe20003f44070 */
[--C-:B------:R-:W-:Y:S01]  /*1c2c0*/  @!P4 IMAD.IADD R20, R20, 0x1, -R29.reuse ;  /* 0x000000011414c824 */ /* 0x100fe200078e0a1d */
[----:B------:R-:W-:Y:S01]  /*1c2d0*/  ISETP.GT.U32.AND P3, PT, R29, R7, PT ;  /* 0x000000071d00720c */ /* 0x000fe20003f64070 */
[----:B------:R-:W-:-:S04]  /*1c2e0*/  @!P5 IMAD.IADD R22, R22, 0x1, -R29 ;  /* 0x000000011616d824 */ /* 0x000fc800078e0a1d */
[--C-:B------:R-:W-:Y:S01]  /*1c2f0*/  @!P6 IMAD.IADD R24, R24, 0x1, -R29.reuse ;  /* 0x000000011818e824 */ /* 0x100fe200078e0a1d */
[----:B------:R-:W-:Y:S01]  /*1c300*/  ISETP.GT.U32.AND P4, PT, R29, R8, PT ;  /* 0x000000081d00720c */ /* 0x000fe20003f84070 */
[--C-:B------:R-:W-:Y:S01]  /*1c310*/  @!P0 IMAD.IADD R25, R25, 0x1, -R29.reuse ;  /* 0x0000000119198824 */ /* 0x100fe200078e0a1d */
[----:B------:R-:W-:Y:S01]  /*1c320*/  ISETP.GT.U32.AND P5, PT, R29, R9, PT ;  /* 0x000000091d00720c */ /* 0x000fe20003fa4070 */
[--C-:B------:R-:W-:Y:S02]  /*1c330*/  @!P1 IMAD.IADD R23, R23, 0x1, -R29.reuse ;  /* 0x0000000117179824 */ /* 0x100fe400078e0a1d */
[--C-:B------:R-:W-:Y:S02]  /*1c340*/  @!P2 IMAD.IADD R21, R21, 0x1, -R29.reuse ;  /* 0x000000011515a824 */ /* 0x100fe400078e0a1d */
[----:B------:R-:W-:-:S06]  /*1c350*/  @!P3 IMAD.IADD R7, R7, 0x1, -R29 ;  /* 0x000000010707b824 */ /* 0x000fcc00078e0a1d */
[--C-:B------:R-:W-:Y:S02]  /*1c360*/  @!P4 IMAD.IADD R8, R8, 0x1, -R29.reuse ;  /* 0x000000010808c824 */ /* 0x100fe400078e0a1d */
[----:B------:R-:W-:Y:S01]  /*1c370*/  @!P5 IMAD.IADD R9, R9, 0x1, -R29 ;  /* 0x000000010909d824 */ /* 0x000fe200078e0a1d */
[----:B------:R0:W-:Y:S01]  /*1c380*/  STL [R1+0x78], R15 ;  /* 0x0000780f01007387 */ /* 0x0001e20000100800 */
[----:B------:R-:W-:-:S03]  /*1c390*/  IMAD.HI.U32 R28, R28, R19, RZ ;  /* 0x000000131c1c7227 */ /* 0x000fc600078e00ff */
[----:B------:R1:W-:Y:S04]  /*1c3a0*/  STL [R1+0x1b8], R16 ;  /* 0x0001b81001007387 */ /* 0x0003e80000100800 */
[----:B------:R0:W-:Y:S01]  /*1c3b0*/  STL [R1+0x74], R17 ;  /* 0x0000741101007387 */ /* 0x0001e20000100800 */
[----:B------:R-:W-:-:S03]  /*1c3c0*/  IMAD.MOV R28, RZ, RZ, -R28 ;  /* 0x000000ffff1c7224 */ /* 0x000fc600078e0a1c */
[----:B------:R1:W-:Y:S04]  /*1c3d0*/  STL [R1+0x70], R18 ;  /* 0x0000701201007387 */ /* 0x0003e80000100800 */
[----:B------:R1:W-:Y:S04]  /*1c3e0*/  STL [R1+0x64], R20 ;  /* 0x0000641401007387 */ /* 0x0003e80000100800 */
[----:B0-----:R-:W3:Y:S04]  /*1c3f0*/  LDL.LU R15, [R1+0xdc] ;  /* 0x0000dc00010f7983 */ /* 0x001ee80000300800 */
[----:B------:R-:W-:Y:S01]  /*1c400*/  STL [R1+0x68], R22 ;  /* 0x0000681601007387 */ /* 0x000fe20000100800 */
[----:B------:R-:W-:-:S03]  /*1c410*/  IMAD R28, R29, R28, R19 ;  /* 0x0000001c1d1c7224 */ /* 0x000fc600078e0213 */
[----:B-1----:R-:W3:Y:S04]  /*1c420*/  LDL.LU R16, [R1+0xe4] ;  /* 0x0000e40001107983 */ /* 0x002ee80000300800 */
[----:B------:R-:W3:Y:S04]  /*1c430*/  LDL.LU R17, [R1+0xd4] ;  /* 0x0000d40001117983 */ /* 0x000ee80000300800 */
[----:B------:R-:W-:Y:S04]  /*1c440*/  STL [R1+0x188], R24 ;  /* 0x0001881801007387 */ /* 0x000fe80000100800 */
[----:B------:R-:W3:Y:S04]  /*1c450*/  LDL.LU R18, [R1+0xcc] ;  /* 0x0000cc0001127983 */ /* 0x000ee80000300800 */
[----:B------:R-:W3:Y:S04]  /*1c460*/  LDL.LU R19, [R1+0x18] ;  /* 0x0000180001137983 */ /* 0x000ee80000300800 */
[----:B------:R-:W3:Y:S01]  /*1c470*/  LDL.LU R20, [R1+0x14] ;  /* 0x0000140001147983 */ /* 0x000ee20000300800 */
[----:B--2---:R-:W-:-:S02]  /*1c480*/  ISETP.GT.U32.AND P6, PT, R29, R10, PT ;  /* 0x0000000a1d00720c */ /* 0x004fc40003fc4070 */
[C---:B----4-:R-:W-:Y:S02]  /*1c490*/  ISETP.GT.U32.AND P0, PT, R29.reuse, R11, PT ;  /* 0x0000000b1d00720c */ /* 0x050fe40003f04070 */
[C---:B-----5:R-:W-:Y:S02]  /*1c4a0*/  ISETP.GT.U32.AND P1, PT, R29.reuse, R12, PT ;  /* 0x0000000c1d00720c */ /* 0x060fe40003f24070 */
[----:B---3--:R-:W-:-:S07]  /*1c4b0*/  ISETP.GT.U32.AND P2, PT, R29, R13, PT ;  /* 0x0000000d1d00720c */ /* 0x008fce0003f44070 */
[--C-:B------:R-:W-:Y:S01]  /*1c4c0*/  @!P6 IMAD.IADD R10, R10, 0x1, -R29.reuse ;  /* 0x000000010a0ae824 */ /* 0x100fe200078e0a1d */
[C---:B------:R-:W-:Y:S02]  /*1c4d0*/  ISETP.GT.U32.AND P6, PT, R29.reuse, R25, PT ;  /* 0x000000191d00720c */ /* 0x040fe40003fc4070 */
        /* <DEDUP_REMOVED lines=12> */
[----:B------:R-:W-:Y:S01]  /*1c5a0*/  ISETP.GT.U32.AND P4, PT, R29, R9, PT ;  /* 0x000000091d00720c */ /* 0x000fe20003f84070 */
[--C-:B------:R-:W-:Y:S02]  /*1c5b0*/  @!P6 IMAD.IADD R25, R25, 0x1, -R29.reuse ;  /* 0x000000011919e824 */ /* 0x100fe400078e0a1d */
[--C-:B------:R-:W-:Y:S01]  /*1c5c0*/  @!P0 IMAD.IADD R23, R23, 0x1, -R29.reuse ;  /* 0x0000000117178824 */ /* 0x100fe200078e0a1d */
[----:B------:R-:W-:Y:S01]  /*1c5d0*/  ISETP.GT.U32.AND P0, PT, R29, R11, PT ;  /* 0x0000000b1d00720c */ /* 0x000fe20003f04070 */
[----:B------:R-:W-:-:S04]  /*1c5e0*/  @!P1 IMAD.IADD R21, R21, 0x1, -R29 ;  /* 0x0000000115159824 */ /* 0x000fc800078e0a1d */
[--C-:B------:R-:W-:Y:S01]  /*1c5f0*/  @!P5 IMAD.IADD R27, R27, 0x1, -R29.reuse ;  /* 0x000000011b1bd824 */ /* 0x100fe200078e0a1d */
[C---:B------:R-:W-:Y:S01]  /*1c600*/  ISETP.GT.U32.AND P5, PT, R29.reuse, R10, PT ;  /* 0x0000000a1d00720c */ /* 0x040fe20003fa4070 */
[----:B------:R0:W-:Y:S01]  /*1c610*/  STL [R1+0x17c], R25 ;  /* 0x00017c1901007387 */ /* 0x0001e20000100800 */
[----:B------:R-:W-:Y:S01]  /*1c620*/  ISETP.GT.U32.AND P1, PT, R29, R12, PT ;  /* 0x0000000c1d00720c */ /* 0x000fe20003f24070 */
[--C-:B------:R-:W-:Y:S01]  /*1c630*/  @!P2 IMAD.IADD R7, R7, 0x1, -R29.reuse ;  /* 0x000000010707a824 */ /* 0x100fe200078e0a1d */
[C---:B------:R-:W-:Y:S01]  /*1c640*/  ISETP.GT.U32.AND P2, PT, R29.reuse, R13, PT ;  /* 0x0000000d1d00720c */ /* 0x040fe20003f44070 */
[----:B------:R-:W-:Y:S01]  /*1c650*/  @!P3 IMAD.IADD R8, R8, 0x1, -R29 ;  /* 0x000000010808b824 */ /* 0x000fe200078e0a1d */
[C---:B------:R-:W-:Y:S01]  /*1c660*/  ISETP.GT.U32.AND P3, PT, R29.reuse, R14, PT ;  /* 0x0000000e1d00720c */ /* 0x040fe20003f64070 */
[----:B0-----:R-:W2:Y:S04]  /*1c670*/  LDL.LU R25, [R1+0x10] ;  /* 0x0000100001197983 */ /* 0x001ea80000300800 */
[----:B------:R-:W3:Y:S01]  /*1c680*/  LDL.LU R24, [R1+0xc] ;  /* 0x00000c0001187983 */ /* 0x000ee20000300800 */
[----:B------:R-:W-:-:S03]  /*1c690*/  ISETP.GT.U32.AND P6, PT, R29, R26, PT ;  /* 0x0000001a1d00720c */ /* 0x000fc60003fc4070 */
[----:B------:R0:W-:Y:S01]  /*1c6a0*/  STL [R1+0x174], R23 ;  /* 0x0001741701007387 */ /* 0x0001e20000100800 */
[--C-:B------:R-:W-:Y:S01]  /*1c6b0*/  @!P4 IMAD.IADD R9, R9, 0x1, -R29.reuse ;  /* 0x000000010909c824 */ /* 0x100fe200078e0a1d */
[----:B------:R-:W-:Y:S01]  /*1c6c0*/  ISETP.GT.U32.AND P4, PT, R29, R27, PT ;  /* 0x0000001b1d00720c */ /* 0x000fe20003f84070 */
[--C-:B------:R-:W-:Y:S01]  /*1c6d0*/  @!P5 IMAD.IADD R10, R10, 0x1, -R29.reuse ;  /* 0x000000010a0ad824 */ /* 0x100fe200078e0a1d */
[----:B0-----:R-:W4:Y:S04]  /*1c6e0*/  LDL.LU R23, [R1+0x8] ;  /* 0x0000080001177983 */ /* 0x001f280000300800 */
[----:B------:R-:W5:Y:S04]  /*1c6f0*/  LDL.LU R22, [R1+0x4] ;  /* 0x0000040001167983 */ /* 0x000f680000300800 */
[----:B------:R0:W-:Y:S01]  /*1c700*/  STL [R1+0x138], R21 ;  /* 0x0001381501007387 */ /* 0x0001e20000100800 */
[----:B------:R-:W-:-:S02]  /*1c710*/  @!P0 IMAD.IADD R11, R11, 0x1, -R29 ;  /* 0x000000010b0b8824 */ /* 0x000fc400078e0a1d */
[--C-:B------:R-:W-:Y:S01]  /*1c720*/  @!P1 IMAD.IADD R12, R12, 0x1, -R29.reuse ;  /* 0x000000010c0c9824 */ /* 0x100fe200078e0a1d */
[----:B0-----:R-:W5:Y:S04]  /*1c730*/  LDL.LU R21, [R1] ;  /* 0x0000000001157983 */ /* 0x001f680000300800 */
[----:B------:R0:W-:Y:S01]  /*1c740*/  STL [R1+0x150], R7 ;  /* 0x0001500701007387 */ /* 0x0001e20000100800 */
[----:B------:R-:W-:-:S03]  /*1c750*/  @!P2 IMAD.IADD R13, R13, 0x1, -R29 ;  /* 0x000000010d0da824 */ /* 0x000fc600078e0a1d */
[----:B0-----:R-:W5:Y:S04]  /*1c760*/  LDL.LU R7, [R1+0x2a6c] ;  /* 0x002a6c0001077983 */ /* 0x001f680000300800 */
        /* <DEDUP_REMOVED lines=9> */
[----:B------:R0:W-:Y:S04]  /*1c800*/  STL [R1+0xfc], R11 ;  /* 0x0000fc0b01007387 */ /* 0x0001e80000100800 */
        /* <DEDUP_REMOVED lines=10> */
[----:B0-----:R-:W5:Y:S01]  /*1c8b0*/  LDL.LU R27, [R1+0x2a48] ;  /* 0x002a4800011b7983 */ /* 0x001f620000300800 */
[----:B------:R-:W-:-:S02]  /*1c8c0*/  ISETP.GT.U32.AND P5, PT, R29, R15, PT ;  /* 0x0000000f1d00720c */ /* 0x000fc40003fa4070 */
[C---:B------:R-:W-:Y:S02]  /*1c8d0*/  ISETP.GT.U32.AND P0, PT, R29.reuse, R16, PT ;  /* 0x000000101d00720c */ /* 0x040fe40003f04070 */
[C---:B------:R-:W-:Y:S02]  /*1c8e0*/  ISETP.GT.U32.AND P1, PT, R29.reuse, R17, PT ;  /* 0x000000111d00720c */ /* 0x040fe40003f24070 */
[C---:B------:R-:W-:Y:S02]  /*1c8f0*/  ISETP.GT.U32.AND P2, PT, R29.reuse, R18, PT ;  /* 0x000000121d00720c */ /* 0x040fe40003f44070 */
[----:B------:R-:W-:-:S05]  /*1c900*/  ISETP.GT.U32.AND P3, PT, R29, R19, PT ;  /* 0x000000131d00720c */ /* 0x000fca0003f64070 */
[--C-:B------:R-:W-:Y:S02]  /*1c910*/  @!P5 IMAD.IADD R15, R15, 0x1, -R29.reuse ;  /* 0x000000010f0fd824 */ /* 0x100fe400078e0a1d */
[--C-:B------:R-:W-:Y:S02]  /*1c920*/  @!P0 IMAD.IADD R16, R16, 0x1, -R29.reuse ;  /* 0x0000000110108824 */ /* 0x100fe400078e0a1d */
[--C-:B------:R-:W-:Y:S01]  /*1c930*/  @!P1 IMAD.IADD R17, R17, 0x1, -R29.reuse ;  /* 0x0000000111119824 */ /* 0x100fe200078e0a1d */
[----:B------:R-:W-:Y:S01]  /*1c940*/  ISETP.GT.U32.AND P6, PT, R29, R20, PT ;  /* 0x000000141d00720c */ /* 0x000fe20003fc4070 */
[--C-:B------:R-:W-:Y:S02]  /*1c950*/  @!P2 IMAD.IADD R18, R18, 0x1, -R29.reuse ;  /* 0x000000011212a824 */ /* 0x100fe400078e0a1d */
[----:B------:R-:W-:-:S10]  /*1c960*/  @!P3 IMAD.IADD R19, R19, 0x1, -R29 ;  /* 0x000000011313b824 */ /* 0x000fd400078e0a1d */
[----:B------:R-:W-:Y:S01]  /*1c970*/  @!P6 IMAD.IADD R20, R20, 0x1, -R29 ;  /* 0x000000011414e824 */ /* 0x000fe200078e0a1d */
[C---:B--2---:R-:W-:Y:S02]  /*1c980*/  ISETP.GT.U32.AND P4, PT, R29.reuse, R25, PT ;  /* 0x000000191d00720c */ /* 0x044fe40003f84070 */
[C---:B---3--:R-:W-:Y:S02]  /*1c990*/  ISETP.GT.U32.AND P5, PT, R29.reuse, R24, PT ;  /* 0x000000181d00720c */ /* 0x048fe40003fa4070 */
[C---:B----4-:R-:W-:Y:S02]  /*1c9a0*/  ISETP.GT.U32.AND P0, PT, R29.reuse, R23, PT ;  /* 0x000000171d00720c */ /* 0x050fe40003f04070 */
[----:B-----5:R-:W-:-:S07]  /*1c9b0*/  ISETP.GT.U32.AND P1, PT, R29, R22, PT ;  /* 0x000000161d00720c */ /* 0x020fce0003f24070 */
[--C-:B------:R-:W-:Y:S01]  /*1c9c0*/  @!P4 IMAD.IADD R25, R25, 0x1, -R29.reuse ;  /* 0x000000011919c824 */ /* 0x100fe200078e0a1d */
[C---:B------:R-:W-:Y:S01]  /*1c9d0*/  ISETP.GT.U32.AND P4, PT, R29.reuse, R15, PT ;  /* 0x0000000f1d00720c */ /* 0x040fe20003f84070 */
[--C-:B------:R-:W-:Y:S01]  /*1c9e0*/  @!P5 IMAD.IADD R24, R24, 0x1, -R29.reuse ;  /* 0x000000011818d824 */ /* 0x100fe200078e0a1d */
[C---:B------:R-:W-:Y:S02]  /*1c9f0*/  ISETP.GT.U32.AND P5, PT, R29.reuse, R16, PT ;  /* 0x000000101d00720c */ /* 0x040fe40003fa4070 */
[----:B------:R-:W-:Y:S01]  /*1ca00*/  ISETP.GT.U32.AND P2, PT, R29, R21, PT ;  /* 0x000000151d00720c */ /* 0x000fe20003f44070 */
[--C-:B------:R-:W-:Y:S01]  /*1ca10*/  @!P0 IMAD.IADD R23, R23, 0x1, -R29.reuse ;  /* 0x0000000117178824 */ /* 0x100fe200078e0a1d */
[C---:B------:R-:W-:Y:S01]  /*1ca20*/  ISETP.GT.U32.AND P0, PT, R29.reuse, R17, PT ;  /* 0x000000111d00720c */ /* 0x040fe20003f04070 */
[----:B------:R-:W-:Y:S01]  /*1ca30*/  @!P1 IMAD.IADD R22, R22, 0x1, -R29 ;  /* 0x0000000116169824 */ /* 0x000fe200078e0a1d */
[----:B------:R-:W-:-:S05]  /*1ca40*/  ISETP.GT.U32.AND P1, PT, R29, R18, PT ;  /* 0x000000121d00720c */ /* 0x000fca0003f24070 */
[----:B------:R-:W-:Y:S01]  /*1ca50*/  @!P4 IMAD.IADD R15, R15, 0x1, -R29 ;  /* 0x000000010f0fc824 */ /* 0x000fe200078e0a1d */
[----:B------:R-:W-:-:S03]  /*1ca60*/  ISETP.GT.U32.AND P4, PT, R29, R25, PT ;  /* 0x000000191d00720c */ /* 0x000fc60003f84070 */
[--C-:B------:R-:W-:Y:S01]  /*1ca70*/  @!P2 IMAD.IADD R21, R21, 0x1, -R29.reuse ;  /* 0x000000011515a824 */ /* 0x100fe200078e0a1d */
[C---:B------:R-:W-:Y:S01]  /*1ca80*/  ISETP.GT.U32.AND P2, PT, R29.reuse, R19, PT ;  /* 0x000000131d00720c */ /* 0x040fe20003f44070 */
[--C-:B------:R-:W-:Y:S01]  /*1ca90*/  @!P5 IMAD.IADD R16, R16, 0x1, -R29.reuse ;  /* 0x000000011010d824 */ /* 0x100fe200078e0a1d */
[----:B------:R-:W-:Y:S01]  /*1caa0*/  ISETP.GT.U32.AND P5, PT, R29, R24, PT ;  /* 0x000000181d00720c */ /* 0x000fe20003fa4070 */
[--C-:B------:R-:W-:Y:S01]  /*1cab0*/  @!P0 IMAD.IADD R17, R17, 0x1, -R29.reuse ;  /* 0x0000000111118824 */ /* 0x100fe200078e0a1d */
[C---:B------:R-:W-:Y:S01]  /*1cac0*/  ISETP.GT.U32.AND P0, PT, R29.reuse, R23, PT ;  /* 0x000000171d00720c */ /* 0x040fe20003f04070 */
[----:B------:R-:W-:Y:S01]  /*1cad0*/  @!P1 IMAD.IADD R18, R18, 0x1, -R29 ;  /* 0x0000000112129824 */ /* 0x000fe200078e0a1d */
[----:B------:R0:W-:Y:S01]  /*1cae0*/  STL [R1+0xdc], R15 ;  /* 0x0000dc0f01007387 */ /* 0x0001e20000100800 */
[----:B------:R-:W-:-:S06]  /*1caf0*/  ISETP.GT.U32.AND P1, PT, R29, R22, PT ;  /* 0x000000161d00720c */ /* 0x000fcc0003f24070 */
[--C-:B------:R-:W-:Y:S01]  /*1cb00*/  @!P2 IMAD.IADD R19, R19, 0x1, -R29.reuse ;  /* 0x000000011313a824 */ /* 0x100fe200078e0a1d */
[----:B------:R-:W-:Y:S01]  /*1cb10*/  ISETP.GT.U32.AND P2, PT, R29, R21, PT ;  /* 0x000000151d00720c */ /* 0x000fe20003f44070 */
[----:B0-----:R-:W2:Y:S04]  /*1cb20*/  LDL.LU R15, [R1+0x2a44] ;  /* 0x002a4400010f7983 */ /* 0x001ea80000300800 */
[----:B------:R0:W-:Y:S01]  /*1cb30*/  STL [R1+0xe4], R16 ;  /* 0x0000e41001007387 */ /* 0x0001e20000100800 */
[--C-:B------:R-:W-:Y:S02]  /*1cb40*/  @!P4 IMAD.IADD R25, R25, 0x1, -R29.reuse ;  /* 0x000000011919c824 */ /* 0x100fe400078e0a1d */
[--C-:B------:R-:W-:Y:S01]  /*1cb50*/  @!P5 IMAD.IADD R24, R24, 0x1, -R29.reuse ;  /* 0x000000011818d824 */ /* 0x100fe200078e0a1d */
[----:B0-----:R-:W3:Y:S04]  /*1cb60*/  LDL.LU R16, [R1+0x2a40] ;  /* 0x002a400001107983 */ /* 0x001ee80000300800 */
[----:B------:R0:W-:Y:S01]  /*1cb70*/  STL [R1+0xd4], R17 ;  /* 0x0000d41101007387 */ /* 0x0001e20000100800 */
[----:B------:R-:W-:-:S03]  /*1cb80*/  @!P0 IMAD.IADD R23, R23, 0x1, -R29 ;  /* 0x0000000117178824 */ /* 0x000fc600078e0a1d */
[----:B0-----:R-:W4:Y:S04]  /*1cb90*/  LDL.LU R17, [R1+0x2a3c] ;  /* 0x002a3c0001117983 */ /* 0x001f280000300800 */
[----:B------:R0:W-:Y:S01]  /*1cba0*/  STL [R1+0xcc], R18 ;  /* 0x0000cc1201007387 */ /* 0x0001e20000100800 */
[----:B------:R-:W-:-:S03]  /*1cbb0*/  @!P1 IMAD.IADD R22, R22, 0x1, -R29 ;  /* 0x0000000116169824 */ /* 0x000fc600078e0a1d */
[----:B0-----:R-:W5:Y:S04]  /*1cbc0*/  LDL.LU R18, [R1+0x2a38] ;  /* 0x002a380001127983 */ /* 0x001f680000300800 */
[----:B------:R0:W-:Y:S01]  /*1cbd0*/  STL [R1+0x18], R19 ;  /* 0x0000181301007387 */ /* 0x0001e20000100800 */
[----:B------:R-:W-:-:S03]  /*1cbe0*/  @!P2 IMAD.IADD R21, R21, 0x1, -R29 ;  /* 0x000000011515a824 */ /* 0x000fc600078e0a1d */
[----:B0-----:R-:W2:Y:S01]  /*1cbf0*/  LDL.LU R19, [R1+0x2a34] ;  /* 0x002a340001137983 */ /* 0x001ea20000300800 */
[----:B------:R-:W-:-:S13]  /*1cc00*/  ISETP.GT.U32.AND P3, PT, R29, R27, PT ;  /* 0x0000001b1d00720c */ /* 0x000fda0003f64070 */
[----:B------:R-:W-:Y:S01]  /*1cc10*/  @!P3 IMAD.IADD R27, R27, 0x1, -R29 ;  /* 0x000000011b1bb824 */ /* 0x000fe200078e0a1d */
[----:B------:R-:W-:-:S13]  /*1cc20*/  ISETP.GT.U32.AND P3, PT, R29, R20, PT ;  /* 0x000000141d00720c */ /* 0x000fda0003f64070 */
[----:B------:R-:W-:-:S05]  /*1cc30*/  @!P3 IMAD.IADD R20, R20, 0x1, -R29 ;  /* 0x000000011414b824 */ /* 0x000fca00078e0a1d */
[----:B------:R0:W-:Y:S04]  /*1cc40*/  STL [R1+0x14], R20 ;  /* 0x0000141401007387 */ /* 0x0001e80000100800 */
[----:B0-----:R-:W3:Y:S04]  /*1cc50*/  LDL.LU R20, [R1+0x2a30] ;  /* 0x002a300001147983 */ /* 0x001ee80000300800 */
[----:B------:R0:W-:Y:S04]  /*1cc60*/  STL [R1+0x10], R25 ;  /* 0x0000101901007387 */ /* 0x0001e80000100800 */
[----:B0-----:R-:W4:Y:S04]  /*1cc70*/  LDL.LU R25, [R1+0x2a2c] ;  /* 0x002a2c0001197983 */ /* 0x001f280000300800 */
[----:B------:R0:W-:Y:S04]  /*1cc80*/  STL [R1+0xc], R24 ;  /* 0x00000c1801007387 */ /* 0x0001e80000100800 */
[----:B0-----:R-:W5:Y:S04]  /*1cc90*/  LDL.LU R24, [R1+0x2a28] ;  /* 0x002a280001187983 */ /* 0x001f680000300800 */
[----:B------:R0:W-:Y:S04]  /*1cca0*/  STL [R1+0x8], R23 ;  /* 0x0000081701007387 */ /* 0x0001e80000100800 */
[----:B0-----:R-:W5:Y:S04]  /*1ccb0*/  LDL.LU R23, [R1+0x2a24] ;  /* 0x002a240001177983 */ /* 0x001f680000300800 */
[----:B------:R0:W-:Y:S04]  /*1ccc0*/  STL [R1+0x4], R22 ;  /* 0x0000041601007387 */ /* 0x0001e80000100800 */
[----:B0-----:R-:W5:Y:S04]  /*1ccd0*/  LDL.LU R22, [R1+0x2a20] ;  /* 0x002a200001167983 */ /* 0x001f680000300800 */
[----:B------:R0:W-:Y:S04]  /*1cce0*/  STL [R1], R21 ;  /* 0x0000001501007387 */ /* 0x0001e80000100800 */
[----:B0-----:R-:W5:Y:S01]  /*1ccf0*/  LDL.LU R21, [R1+0x2a1c] ;  /* 0x002a1c0001157983 */ /* 0x001f620000300800 */
[----:B------:R-:W-:-:S02]  /*1cd00*/  ISETP.GT.U32.AND P6, PT, R29, R26, PT ;  /* 0x0000001a1d00720c */ /* 0x000fc40003fc4070 */
[----:B------:R-:W-:-:S11]  /*1cd10*/  ISETP.GT.U32.AND P3, PT, R29, R27, PT ;  /* 0x0000001b1d00720c */ /* 0x000fd60003f64070 */
[----:B------:R-:W-:-:S05]  /*1cd20*/  @!P6 IMAD.IADD R26, R26, 0x1, -R29 ;  /* 0x000000011a1ae824 */ /* 0x000fca00078e0a1d */
[----:B------:R-:W-:Y:S01]  /*1cd30*/  ISETP.GT.U32.AND P6, PT, R29, R26, PT ;  /* 0x0000001a1d00720c */ /* 0x000fe20003fc4070 */
[----:B------:R-:W-:-:S12]  /*1cd40*/  @!P3 IMAD.IADD R27, R27, 0x1, -R29 ;  /* 0x000000011b1bb824 */ /* 0x000fd800078e0a1d */
[----:B------:R-:W-:Y:S01]  /*1cd50*/  @!P6 IMAD.IADD R26, R26, 0x1, -R29 ;  /* 0x000000011a1ae824 */ /* 0x000fe200078e0a1d */
[----:B------:R-:W-:Y:S04]  /*1cd60*/  STL [R1+0x29f8], R27 ;  /* 0x0029f81b01007387 */ /* 0x000fe80000100800 */
[----:B------:R-:W-:Y:S01]  /*1cd70*/  STL [R1+0x29f4], R26 ;  /* 0x0029f41a01007387 */ /* 0x000fe20000100800 */
[----:B--2---:R-:W-:-:S13]  /*1cd80*/  ISETP.GT.U32.AND P6, PT, R29, R19, PT ;  /* 0x000000131d00720c */ /* 0x004fda0003fc4070 */
[----:B------:R-:W-:Y:S01]  /*1cd90*/  @!P6 IMAD.IADD R19, R19, 0x1, -R29 ;  /* 0x000000011313e824 */ /* 0x000fe200078e0a1d */
[C---:B---3--:R-:W-:Y:S02]  /*1cda0*/  ISETP.GT.U32.AND P3, PT, R29.reuse, R20, PT ;  /* 0x000000141d00720c */ /* 0x048fe40003f64070 */
[C---:B----4-:R-:W-:Y:S02]  /*1cdb0*/  ISETP.GT.U32.AND P4, PT, R29.reuse, R25, PT ;  /* 0x000000191d00720c */ /* 0x050fe40003f84070 */
[----:B-----5:R-:W-:-:S11]  /*1cdc0*/  ISETP.GT.U32.AND P5, PT, R29, R24, PT ;  /* 0x000000181d00720c */ /* 0x020fd60003fa4070 */
[--C-:B------:R-:W-:Y:S01]  /*1cdd0*/  @!P4 IMAD.IADD R25, R25, 0x1, -R29.reuse ;  /* 0x000000011919c824 */ /* 0x100fe200078e0a1d */
[C---:B------:R-:W-:Y:S02]  /*1cde0*/  ISETP.GT.U32.AND P4, PT, R29.reuse, R18, PT ;  /* 0x000000121d00720c */ /* 0x040fe40003f84070 */
[C---:B------:R-:W-:Y:S01]  /*1cdf0*/  ISETP.GT.U32.AND P0, PT, R29.reuse, R23, PT ;  /* 0x000000171d00720c */ /* 0x040fe20003f04070 */
[----:B------:R-:W-:Y:S01]  /*1ce00*/  @!P5 IMAD.IADD R24, R24, 0x1, -R29 ;  /* 0x000000011818d824 */ /* 0x000fe200078e0a1d */
[C---:B------:R-:W-:Y:S02]  /*1ce10*/  ISETP.GT.U32.AND P5, PT, R29.reuse, R17, PT ;  /* 0x000000111d00720c */ /* 0x040fe40003fa4070 */
[----:B------:R-:W-:-:S09]  /*1ce20*/  ISETP.GT.U32.AND P1, PT, R29, R22, PT ;  /* 0x000000161d00720c */ /* 0x000fd20003f24070 */
[--C-:B------:R-:W-:Y:S01]  /*1ce30*/  @!P0 IMAD.IADD R23, R23, 0x1, -R29.reuse ;  /* 0x0000000117178824 */ /* 0x100fe200078e0a1d */
[C---:B------:R-:W-:Y:S02]  /*1ce40*/  ISETP.GT.U32.AND P0, PT, R29.reuse, R16, PT ;  /* 0x000000101d00720c */ /* 0x040fe40003f04070 */
[C---:B------:R-:W-:Y:S01]  /*1ce50*/  ISETP.GT.U32.AND P2, PT, R29.reuse, R21, PT ;  /* 0x000000151d00720c */ /* 0x040fe20003f44070 */
[--C-:B------:R-:W-:Y:S01]  /*1ce60*/  @!P1 IMAD.IADD R22, R22, 0x1, -R29.reuse ;  /* 0x0000000116169824 */ /* 0x100fe200078e0a1d */
[----:B------:R-:W-:Y:S01]  /*1ce70*/  ISETP.GT.U32.AND P1, PT, R29, R15, PT ;  /* 0x0000000f1d00720c */ /* 0x000fe20003f24070 */
[----:B------:R-:W-:-:S10]  /*1ce80*/  @!P3 IMAD.IADD R20, R20, 0x1, -R29 ;  /* 0x000000011414b824 */ /* 0x000fd400078e0a1d */
[--C-:B------:R-:W-:Y:S01]  /*1ce90*/  @!P2 IMAD.IADD R21, R21, 0x1, -R29.reuse ;  /* 0x000000011515a824 */ /* 0x100fe200078e0a1d */
[C---:B------:R-:W-:Y:S01]  /*1cea0*/  ISETP.GT.U32.AND P2, PT, R29.reuse, R14, PT ;  /* 0x0000000e1d00720c */ /* 0x040fe20003f44070 */
[--C-:B------:R-:W-:Y:S01]  /*1ceb0*/  @!P4 IMAD.IADD R18, R18, 0x1, -R29.reuse ;  /* 0x000000011212c824 */ /* 0x100fe200078e0a1d */
[----:B------:R-:W-:Y:S01]  /*1cec0*/  ISETP.GT.U32.AND P6, PT, R29, R25, PT ;  /* 0x000000191d00720c */ /* 0x000fe20003fc4070 */
[--C-:B------:R-:W-:Y:S01]  /*1ced0*/  @!P5 IMAD.IADD R17, R17, 0x1, -R29.reuse ;  /* 0x000000011111d824 */ /* 0x100fe200078e0a1d */
[C---:B------:R-:W-:Y:S01]  /*1cee0*/  ISETP.GT.U32.AND P4, PT, R29.reuse, R24, PT ;  /* 0x000000181d00720c */ /* 0x040fe20003f84070 */
[--C-:B------:R-:W-:Y:S01]  /*1cef0*/  @!P0 IMAD.IADD R16, R16, 0x1, -R29.reuse ;  /* 0x0000000110108824 */ /* 0x100fe200078e0a1d */
[----:B------:R-:W-:Y:S01]  /*1cf00*/  ISETP.GT.U32.AND P5, PT, R29, R23, PT ;  /* 0x000000171d00720c */ /* 0x000fe20003fa4070 */
[----:B------:R-:W-:Y:S01]  /*1cf10*/  @!P1 IMAD.IADD R15, R15, 0x1, -R29 ;  /* 0x000000010f0f9824 */ /* 0x000fe200078e0a1d */
[C---:B------:R-:W-:Y:S02]  /*1cf20*/  ISETP.GT.U32.AND P0, PT, R29.reuse, R22, PT ;  /* 0x000000161d00720c */ /* 0x040fe40003f04070 */
[----:B------:R-:W-:-:S03]  /*1cf30*/  ISETP.GT.U32.AND P1, PT, R29, R21, PT ;  /* 0x000000151d00720c */ /* 0x000fc60003f24070 */
[--C-:B------:R-:W-:Y:S01]  /*1cf40*/  @!P2 IMAD.IADD R14, R14, 0x1, -R29.reuse ;  /* 0x000000010e0ea824 */ /* 0x100fe200078e0a1d */
[----:B------:R-:W-:Y:S01]  /*1cf50*/  ISETP.GT.U32.AND P2, PT, R29, R20, PT ;  /* 0x000000141d00720c */ /* 0x000fe20003f44070 */
[--C-:B------:R-:W-:Y:S02]  /*1cf60*/  @!P6 IMAD.IADD R25, R25, 0x1, -R29.reuse ;  /* 0x000000011919e824 */ /* 0x100fe400078e0a1d */
[--C-:B------:R-:W-:Y:S02]  /*1cf70*/  @!P4 IMAD.IADD R24, R24, 0x1, -R29.reuse ;  /* 0x000000011818c824 */ /* 0x100fe400078e0a1d */
[--C-:B------:R-:W-:Y:S02]  /*1cf80*/  @!P5 IMAD.IADD R23, R23, 0x1, -R29.reuse ;  /* 0x000000011717d824 */ /* 0x100fe400078e0a1d */
[--C-:B------:R-:W-:Y:S01]  /*1cf90*/  @!P0 IMAD.IADD R22, R22, 0x1, -R29.reuse ;  /* 0x0000000116168824 */ /* 0x100fe200078e0a1d */
[----:B------:R-:W-:Y:S01]  /*1cfa0*/  STL [R1+0x29f0], R25 ;  /* 0x0029f01901007387 */ /* 0x000fe20000100800 */
[----:B------:R-:W-:-:S03]  /*1cfb0*/  @!P1 IMAD.IADD R21, R21, 0x1, -R29 ;  /* 0x0000000115159824 */ /* 0x000fc600078e0a1d */
[----:B------:R-:W-:Y:S01]  /*1cfc0*/  STL [R1+0x29ec], R24 ;  /* 0x0029ec1801007387 */ /* 0x000fe20000100800 */
[----:B------:R-:W-:-:S03]  /*1cfd0*/  @!P2 IMAD.IADD R20, R20, 0x1, -R29 ;  /* 0x000000011414a824 */ /* 0x000fc600078e0a1d */
[----:B------:R-:W-:Y:S04]  /*1cfe0*/  STL [R1+0x29e8], R23 ;  /* 0x0029e81701007387 */ /* 0x000fe80000100800 */
[----:B------:R-:W-:Y:S04]  /*1cff0*/  STL [R1+0x29fc], R22 ;  /* 0x0029fc1601007387 */ /* 0x000fe80000100800 */
[----:B------:R-:W-:Y:S04]  /*1d000*/  STL [R1+0x2a00], R21 ;  /* 0x002a001501007387 */ /* 0x000fe80000100800 */
[----:B------:R0:W-:Y:S04]  /*1d010*/  STL [R1+0x2a04], R20 ;  /* 0x002a041401007387 */ /* 0x0001e80000100800 */
[----:B0-----:R-:W2:Y:S04]  /*1d020*/  LDL R20, [R1+0x274c] ;  /* 0x00274c0001147983 */ /* 0x001ea80000100800 */
[----:B--2---:R0:W-:Y:S04]  /*1d030*/  STL [R1+0x2a10], R20 ;  /* 0x002a101401007387 */ /* 0x0041e80000100800 */
[----:B------:R-:W2:Y:S01]  /*1d040*/  LDL R24, [R1+0x2758] ;  /* 0x0027580001187983 */ /* 0x000ea20000100800 */
[----:B------:R-:W-:-:S03]  /*1d050*/  ISETP.GT.U32.AND P3, PT, R29, R13, PT ;  /* 0x0000000d1d00720c */ /* 0x000fc60003f64070 */
[----:B------:R-:W1:Y:S04]  /*1d060*/  S2R R27, SR_TID.X ;  /* 0x00000000001b7919 */ /* 0x000e680000002100 */
[----:B0-----:R-:W0:Y:S04]  /*1d070*/  S2R R20, SR_TID.X ;  /* 0x0000000000147919 */ /* 0x001e280000002100 */
[----:B--2---:R-:W-:Y:S04]  /*1d080*/  STL [R1+0x2a14], R24 ;  /* 0x002a141801007387 */ /* 0x004fe80000100800 */
[----:B------:R-:W2:Y:S01]  /*1d090*/  LDL R22, [R1+0x27a4] ;  /* 0x0027a40001167983 */ /* 0x000ea20000100800 */
[----:B------:R-:W-:Y:S01]  /*1d0a0*/  @!P3 IMAD.IADD R13, R13, 0x1, -R29 ;  /* 0x000000010d0db824 */ /* 0x000fe200078e0a1d */
[----:B------:R-:W-:-:S02]  /*1d0b0*/  ISETP.GT.U32.AND P3, PT, R29, R19, PT ;  /* 0x000000131d00720c */ /* 0x000fc40003f64070 */
[----:B------:R-:W-:Y:S02]  /*1d0c0*/  ISETP.GT.U32.AND P4, PT, R29, R18, PT ;  /* 0x000000121d00720c */ /* 0x000fe40003f84070 */
[----:B-1----:R-:W-:Y:S01]  /*1d0d0*/  LOP3.LUT R27, R27, 0x7, RZ, 0xc0, !PT ;  /* 0x000000071b1b7812 */ /* 0x002fe200078ec0ff */
[----:B0-----:R-:W-:-:S04]  /*1d0e0*/  IMAD.SHL.U32 R20, R20, 0x2, RZ ;  /* 0x0000000214147824 */ /* 0x001fc800078e00ff */
[----:B------:R-:W-:-:S04]  /*1d0f0*/  IMAD R23, R27, 0x90, RZ ;  /* 0x000000901b177824 */ /* 0x000fc800078e02ff */
[--C-:B------:R-:W-:Y:S02]  /*1d100*/  @!P3 IMAD.IADD R19, R19, 0x1, -R29.reuse ;  /* 0x000000011313b824 */ /* 0x100fe400078e0a1d */
[----:B------:R-:W-:Y:S01]  /*1d110*/  @!P4 IMAD.IADD R18, R18, 0x1, -R29 ;  /* 0x000000011212c824 */ /* 0x000fe200078e0a1d */
[C---:B------:R-:W-:Y:S02]  /*1d120*/  ISETP.GT.U32.AND P5, PT, R29.reuse, R17, PT ;  /* 0x000000111d00720c */ /* 0x040fe40003fa4070 */
[C---:B------:R-:W-:Y:S02]  /*1d130*/  ISETP.GT.U32.AND P0, PT, R29.reuse, R16, PT ;  /* 0x000000101d00720c */ /* 0x040fe40003f04070 */
[C---:B------:R-:W-:Y:S02]  /*1d140*/  ISETP.GT.U32.AND P1, PT, R29.reuse, R15, PT ;  /* 0x0000000f1d00720c */ /* 0x040fe40003f24070 */
[C---:B------:R-:W-:Y:S02]  /*1d150*/  ISETP.GT.U32.AND P6, PT, R29.reuse, R14, PT ;  /* 0x0000000e1d00720c */ /* 0x040fe40003fc4070 */
[----:B------:R-:W-:-:S02]  /*1d160*/  ISETP.GT.U32.AND P2, PT, R29, R13, PT ;  /* 0x0000000d1d00720c */ /* 0x000fc40003f44070 */
[C---:B------:R-:W-:Y:S02]  /*1d170*/  ISETP.GT.U32.AND P3, PT, R29.reuse, R12, PT ;  /* 0x0000000c1d00720c */ /* 0x040fe40003f64070 */
[----:B------:R-:W-:Y:S01]  /*1d180*/  ISETP.GT.U32.AND P4, PT, R29, R11, PT ;  /* 0x0000000b1d00720c */ /* 0x000fe20003f84070 */
        /* <DEDUP_REMOVED lines=13> */
[----:B------:R-:W-:Y:S01]  /*1d260*/  ISETP.GT.U32.AND P4, PT, R29, R4, PT ;  /* 0x000000041d00720c */ /* 0x000fe20003f84070 */
[----:B------:R-:W-:Y:S01]  /*1d270*/  @!P5 IMAD.IADD R10, R10, 0x1, -R29 ;  /* 0x000000010a0ad824 */ /* 0x000fe200078e0a1d */
[----:B--2---:R0:W-:Y:S04]  /*1d280*/  STL [R1+0x2a18], R22 ;  /* 0x002a181601007387 */ /* 0x0041e80000100800 */
[----:B------:R-:W2:Y:S04]  /*1d290*/  LDL R25, [R1+0x27b0] ;  /* 0x0027b00001197983 */ /* 0x000ea80000100800 */
[----:B------:R-:W3:Y:S01]  /*1d2a0*/  LDL R27, [R1+0x27c4] ;  /* 0x0027c400011b7983 */ /* 0x000ee20000100800 */
[----:B0-----:R-:W-:-:S03]  /*1d2b0*/  IMAD.MOV.U32 R22, RZ, RZ, 0x3f ;  /* 0x0000003fff167424 */ /* 0x001fc600078e00ff */
[----:B------:R-:W4:Y:S02]  /*1d2c0*/  LDL R26, [R1+0x27c0] ;  /* 0x0027c000011a7983 */ /* 0x000f240000100800 */
[----:B------:R-:W-:Y:S02]  /*1d2d0*/  IADD3 R22, R22, c[0x0][0x180], RZ ;  /* 0x0000600016167a10 */ /* 0x000fe40007ffe0ff */
[----:B------:R-:W5:Y:S02]  /*1d2e0*/  LDL R21, [R1+0x27b8] ;  /* 0x0027b80001157983 */ /* 0x000f640000100800 */
[----:B------:R-:W-:Y:S02]  /*1d2f0*/  SHF.R.S32.HI R24, RZ, 0x1f, R22 ;  /* 0x0000001fff187819 */ /* 0x000fe40000011416 */
[----:B------:R0:W-:Y:S02]  /*1d300*/  STL [R1+0x2a08], R19 ;  /* 0x002a081301007387 */ /* 0x0001e40000100800 */
[----:B------:R-:W-:-:S02]  /*1d310*/  LEA.HI R24, R24, R22, RZ, 0x6 ;  /* 0x0000001618187211 */ /* 0x000fc400078f30ff */
[----:B0-----:R-:W3:Y:S04]  /*1d320*/  LDL R19, [R1+0x27bc] ;  /* 0x0027bc0001137983 */ /* 0x001ee80000100800 */
[----:B------:R0:W-:Y:S04]  /*1d330*/  STL [R1+0x2a0c], R18 ;  /* 0x002a0c1201007387 */ /* 0x0001e80000100800 */
[----:B------:R-:W3:Y:S04]  /*1d340*/  LDL.LU R22, [R1+0x2a18] ;  /* 0x002a180001167983 */ /* 0x000ee80000300800 */
[----:B------:R-:W4:Y:S01]  /*1d350*/  LDL.LU R24, [R1+0x2a14] ;  /* 0x002a140001187983 */ /* 0x000f220000300800 */
[----:B0-----:R-:W-:-:S02]  /*1d360*/  LOP3.LUT R18, R23, 0x10, R20, 0x78, !PT ;  /* 0x0000001017127812 */ /* 0x001fc400078e7814 */
[----:B------:R-:W-:Y:S02]  /*1d370*/  LOP3.LUT R23, R23, 0x30, R20, 0x78, !PT ;  /* 0x0000003017177812 */ /* 0x000fe400078e7814 */
[----:B------:R-:W5:Y:S01]  /*1d380*/  LDL.LU R20, [R1+0x2a10] ;  /* 0x002a100001147983 */ /* 0x000f620000300800 */
        /* <DEDUP_REMOVED lines=11> */
[C---:B------:R-:W-:Y:S01]  /*1d440*/  ISETP.GT.U32.AND P3, PT, R29.reuse, R11, PT ;  /* 0x0000000b1d00720c */ /* 0x040fe20003f64070 */
[----:B------:R-:W5:Y:S01]  /*1d450*/  LDL R23, [R1+0x27b4] ;  /* 0x0027b40001177983 */ /* 0x000f620000100800 */
[----:B------:R-:W-:Y:S01]  /*1d460*/  ISETP.GT.U32.AND P4, PT, R29, R10, PT ;  /* 0x0000000a1d00720c */ /* 0x000fe20003f84070 */
[--C-:B------:R-:W-:Y:S01]  /*1d470*/  @!P5 IMAD.IADD R3, R3, 0x1, -R29.reuse ;  /* 0x000000010303d824 */ /* 0x100fe200078e0a1d */
[C---:B------:R-:W-:Y:S01]  /*1d480*/  ISETP.GT.U32.AND P5, PT, R29.reuse, R9, PT ;  /* 0x000000091d00720c */ /* 0x040fe20003fa4070 */
[--C-:B------:R-:W-:Y:S01]  /*1d490*/  @!P0 IMAD.IADD R2, R2, 0x1, -R29.reuse ;  /* 0x0000000102028824 */ /* 0x100fe200078e0a1d */
[C---:B------:R-:W-:Y:S01]  /*1d4a0*/  ISETP.GT.U32.AND P0, PT, R29.reuse, R8, PT ;  /* 0x000000081d00720c */ /* 0x040fe20003f04070 */
[--C-:B------:R-:W-:Y:S01]  /*1d4b0*/  @!P1 IMAD.IADD R0, R0, 0x1, -R29.reuse ;  /* 0x0000000100009824 */ /* 0x100fe200078e0a1d */
[----:B------:R-:W-:Y:S01]  /*1d4c0*/  ISETP.GT.U32.AND P1, PT, R29, R7, PT ;  /* 0x000000071d00720c */ /* 0x000fe20003f24070 */
[----:B------:R-:W-:-:S02]  /*1d4d0*/  @!P6 IMAD.IADD R28, R28, 0x1, -R29 ;  /* 0x000000011c1ce824 */ /* 0x000fc400078e0a1d */
        /* <DEDUP_REMOVED lines=11> */
[----:B------:R-:W-:-:S02]  /*1d590*/  ISETP.GT.U32.AND P6, PT, R29, R0, PT ;  /* 0x000000001d00720c */ /* 0x000fc40003fc4070 */
[----:B------:R-:W-:Y:S02]  /*1d5a0*/  ISETP.GT.U32.AND P1, PT, R29, R28, PT ;  /* 0x0000001c1d00720c */ /* 0x000fe40003f24070 */
[----:B------:R-:W0:Y:S02]  /*1d5b0*/  S2R R29, SR_TID.X ;  /* 0x00000000001d7919 */ /* 0x000e240000002100 */
[----:B0-----:R-:W-:-:S05]  /*1d5c0*/  IMAD.SHL.U32 R29, R29, 0x40, RZ ;  /* 0x000000401d1d7824 */ /* 0x001fca00078e00ff */
[----:B------:R-:W-:Y:S02]  /*1d5d0*/  LOP3.LUT R18, R18, 0x400, R29, 0xf8, !PT ;  /* 0x0000040012127812 */ /* 0x000fe400078ef81d */
[----:B------:R-:W-:-:S05]  /*1d5e0*/  IABS R29, c[0x0][0x17c] ;  /* 0x00005f00001d7a13 */ /* 0x000fca0000000000 */
[--C-:B------:R-:W-:Y:S02]  /*1d5f0*/  @!P2 IMAD.IADD R6, R6, 0x1, -R29.reuse ;  /* 0x000000010606a824 */ /* 0x100fe400078e0a1d */
[--C-:B------:R-:W-:Y:S02]  /*1d600*/  @!P3 IMAD.IADD R5, R5, 0x1, -R29.reuse ;  /* 0x000000010505b824 */ /* 0x100fe400078e0a1d */
[--C-:B------:R-:W-:Y:S02]  /*1d610*/  @!P4 IMAD.IADD R4, R4, 0x1, -R29.reuse ;  /* 0x000000010404c824 */ /* 0x100fe400078e0a1d */
[----:B------:R-:W-:Y:S01]  /*1d620*/  @!P0 IMAD.IADD R2, R2, 0x1, -R29 ;  /* 0x0000000102028824 */ /* 0x000fe200078e0a1d */
[----:B--2---:R-:W-:Y:S02]  /*1d630*/  ISETP.GE.AND P0, PT, R25, RZ, PT ;  /* 0x000000ff1900720c */ /* 0x004fe40003f06270 */
[----:B------:R-:W2:Y:S01]  /*1d640*/  LDL R25, [R1+0x279c] ;  /* 0x00279c0001197983 */ /* 0x000ea20000100800 */
[----:B---3--:R-:W-:-:S03]  /*1d650*/  ISETP.GE.AND P4, PT, R22, RZ, PT ;  /* 0x000000ff1600720c */ /* 0x008fc60003f86270 */
[----:B------:R-:W3:Y:S01]  /*1d660*/  LDL R22, [R1+0x27a0] ;  /* 0x0027a00001167983 */ /* 0x000ee20000100800 */
[----:B----4-:R-:W-:-:S03]  /*1d670*/  ISETP.GE.AND P3, PT, R24, RZ, PT ;  /* 0x000000ff1800720c */ /* 0x010fc60003f66270 */
[----:B------:R-:W4:Y:S01]  /*1d680*/  LDL R24, [R1+0x27a8] ;  /* 0x0027a80001187983 */ /* 0x000f220000100800 */
[----:B-----5:R-:W-:-:S03]  /*1d690*/  ISETP.GE.AND P2, PT, R20, RZ, PT ;  /* 0x000000ff1400720c */ /* 0x020fc60003f46270 */
[----:B------:R-:W5:Y:S04]  /*1d6a0*/  LDL R20, [R1+0x27ac] ;  /* 0x0027ac0001147983 */ /* 0x000f680000100800 */
[----:B------:R-:W2:Y:S01]  /*1d6b0*/  LDL.LU R18, [R1+0x5c] ;  /* 0x00005c0001127983 */ /* 0x000ea20000300800 */
[--C-:B------:R-:W-:Y:S01]  /*1d6c0*/  @!P1 IMAD.IADD R28, R28, 0x1, -R29.reuse ;  /* 0x000000011c1c9824 */ /* 0x100fe200078e0a1d */
[----:B------:R-:W-:Y:S01]  /*1d6d0*/  ISETP.GE.AND P1, PT, R27, RZ, PT ;  /* 0x000000ff1b00720c */ /* 0x000fe20003f26270 */
[----:B------:R-:W-:Y:S01]  /*1d6e0*/  @!P5 IMAD.IADD R3, R3, 0x1, -R29 ;  /* 0x000000010303d824 */ /* 0x000fe200078e0a1d */
[----:B------:R-:W-:Y:S01]  /*1d6f0*/  ISETP.GE.AND P5, PT, R19, RZ, PT ;  /* 0x000000ff1300720c */ /* 0x000fe20003fa6270 */
[----:B------:R-:W3:Y:S04]  /*1d700*/  LDL R27, [R1+0x2794] ;  /* 0x00279400011b7983 */ /* 0x000ee80000100800 */
[----:B------:R-:W3:Y:S01]  /*1d710*/  LDL.LU R19, [R1+0x58] ;  /* 0x0000580001137983 */ /* 0x000ee20000300800 */
[----:B--2---:R-:W-:Y:S01]  /*1d720*/  @!P2 IMAD.MOV R18, RZ, RZ, -R18 ;  /* 0x000000ffff12a224 */ /* 0x004fe200078e0a12 */
[----:B------:R-:W-:-:S02]  /*1d730*/  ISETP.GE.AND P2, PT, R26, RZ, PT ;  /* 0x000000ff1a00720c */ /* 0x000fc40003f46270 */
[----:B------:R-:W2:Y:S04]  /*1d740*/  LDL R26, [R1+0x2798] ;  /* 0x00279800011a7983 */ /* 0x000ea80000100800 */
[----:B------:R0:W-:Y:S04]  /*1d750*/  STL [R1+0x7dc], R18 ;  /* 0x0007dc1201007387 */ /* 0x0001e80000100800 */
[----:B0-----:R-:W2:Y:S01]  /*1d760*/  LDL.LU R18, [R1+0x54] ;  /* 0x0000540001127983 */ /* 0x001ea20000300800 */
[----:B---3--:R-:W-:Y:S01]  /*1d770*/  @!P3 IMAD.MOV R19, RZ, RZ, -R19 ;  /* 0x000000ffff13b224 */ /* 0x008fe200078e0a13 */
[----:B------:R-:W-:-:S02]  /*1d780*/  ISETP.GE.AND P3, PT, R21, RZ, PT ;  /* 0x000000ff1500720c */ /* 0x000fc40003f66270 */
[----:B------:R-:W3:Y:S04]  /*1d790*/  LDL R21, [R1+0x278c] ;  /* 0x00278c0001157983 */ /* 0x000ee80000100800 */
[----:B------:R0:W-:Y:S04]  /*1d7a0*/  STL [R1+0x7d8], R19 ;  /* 0x0007d81301007387 */ /* 0x0001e80000100800 */
[----:B0-----:R-:W3:Y:S01]  /*1d7b0*/  LDL.LU R19, [R1+0x50] ;  /* 0x0000500001137983 */ /* 0x001ee20000300800 */
[----:B--2---:R-:W-:Y:S01]  /*1d7c0*/  @!P4 IMAD.MOV R18, RZ, RZ, -R18 ;  /* 0x000000ffff12c224 */ /* 0x004fe200078e0a12 */
[----:B------:R-:W-:-:S02]  /*1d7d0*/  ISETP.GE.AND P4, PT, R23, RZ, PT ;  /* 0x000000ff1700720c */ /* 0x000fc40003f86270 */
[----:B------:R-:W2:Y:S04]  /*1d7e0*/  LDL R23, [R1+0x2790] ;  /* 0x0027900001177983 */ /* 0x000ea80000100800 */
[----:B------:R0:W-:Y:S04]  /*1d7f0*/  STL [R1+0x7d4], R18 ;  /* 0x0007d41201007387 */ /* 0x0001e80000100800 */
[----:B0-----:R-:W2:Y:S01]  /*1d800*/  LDL.LU R18, [R1+0x4c] ;  /* 0x00004c0001127983 */ /* 0x001ea20000300800 */
[----:B---3--:R-:W-:Y:S01]  /*1d810*/  @!P0 IMAD.MOV R19, RZ, RZ, -R19 ;  /* 0x000000ffff138224 */ /* 0x008fe200078e0a13 */
[----:B-----5:R-:W-:-:S02]  /*1d820*/  ISETP.GE.AND P0, PT, R20, RZ, PT ;  /* 0x000000ff1400720c */ /* 0x020fc40003f06270 */
[----:B------:R-:W3:Y:S04]  /*1d830*/  LDL R20, [R1+0x2784] ;  /* 0x0027840001147983 */ /* 0x000ee80000100800 */
[----:B------:R0:W-:Y:S04]  /*1d840*/  STL [R1+0x7d0], R19 ;  /* 0x0007d01301007387 */ /* 0x0001e80000100800 */
[----:B0-----:R-:W5:Y:S01]  /*1d850*/  LDL.LU R19, [R1+0x48] ;  /* 0x0000480001137983 */ /* 0x001f620000300800 */
[----:B--2---:R-:W-:Y:S01]  /*1d860*/  @!P5 IMAD.MOV R18, RZ, RZ, -R18 ;  /* 0x000000ffff12d224 */ /* 0x004fe200078e0a12 */
[----:B----4-:R-:W-:-:S02]  /*1d870*/  ISETP.GE.AND P5, PT, R24, RZ, PT ;  /* 0x000000ff1800720c */ /* 0x010fc40003fa6270 */
[----:B------:R-:W2:Y:S04]  /*1d880*/  LDL R24, [R1+0x2788] ;  /* 0x0027880001187983 */ /* 0x000ea80000100800 */
[----:B------:R0:W-:Y:S04]  /*1d890*/  STL [R1+0x7cc], R18 ;  /* 0x0007cc1201007387 */ /* 0x0001e80000100800 */
[----:B0-----:R-:W4:Y:S01]  /*1d8a0*/  LDL.LU R18, [R1+0x44] ;  /* 0x0000440001127983 */ /* 0x001f220000300800 */
[----:B-----5:R-:W-:Y:S01]  /*1d8b0*/  @!P1 IMAD.MOV R19, RZ, RZ, -R19 ;  /* 0x000000ffff139224 */ /* 0x020fe200078e0a13 */
[----:B------:R-:W-:-:S02]  /*1d8c0*/  ISETP.GE.AND P1, PT, R22, RZ, PT ;  /* 0x000000ff1600720c */ /* 0x000fc40003f26270 */
[----:B------:R-:W5:Y:S04]  /*1d8d0*/  LDL R22, [R1+0x277c] ;  /* 0x00277c0001167983 */ /* 0x000f680000100800 */
[----:B------:R0:W-:Y:S04]  /*1d8e0*/  STL [R1+0x7c8], R19 ;  /* 0x0007c81301007387 */ /* 0x0001e80000100800 */
[----:B0-----:R-:W2:Y:S01]  /*1d8f0*/  LDL.LU R19, [R1+0x40] ;  /* 0x0000400001137983 */ /* 0x001ea20000300800 */
[----:B----4-:R-:W-:Y:S01]  /*1d900*/  @!P2 IMAD.MOV R18, RZ, RZ, -R18 ;  /* 0x000000ffff12a224 */ /* 0x010fe200078e0a12 */
[----:B------:R-:W-:-:S02]  /*1d910*/  ISETP.GE.AND P2, PT, R25, RZ, PT ;  /* 0x000000ff1900720c */ /* 0x000fc40003f46270 */
[----:B------:R-:W4:Y:S04]  /*1d920*/  LDL R25, [R1+0x2780] ;  /* 0x0027800001197983 */ /* 0x000f280000100800 */
        /* <DEDUP_REMOVED lines=33> */
[----:B-----5:R-:W-:-:S02]  /*1db40*/  ISETP.GE.AND P3, PT, R22, RZ, PT ;  /* 0x000000ff1600720c */ /* 0x020fc40003f66270 */
[----:B------:R-:W2:Y:S04]  /*1db50*/  LDL R22, [R1+0x275c] ;  /* 0x00275c0001167983 */ /* 0x000ea80000100800 */
[----:B------:R0:W-:Y:S04]  /*1db60*/  STL [R1+0x7a8], R19 ;  /* 0x0007a81301007387 */ /* 0x0001e80000100800 */
[----:B0-----:R-:W5:Y:S01]  /*1db70*/  LDL.LU R19, [R1+0x20] ;  /* 0x0000200001137983 */ /* 0x001f620000300800 */
[----:B---3--:R-:W-:Y:S01]  /*1db80*/  @!P4 IMAD.MOV R18, RZ, RZ, -R18 ;  /* 0x000000ffff12c224 */ /* 0x008fe200078e0a12 */
[----:B----4-:R-:W-:-:S02]  /*1db90*/  ISETP.GE.AND P4, PT, R25, RZ, PT ;  /* 0x000000ff1900720c */ /* 0x010fc40003f86270 */
[----:B------:R-:W3:Y:S04]  /*1dba0*/  LDL R25, [R1+0x2760] ;  /* 0x0027600001197983 */ /* 0x000ee80000100800 */
        /* <DEDUP_REMOVED lines=1328> */
[----:B------:R-:W-:-:S04]  /*22eb0*/  ISETP.GE.AND P5, PT, R26, RZ, PT ;  /* 0x000000ff1a00720c */ /* 0x000fc80003fa6270 */
[----:B------:R0:W-:Y:S04]  /*22ec0*/  STL [R1+0x37c], R18 ;  /* 0x00037c1201007387 */ /* 0x0001e80000100800 */
[----:B------:R-:W3:Y:S04]  /*22ed0*/  LDL R26, [R1+0x232c] ;  /* 0x00232c00011a7983 */ /* 0x000ee80000100800 */
        /* <DEDUP_REMOVED lines=478> */
[----:B------:R-:W4:Y:S02]  /*24cc0*/  LDL R26, [R1+0x21ac] ;  /* 0x0021ac00011a7983 */ /* 0x000f240000100800 */
[----:B------:R0:W-:Y:S02]  /*24cd0*/  STL [R1+0x1fc], R18 ;  /* 0x0001fc1201007387 */ /* 0x0001e40000100800 */
[----:B0-----:R-:W3:Y:S01]  /*24ce0*/  LDL.LU R18, [R1+0x1ec] ;  /* 0x0001ec0001127983 */ /* 0x001ee20000300800 */
[----:B--2---:R-:W-:Y:S01]  /*24cf0*/  @!P1 IMAD.MOV R19, RZ, RZ, -R19 ;  /* 0x000000ffff139224 */ /* 0x004fe200078e0a13 */
[----:B------:R-:W-:Y:S02]  /*24d00*/  ISETP.GE.AND P1, PT, R21, RZ, PT ;  /* 0x000000ff1500720c */ /* 0x000fe40003f26270 */
[----:B------:R-:W2:Y:S02]  /*24d10*/  LDL R21, [R1+0x21a8] ;  /* 0x0021a80001157983 */ /* 0x000ea40000100800 */
[----:B------:R0:W-:Y:S02]  /*24d20*/  STL [R1+0x1f8], R19 ;  /* 0x0001f81301007387 */ /* 0x0001e40000100800 */
[----:B0-----:R-:W2:Y:S01]  /*24d30*/  LDL.LU R19, [R1+0x1f0] ;  /* 0x0001f00001137983 */ /* 0x001ea20000300800 */
[----:B---3--:R-:W-:Y:S01]  /*24d40*/  @!P2 IMAD.MOV R18, RZ, RZ, -R18 ;  /* 0x000000ffff12a224 */ /* 0x008fe200078e0a12 */
[----:B------:R-:W-:-:S02]  /*24d50*/  ISETP.GE.AND P2, PT, R23, RZ, PT ;  /* 0x000000ff1700720c */ /* 0x000fc40003f46270 */
[----:B------:R-:W3:Y:S02]  /*24d60*/  LDL R23, [R1+0x21a4] ;  /* 0x0021a40001177983 */ /* 0x000ee40000100800 */
        /* <DEDUP_REMOVED lines=23> */
[----:B-----5:R-:W-:Y:S02]  /*24ee0*/  ISETP.GE.AND P1, PT, R27, RZ, PT ;  /* 0x000000ff1b00720c */ /* 0x020fe40003f26270 */
[----:B------:R-:W2:Y:S02]  /*24ef0*/  LDL R27, [R1+0x2190] ;  /* 0x00219000011b7983 */ /* 0x000ea40000100800 */
[----:B------:R0:W-:Y:S02]  /*24f00*/  STL [R1+0x1e0], R19 ;  /* 0x0001e01301007387 */ /* 0x0001e40000100800 */
[----:B0-----:R-:W5:Y:S01]  /*24f10*/  LDL.LU R19, [R1+0x1d4] ;  /* 0x0001d40001137983 */ /* 0x001f620000300800 */
[----:B---3--:R-:W-:Y:S01]  /*24f20*/  @!P2 IMAD.MOV R18, RZ, RZ, -R18 ;  /* 0x000000ffff12a224 */ /* 0x008fe200078e0a12 */
[----:B----4-:R-:W-:-:S02]  /*24f30*/  ISETP.GE.AND P2, PT, R26, RZ, PT ;  /* 0x000000ff1a00720c */ /* 0x010fc40003f46270 */
[----:B------:R-:W3:Y:S02]  /*24f40*/  LDL R26, [R1+0x218c] ;  /* 0x00218c00011a7983 */ /* 0x000ee40000100800 */
[----:B------:R0:W-:Y:S02]  /*24f50*/  STL [R1+0x1dc], R18 ;  /* 0x0001dc1201007387 */ /* 0x0001e40000100800 */
[----:B0-----:R-:W4:Y:S01]  /*24f60*/  LDL.LU R18, [R1+0x1d0] ;  /* 0x0001d00001127983 */ /* 0x001f220000300800 */
[----:B-----5:R-:W-:Y:S01]  /*24f70*/  @!P3 IMAD.MOV R19, RZ, RZ, -R19 ;  /* 0x000000ffff13b224 */ /* 0x020fe200078e0a13 */
[----:B------:R-:W-:Y:S02]  /*24f80*/  ISETP.GE.AND P3, PT, R21, RZ, PT ;  /* 0x000000ff1500720c */ /* 0x000fe40003f66270 */
[----:B------:R-:W5:Y:S02]  /*24f90*/  LDL R21, [R1+0x2188] ;  /* 0x0021880001157983 */ /* 0x000f640000100800 */
[----:B------:R0:W-:Y:S02]  /*24fa0*/  STL [R1+0x1d8], R19 ;  /* 0x0001d81301007387 */ /* 0x0001e40000100800 */
        /* <DEDUP_REMOVED lines=387> */
[----:B-----5:R-:W-:-:S04]  /*267e0*/  ISETP.GE.AND P3, PT, R27, RZ, PT ;  /* 0x000000ff1b00720c */ /* 0x020fc80003f66270 */
[----:B------:R0:W-:Y:S04]  /*267f0*/  STL [R1+0x54], R19 ;  /* 0x0000541301007387 */ /* 0x0001e80000100800 */
[----:B0-----:R-:W2:Y:S01]  /*26800*/  LDL.LU R19, [R1+0x148] ;  /* 0x0001480001137983 */ /* 0x001ea20000300800 */
[----:B------:R-:W5:Y:S02]  /*26810*/  LDL R27, [R1+0x2058] ;  /* 0x00205800011b7983 */ /* 0x000f640000100800 */
[----:B---3--:R-:W-:-:S05]  /*26820*/  @!P4 IMAD.MOV R18, RZ, RZ, -R18 ;  /* 0x000000ffff12c224 */ /* 0x008fca00078e0a12 */
[----:B------:R0:W-:Y:S04]  /*26830*/  STL [R1+0x50], R18 ;  /* 0x0000501201007387 */ /* 0x0001e80000100800 */
[----:B0-----:R-:W3:Y:S01]  /*26840*/  LDL.LU R18, [R1+0x140] ;  /* 0x0001400001127983 */ /* 0x001ee20000300800 */
[----:B----4-:R-:W-:Y:S02]  /*26850*/  ISETP.GE.AND P4, PT, R26, RZ, PT ;  /* 0x000000ff1a00720c */ /* 0x010fe40003f86270 */
[----:B------:R-:W4:Y:S02]  /*26860*/  LDL R26, [R1+0x2054] ;  /* 0x00205400011a7983 */ /* 0x000f240000100800 */
[----:B--2---:R-:W-:Y:S01]  /*26870*/  @!P0 IMAD.MOV R19, RZ, RZ, -R19 ;  /* 0x000000ffff138224 */ /* 0x004fe200078e0a13 */
[----:B------:R-:W-:-:S04]  /*26880*/  ISETP.GE.AND P0, PT, R21, RZ, PT ;  /* 0x000000ff1500720c */ /* 0x000fc80003f06270 */
[----:B------:R0:W-:Y:S04]  /*26890*/  STL [R1+0x4c], R19 ;  /* 0x00004c1301007387 */ /* 0x0001e80000100800 */
[----:B0-----:R-:W2:Y:S01]  /*268a0*/  LDL.LU R19, [R1+0xfc] ;  /* 0x0000fc0001137983 */ /* 0x001ea20000300800 */
[----:B---3--:R-:W-:-:S05]  /*268b0*/  @!P5 IMAD.MOV R18, RZ, RZ, -R18 ;  /* 0x000000ffff12d224 */ /* 0x008fca00078e0a12 */
[----:B------:R0:W-:Y:S04]  /*268c0*/  STL [R1+0x48], R18 ;  /* 0x0000481201007387 */ /* 0x0001e80000100800 */
[----:B0-----:R-:W3:Y:S01]  /*268d0*/  LDL R18, [R1+0x2050] ;  /* 0x0020500001127983 */ /* 0x001ee20000100800 */
[----:B------:R-:W3:Y:S01]  /*268e0*/  LDL.LU R21, [R1+0x114] ;  /* 0x0001140001157983 */ /* 0x000ee20000300800 */
[----:B------:R-:W-:Y:S02]  /*268f0*/  ISETP.GE.AND P5, PT, R23, RZ, PT ;  /* 0x000000ff1700720c */ /* 0x000fe40003fa6270 */
[----:B------:R-:W4:Y:S01]  /*26900*/  LDL R23, [R1+0x204c] ;  /* 0x00204c0001177983 */ /* 0x000f220000100800 */
[----:B--2---:R-:W-:Y:S01]  /*26910*/  @!P1 IMAD.MOV R19, RZ, RZ, -R19 ;  /* 0x000000ffff139224 */ /* 0x004fe200078e0a13 */
[----:B------:R-:W-:-:S02]  /*26920*/  ISETP.GE.AND P1, PT, R20, RZ, PT ;  /* 0x000000ff1400720c */ /* 0x000fc40003f26270 */
[----:B------:R-:W2:Y:S02]  /*26930*/  LDL.LU R20, [R1+0x118] ;  /* 0x0001180001147983 */ /* 0x000ea40000300800 */
[----:B------:R0:W-:Y:S02]  /*26940*/  STL [R1+0x44], R19 ;  /* 0x0000441301007387 */ /* 0x0001e40000100800 */
[----:B0-----:R-:W4:Y:S01]  /*26950*/  LDL R19, [R1+0x2048] ;  /* 0x0020480001137983 */ /* 0x001f220000100800 */
[----:B---3--:R-:W-:Y:S01]  /*26960*/  @!P2 IMAD.MOV R21, RZ, RZ, -R21 ;  /* 0x000000ffff15a224 */ /* 0x008fe200078e0a15 */
[----:B------:R-:W-:Y:S02]  /*26970*/  ISETP.GE.AND P2, PT, R24, RZ, PT ;  /* 0x000000ff1800720c */ /* 0x000fe40003f46270 */
[----:B------:R-:W3:Y:S02]  /*26980*/  LDL R24, [R1+0x2044] ;  /* 0x0020440001187983 */ /* 0x000ee40000100800 */
[----:B------:R0:W-:Y:S02]  /*26990*/  STL [R1+0x40], R21 ;  /* 0x0000401501007387 */ /* 0x0001e40000100800 */
[----:B0-----:R-:W3:Y:S01]  /*269a0*/  LDL.LU R21, [R1+0x108] ;  /* 0x0001080001157983 */ /* 0x001ee20000300800 */
[----:B--2---:R-:W-:Y:S01]  /*269b0*/  @!P3 IMAD.MOV R20, RZ, RZ, -R20 ;  /* 0x000000ffff14b224 */ /* 0x004fe200078e0a14 */
[----:B------:R-:W-:-:S04]  /*269c0*/  ISETP.GE.AND P3, PT, R22, RZ, PT ;  /* 0x000000ff1600720c */ /* 0x000fc80003f66270 */
[----:B------:R0:W-:Y:S01]  /*269d0*/  STL [R1+0x3c], R20 ;  /* 0x00003c1401007387 */ /* 0x0001e20000100800 */
[----:B------:R-:W-:-:S03]  /*269e0*/  @!P6 IMAD.IADD R0, R0, 0x1, -R29 ;  /* 0x000000010000e824 */ /* 0x000fc600078e0a1d */
[----:B0-----:R-:W2:Y:S01]  /*269f0*/  LDL R20, [R1+0x2040] ;  /* 0x0020400001147983 */ /* 0x001ea20000100800 */
[----:B------:R-:W2:Y:S02]  /*26a00*/  LDL.LU R22, [R1+0x100] ;  /* 0x0001000001167983 */ /* 0x000ea40000300800 */
[----:B---3--:R-:W-:-:S05]  /*26a10*/  @!P4 IMAD.MOV R21, RZ, RZ, -R21 ;  /* 0x000000ffff15c224 */ /* 0x008fca00078e0a15 */
[----:B------:R0:W-:Y:S04]  /*26a20*/  STL [R1+0x38], R21 ;  /* 0x0000381501007387 */ /* 0x0001e80000100800 */
[----:B0-----:R-:W3:Y:S01]  /*26a30*/  LDL R21, [R1+0x203c] ;  /* 0x00203c0001157983 */ /* 0x001ee20000100800 */
[----:B------:R-:W3:Y:S02]  /*26a40*/  LDL.LU R29, [R1+0xc4] ;  /* 0x0000c400011d7983 */ /* 0x000ee40000300800 */
[----:B--2---:R-:W-:Y:S01]  /*26a50*/  @!P0 IMAD.MOV R22, RZ, RZ, -R22 ;  /* 0x000000ffff168224 */ /* 0x004fe200078e0a16 */
[----:B------:R-:W-:-:S04]  /*26a60*/  ISETP.GE.AND P4, PT, R25, RZ, PT ;  /* 0x000000ff1900720c */ /* 0x000fc80003f86270 */
[----:B------:R0:W-:Y:S01]  /*26a70*/  STL [R1+0x34], R22 ;  /* 0x0000341601007387 */ /* 0x0001e20000100800 */
[----:B-----5:R-:W-:-:S03]  /*26a80*/  ISETP.GE.AND P0, PT, R27, RZ, PT ;  /* 0x000000ff1b00720c */ /* 0x020fc60003f06270 */
[----:B0-----:R-:W2:Y:S01]  /*26a90*/  LDL R22, [R1+0x2038] ;  /* 0x0020380001167983 */ /* 0x001ea20000100800 */
[----:B------:R-:W5:Y:S02]  /*26aa0*/  LDL.LU R25, [R1+0xdc] ;  /* 0x0000dc0001197983 */ /* 0x000f640000300800 */
[----:B------:R-:W2:Y:S02]  /*26ab0*/  LDL R27, [R1+0x2034] ;  /* 0x00203400011b7983 */ /* 0x000ea40000100800 */
[----:B---3--:R-:W-:Y:S01]  /*26ac0*/  @!P5 IMAD.MOV R29, RZ, RZ, -R29 ;  /* 0x000000ffff1dd224 */ /* 0x008fe200078e0a1d */
[----:B----4-:R-:W-:Y:S02]  /*26ad0*/  ISETP.GE.AND P5, PT, R26, RZ, PT ;  /* 0x000000ff1a00720c */ /* 0x010fe40003fa6270 */
[----:B------:R-:W3:Y:S02]  /*26ae0*/  LDL R26, [R1+0x2030] ;  /* 0x00203000011a7983 */ /* 0x000ee40000100800 */
[----:B------:R0:W-:Y:S02]  /*26af0*/  STL [R1+0x30], R29 ;  /* 0x0000301d01007387 */ /* 0x0001e40000100800 */
[----:B0-----:R-:W4:Y:S01]  /*26b00*/  LDL.LU R29, [R1+0xe4] ;  /* 0x0000e400011d7983 */ /* 0x001f220000300800 */
[----:B-----5:R-:W-:Y:S01]  /*26b10*/  @!P1 IMAD.MOV R25, RZ, RZ, -R25 ;  /* 0x000000ffff199224 */ /* 0x020fe200078e0a19 */
[----:B------:R-:W-:-:S04]  /*26b20*/  ISETP.GE.AND P1, PT, R18, RZ, PT ;  /* 0x000000ff1200720c */ /* 0x000fc80003f26270 */
[----:B------:R0:W-:Y:S04]  /*26b30*/  STL [R1+0x2c], R25 ;  /* 0x00002c1901007387 */ /* 0x0001e80000100800 */
[----:B0-----:R-:W5:Y:S01]  /*26b40*/  LDL R25, [R1+0x202c] ;  /* 0x00202c0001197983 */ /* 0x001f620000100800 */
[----:B------:R-:W2:Y:S02]  /*26b50*/  LDL.LU R18, [R1+0xd4] ;  /* 0x0000d40001127983 */ /* 0x000ea40000300800 */
[----:B----4-:R-:W-:Y:S01]  /*26b60*/  @!P2 IMAD.MOV R29, RZ, RZ, -R29 ;  /* 0x000000ffff1da224 */ /* 0x010fe200078e0a1d */
[----:B------:R-:W-:-:S04]  /*26b70*/  ISETP.GE.AND P2, PT, R23, RZ, PT ;  /* 0x000000ff1700720c */ /* 0x000fc80003f46270 */
[----:B------:R0:W-:Y:S04]  /*26b80*/  STL [R1+0x28], R29 ;  /* 0x0000281d01007387 */ /* 0x0001e80000100800 */
[----:B0-----:R-:W4:Y:S01]  /*26b90*/  LDL R29, [R1+0x2028] ;  /* 0x00202800011d7983 */ /* 0x001f220000100800 */
[----:B------:R-:W3:Y:S02]  /*26ba0*/  LDL.LU R23, [R1+0xcc] ;  /* 0x0000cc0001177983 */ /* 0x000ee40000300800 */
[----:B--2---:R-:W-:Y:S01]  /*26bb0*/  @!P3 IMAD.MOV R18, RZ, RZ, -R18 ;  /* 0x000000ffff12b224 */ /* 0x004fe200078e0a12 */
[----:B------:R-:W-:-:S04]  /*26bc0*/  ISETP.GE.AND P3, PT, R19, RZ, PT ;  /* 0x000000ff1300720c */ /* 0x000fc80003f66270 */
[----:B------:R0:W-:Y:S04]  /*26bd0*/  STL [R1+0x24], R18 ;  /* 0x0000241201007387 */ /* 0x0001e80000100800 */
[----:B0-----:R-:W2:Y:S01]  /*26be0*/  LDL.LU R18, [R1+0x2a0c] ;  /* 0x002a0c0001127983 */ /* 0x001ea20000300800 */
[----:B------:R-:W2:Y:S02]  /*26bf0*/  LDL.LU R19, [R1+0x18] ;  /* 0x0000180001137983 */ /* 0x000ea40000300800 */
[----:B---3--:R-:W-:-:S05]  /*26c00*/  @!P4 IMAD.MOV R23, RZ, RZ, -R23 ;  /* 0x000000ffff17c224 */ /* 0x008fca00078e0a17 */
[----:B------:R0:W-:Y:S04]  /*26c10*/  STL [R1+0x20], R23 ;  /* 0x0000201701007387 */ /* 0x0001e80000100800 */
[----:B0-----:R-:W3:Y:S01]  /*26c20*/  LDL.LU R23, [R1+0x14] ;  /* 0x0000140001177983 */ /* 0x001ee20000300800 */
[----:B------:R-:W-:Y:S02]  /*26c30*/  ISETP.GE.AND P4, PT, R24, RZ, PT ;  /* 0x000000ff1800720c */ /* 0x000fe40003f86270 */
[----:B------:R-:W4:Y:S02]  /*26c40*/  LDL R24, [R1+0x2020] ;  /* 0x0020200001187983 */ /* 0x000f240000100800 */
[----:B--2---:R-:W-:Y:S01]  /*26c50*/  @!P0 IMAD.MOV R19, RZ, RZ, -R19 ;  /* 0x000000ffff138224 */ /* 0x004fe200078e0a13 */
[----:B------:R-:W-:-:S04]  /*26c60*/  ISETP.GE.AND P0, PT, R20, RZ, PT ;  /* 0x000000ff1400720c */ /* 0x000fc80003f06270 */
[----:B------:R0:W-:Y:S04]  /*26c70*/  STL [R1+0x1c], R19 ;  /* 0x00001c1301007387 */ /* 0x0001e80000100800 */
[----:B0-----:R-:W2:Y:S01]  /*26c80*/  LDL.LU R19, [R1+0x2a08] ;  /* 0x002a080001137983 */ /* 0x001ea20000300800 */
[----:B------:R-:W2:Y:S02]  /*26c90*/  LDL.LU R20, [R1+0x10] ;  /* 0x0000100001147983 */ /* 0x000ea40000300800 */
[----:B---3--:R-:W-:Y:S01]  /*26ca0*/  @!P5 IMAD.MOV R23, RZ, RZ, -R23 ;  /* 0x000000ffff17d224 */ /* 0x008fe200078e0a17 */
[----:B------:R-:W-:-:S04]  /*26cb0*/  ISETP.GE.AND P5, PT, R21, RZ, PT ;  /* 0x000000ff1500720c */ /* 0x000fc80003fa6270 */
[----:B------:R0:W-:Y:S04]  /*26cc0*/  STL [R1+0x18], R23 ;  /* 0x0000181701007387 */ /* 0x0001e80000100800 */
[----:B0-----:R-:W3:Y:S01]  /*26cd0*/  LDL R23, [R1+0x201c] ;  /* 0x00201c0001177983 */ /* 0x001ee20000100800 */
[----:B------:R-:W3:Y:S02]  /*26ce0*/  LDL.LU R21, [R1+0xc] ;  /* 0x00000c0001157983 */ /* 0x000ee40000300800 */
        /* <DEDUP_REMOVED lines=8> */
[----:B0-----:R-:W3:Y:S01]  /*26d70*/  LDL.LU R21, [R1+0x2a00] ;  /* 0x002a000001157983 */ /* 0x001ee20000300800 */
[----:B------:R-:W3:Y:S02]  /*26d80*/  LDL.LU R27, [R1+0x4] ;  /* 0x00000400011b7983 */ /* 0x000ee40000300800 */
[----:B--2---:R-:W-:Y:S01]  /*26d90*/  @!P3 IMAD.MOV R22, RZ, RZ, -R22 ;  /* 0x000000ffff16b224 */ /* 0x004fe200078e0a16 */
[----:B------:R-:W-:-:S04]  /*26da0*/  ISETP.GE.AND P3, PT, R26, RZ, PT ;  /* 0x000000ff1a00720c */ /* 0x000fc80003f66270 */
[----:B------:R0:W-:Y:S04]  /*26db0*/  STL [R1+0xc], R22 ;  /* 0x00000c1601007387 */ /* 0x0001e80000100800 */
[----:B0-----:R-:W2:Y:S01]  /*26dc0*/  LDL.LU R22, [R1+0x29fc] ;  /* 0x0029fc0001167983 */ /* 0x001ea20000300800 */
[----:B------:R-:W2:Y:S02]  /*26dd0*/  LDL.LU R26, [R1] ;  /* 0x00000000011a7983 */ /* 0x000ea40000300800 */
[----:B---3--:R-:W-:-:S05]  /*26de0*/  @!P4 IMAD.MOV R27, RZ, RZ, -R27 ;  /* 0x000000ffff1bc224 */ /* 0x008fca00078e0a1b */
[----:B------:R0:W-:Y:S04]  /*26df0*/  STL [R1+0x8], R27 ;  /* 0x0000081b01007387 */ /* 0x0001e80000100800 */
[----:B0-----:R-:W3:Y:S01]  /*26e00*/  LDL.LU R27, [R1+0x29f8] ;  /* 0x0029f800011b7983 */ /* 0x001ee20000300800 */
[----:B-----5:R-:W-:Y:S01]  /*26e10*/  ISETP.GE.AND P4, PT, R25, RZ, PT ;  /* 0x000000ff1900720c */ /* 0x020fe20003f86270 */
[----:B--2---:R-:W-:Y:S02]  /*26e20*/  @!P0 IMAD.MOV R26, RZ, RZ, -R26 ;  /* 0x000000ffff1a8224 */ /* 0x004fe400078e0a1a */
[----:B---3--:R-:W-:Y:S02]  /*26e30*/  IMAD.MOV.U32 R25, RZ, RZ, R27 ;  /* 0x000000ffff197224 */ /* 0x008fe400078e001b */
[----:B------:R-:W2:Y:S01]  /*26e40*/  LDL R27, [R1+0x2024] ;  /* 0x00202400011b7983 */ /* 0x000ea20000100800 */
[----:B------:R0:W-:Y:S03]  /*26e50*/  STL [R1+0x4], R26 ;  /* 0x0000041a01007387 */ /* 0x0001e60000100800 */
[----:B0-----:R-:W3:Y:S01]  /*26e60*/  LDL.LU R26, [R1+0x29f4] ;  /* 0x0029f400011a7983 */ /* 0x001ee20000300800 */
[----:B------:R-:W-:Y:S01]  /*26e70*/  @!P5 IMAD.MOV R25, RZ, RZ, -R25 ;  /* 0x000000ffff19d224 */ /* 0x000fe200078e0a19 */
[----:B----4-:R-:W-:Y:S01]  /*26e80*/  ISETP.GE.AND P0, PT, R29, RZ, PT ;  /* 0x000000ff1d00720c */ /* 0x010fe20003f06270 */
[----:B---3--:R-:W-:-:S02]  /*26e90*/  IMAD.MOV.U32 R29, RZ, RZ, R26 ;  /* 0x000000ffff1d7224 */ /* 0x008fc400078e001a */
[----:B------:R-:W3:Y:S01]  /*26ea0*/  LDL R26, [R1+0x2010] ;  /* 0x00201000011a7983 */ /* 0x000ee20000100800 */
[----:B------:R0:W-:Y:S03]  /*26eb0*/  STL [R1], R25 ;  /* 0x0000001901007387 */ /* 0x0001e60000100800 */
[----:B0-----:R-:W4:Y:S01]  /*26ec0*/  LDL.LU R25, [R1+0x29f0] ;  /* 0x0029f00001197983 */ /* 0x001f220000300800 */
[----:B------:R-:W-:Y:S01]  /*26ed0*/  @!P1 IMAD.MOV R29, RZ, RZ, -R29 ;  /* 0x000000ffff1d9224 */ /* 0x000fe200078e0a1d */
[----:B--2---:R-:W-:Y:S02]  /*26ee0*/  ISETP.GE.AND P5, PT, R27, RZ, PT ;  /* 0x000000ff1b00720c */ /* 0x004fe40003fa6270 */
[----:B------:R-:W2:Y:S02]  /*26ef0*/  LDL R27, [R1+0x2008] ;  /* 0x00200800011b7983 */ /* 0x000ea40000100800 */
[----:B------:R0:W-:Y:S01]  /*26f00*/  STL [R1+0x28c8], R29 ;  /* 0x0028c81d01007387 */ /* 0x0001e20000100800 */
[----:B------:R-:W-:Y:S01]  /*26f10*/  ISETP.GE.AND P1, PT, R24, RZ, PT ;  /* 0x000000ff1800720c */ /* 0x000fe20003f26270 */
[----:B0-----:R-:W5:Y:S01]  /*26f20*/  LDL R29, [R1+0x2014] ;  /* 0x00201400011d7983 */ /* 0x001f620000100800 */
[----:B------:R-:W2:Y:S02]  /*26f30*/  LDL.LU R24, [R1+0x29ec] ;  /* 0x0029ec0001187983 */ /* 0x000ea40000300800 */
[----:B----4-:R-:W-:Y:S01]  /*26f40*/  @!P2 IMAD.MOV R25, RZ, RZ, -R25 ;  /* 0x000000ffff19a224 */ /* 0x010fe200078e0a19 */
[----:B------:R-:W-:-:S04]  /*26f50*/  ISETP.GE.AND P2, PT, R23, RZ, PT ;  /* 0x000000ff1700720c */ /* 0x000fc80003f46270 */
[----:B------:R0:W-:Y:S04]  /*26f60*/  STL [R1+0x28cc], R25 ;  /* 0x0028cc1901007387 */ /* 0x0001e80000100800 */
[----:B0-----:R-:W4:Y:S01]  /*26f70*/  LDL R25, [R1+0x2018] ;  /* 0x0020180001197983 */ /* 0x001f220000100800 */
[----:B------:R-:W4:Y:S02]  /*26f80*/  LDL.LU R23, [R1+0x29e8] ;  /* 0x0029e80001177983 */ /* 0x000f240000300800 */
[----:B--2---:R-:W-:Y:S02]  /*26f90*/  @!P3 IMAD.MOV R24, RZ, RZ, -R24 ;  /* 0x000000ffff18b224 */ /* 0x004fe400078e0a18 */
[----:B------:R-:W-:-:S03]  /*26fa0*/  @!P0 IMAD.MOV R22, RZ, RZ, -R22 ;  /* 0x000000ffff168224 */ /* 0x000fc600078e0a16 */
[----:B------:R0:W-:Y:S04]  /*26fb0*/  STL [R1+0x28d0], R24 ;  /* 0x0028d01801007387 */ /* 0x0001e80000100800 */
[----:B0-----:R-:W2:Y:S01]  /*26fc0*/  LDL R24, [R1+0x2000] ;  /* 0x0020000001187983 */ /* 0x001ea20000100800 */
[----:B---3--:R-:W-:Y:S01]  /*26fd0*/  ISETP.GE.AND P0, PT, R26, RZ, PT ;  /* 0x000000ff1a00720c */ /* 0x008fe20003f06270 */
[----:B----4-:R-:W-:Y:S01]  /*26fe0*/  @!P4 IMAD.MOV R23, RZ, RZ, -R23 ;  /* 0x000000ffff17c224 */ /* 0x010fe200078e0a17 */
[----:B------:R-:W-:Y:S02]  /*26ff0*/  ISETP.GE.AND P3, PT, R25, RZ, PT ;  /* 0x000000ff1900720c */ /* 0x000fe40003f66270 */
[----:B-----5:R-:W-:Y:S01]  /*27000*/  ISETP.GE.AND P4, PT, R29, RZ, PT ;  /* 0x000000ff1d00720c */ /* 0x020fe20003f86270 */
[----:B------:R-:W3:Y:S01]  /*27010*/  LDL R25, [R1+0x1ffc] ;  /* 0x001ffc0001197983 */ /* 0x000ee20000100800 */
[----:B------:R0:W-:Y:S02]  /*27020*/  STL [R1+0x28d4], R23 ;  /* 0x0028d41701007387 */ /* 0x0001e40000100800 */
[----:B------:R-:W4:Y:S01]  /*27030*/  LDL R29, [R1+0x1ff8] ;  /* 0x001ff800011d7983 */ /* 0x000f220000100800 */
[----:B0-----:R-:W5:Y:S01]  /*27040*/  LDL R23, [R1+0x2004] ;  /* 0x0020040001177983 */ /* 0x001f620000100800 */
[----:B------:R0:W-:Y:S02]  /*27050*/  STL [R1+0x28d8], R22 ;  /* 0x0028d81601007387 */ /* 0x0001e40000100800 */
[----:B------:R-:W3:Y:S01]  /*27060*/  LDL R26, [R1+0x1ff0] ;  /* 0x001ff000011a7983 */ /* 0x000ee20000100800 */
[----:B0-----:R-:W3:Y:S01]  /*27070*/  LDL R22, [R1+0x200c] ;  /* 0x00200c0001167983 */ /* 0x001ee20000100800 */
[----:B------:R-:W-:-:S02]  /*27080*/  @!P5 IMAD.MOV R21, RZ, RZ, -R21 ;  /* 0x000000ffff15d224 */ /* 0x000fc400078e0a15 */
[----:B------:R-:W-:Y:S02]  /*27090*/  @!P1 IMAD.MOV R20, RZ, RZ, -R20 ;  /* 0x000000ffff149224 */ /* 0x000fe400078e0a14 */
[----:B------:R-:W-:Y:S02]  /*270a0*/  @!P2 IMAD.MOV R19, RZ, RZ, -R19 ;  /* 0x000000ffff13a224 */ /* 0x000fe400078e0a13 */
[----:B------:R-:W-:Y:S01]  /*270b0*/  @!P3 IMAD.MOV R18, RZ, RZ, -R18 ;  /* 0x000000ffff12b224 */ /* 0x000fe200078e0a12 */
[----:B------:R-:W-:Y:S01]  /*270c0*/  ISETP.GE.AND P1, PT, R27, RZ, PT ;  /* 0x000000ff1b00720c */ /* 0x000fe20003f26270 */
[----:B------:R0:W-:Y:S01]  /*270d0*/  STL [R1+0x28dc], R21 ;  /* 0x0028dc1501007387 */ /* 0x0001e20000100800 */
[----:B------:R-:W-:Y:S02]  /*270e0*/  STL [R1+0x28e0], R20 ;  /* 0x0028e01401007387 */ /* 0x000fe40000100800 */
[----:B------:R-:W3:Y:S02]  /*270f0*/  LDL R27, [R1+0x1fe8] ;  /* 0x001fe800011b7983 */ /* 0x000ee40000100800 */
[----:B------:R-:W-:Y:S01]  /*27100*/  @!P4 IMAD.MOV R17, RZ, RZ, -R17 ;  /* 0x000000ffff11c224 */ /* 0x000fe200078e0a11 */
[----:B------:R-:W-:Y:S01]  /*27110*/  STL [R1+0x28e4], R19 ;  /* 0x0028e41301007387 */ /* 0x000fe20000100800 */
[----:B------:R-:W-:Y:S01]  /*27120*/  @!P0 IMAD.MOV R16, RZ, RZ, -R16 ;  /* 0x000000ffff108224 */ /* 0x000fe200078e0a10 */
[----:B--2---:R-:W-:-:S02]  /*27130*/  ISETP.GE.AND P3, PT, R24, RZ, PT ;  /* 0x000000ff1800720c */ /* 0x004fc40003f66270 */
[----:B0-----:R-:W2:Y:S01]  /*27140*/  LDL R21, [R1+0x1fe4] ;  /* 0x001fe40001157983 */ /* 0x001ea20000100800 */
[----:B----4-:R-:W-:Y:S02]  /*27150*/  ISETP.GE.AND P0, PT, R29, RZ, PT ;  /* 0x000000ff1d00720c */ /* 0x010fe40003f06270 */
[----:B-----5:R-:W-:Y:S02]  /*27160*/  ISETP.GE.AND P2, PT, R23, RZ, PT ;  /* 0x000000ff1700720c */ /* 0x020fe40003f46270 */
[----:B---3--:R-:W-:Y:S02]  /*27170*/  ISETP.GE.AND P5, PT, R22, RZ, PT ;  /* 0x000000ff1600720c */ /* 0x008fe40003fa6270 */
[----:B------:R-:W3:Y:S01]  /*27180*/  LDL R22, [R1+0x1fe0] ;  /* 0x001fe00001167983 */ /* 0x000ee20000100800 */
[----:B------:R-:W-:Y:S02]  /*27190*/  STL [R1+0x28e8], R18 ;  /* 0x0028e81201007387 */ /* 0x000fe40000100800 */
[----:B------:R-:W4:Y:S02]  /*271a0*/  LDL R23, [R1+0x1fdc] ;  /* 0x001fdc0001177983 */ /* 0x000f240000100800 */
[----:B------:R-:W-:Y:S01]  /*271b0*/  STL [R1+0x28ec], R17 ;  /* 0x0028ec1101007387 */ /* 0x000fe20000100800 */
[----:B------:R-:W5:Y:S01]  /*271c0*/  LDL R24, [R1+0x1fd8] ;  /* 0x001fd80001187983 */ /* 0x000f620000100800 */
[----:B------:R-:W-:Y:S02]  /*271d0*/  STL [R1+0x28f0], R16 ;  /* 0x0028f01001007387 */ /* 0x000fe40000100800 */
[----:B------:R-:W3:Y:S02]  /*271e0*/  LDL R29, [R1+0x1fd4] ;  /* 0x001fd400011d7983 */ /* 0x000ee40000100800 */
[----:B------:R-:W-:Y:S01]  /*271f0*/  @!P5 IMAD.MOV R15, RZ, RZ, -R15 ;  /* 0x000000ffff0fd224 */ /* 0x000fe200078e0a0f */
[----:B------:R-:W-:-:S04]  /*27200*/  ISETP.GE.AND P5, PT, R26, RZ, PT ;  /* 0x000000ff1a00720c */ /* 0x000fc80003fa6270 */
[----:B------:R-:W-:Y:S01]  /*27210*/  STL [R1+0x28f4], R15 ;  /* 0x0028f40f01007387 */ /* 0x000fe20000100800 */
[----:B------:R-:W5:Y:S01]  /*27220*/  LDL R26, [R1+0x1fd0] ;  /* 0x001fd000011a7983 */ /* 0x000f620000100800 */
[----:B------:R-:W-:Y:S01]  /*27230*/  ISETP.GE.AND P4, PT, R25, RZ, PT ;  /* 0x000000ff1900720c */ /* 0x000fe20003f86270 */
[----:B------:R-:W-:-:S06]  /*27240*/  @!P1 IMAD.MOV R14, RZ, RZ, -R14 ;  /* 0x000000ffff0e9224 */ /* 0x000fcc00078e0a0e */
[----:B------:R-:W-:Y:S01]  /*27250*/  @!P5 IMAD.MOV R9, RZ, RZ, -R9 ;  /* 0x000000ffff09d224 */ /* 0x000fe200078e0a09 */
[----:B------:R-:W-:Y:S01]  /*27260*/  ISETP.GE.AND P1, PT, R27, RZ, PT ;  /* 0x000000ff1b00720c */ /* 0x000fe20003f26270 */
[----:B------:R-:W-:Y:S01]  /*27270*/  @!P2 IMAD.MOV R13, RZ, RZ, -R13 ;  /* 0x000000ffff0da224 */ /* 0x000fe200078e0a0d */
[----:B--2---:R-:W-:Y:S01]  /*27280*/  ISETP.GE.AND P2, PT, R21, RZ, PT ;  /* 0x000000ff1500720c */ /* 0x004fe20003f46270 */
[----:B------:R-:W-:Y:S01]  /*27290*/  @!P3 IMAD.MOV R12, RZ, RZ, -R12 ;  /* 0x000000ffff0cb224 */ /* 0x000fe200078e0a0c */
[----:B------:R-:W2:Y:S01]  /*272a0*/  LDL R25, [R1+0x9c8] ;  /* 0x0009c80001197983 */ /* 0x000ea20000100800 */
[----:B------:R-:W-:Y:S02]  /*272b0*/  @!P4 IMAD.MOV R11, RZ, RZ, -R11 ;  /* 0x000000ffff0bc224 */ /* 0x000fe400078e0a0b */
[----:B------:R-:W-:Y:S02]  /*272c0*/  STL [R1+0x28f8], R14 ;  /* 0x0028f80e01007387 */ /* 0x000fe40000100800 */
[----:B------:R-:W-:Y:S01]  /*272d0*/  @!P0 IMAD.MOV R10, RZ, RZ, -R10 ;  /* 0x000000ffff0a8224 */ /* 0x000fe200078e0a0a */
[----:B------:R-:W2:Y:S01]  /*272e0*/  LDL R27, [R1+0x1fcc] ;  /* 0x001fcc00011b7983 */ /* 0x000ea20000100800 */
[----:B------:R-:W-:Y:S02]  /*272f0*/  STL [R1+0x28fc], R13 ;  /* 0x0028fc0d01007387 */ /* 0x000fe40000100800 */
[----:B------:R-:W-:Y:S02]  /*27300*/  STL [R1+0x2900], R12 ;  /* 0x0029000c01007387 */ /* 0x000fe40000100800 */
[----:B------:R-:W-:Y:S02]  /*27310*/  STL [R1+0x2904], R11 ;  /* 0x0029040b01007387 */ /* 0x000fe40000100800 */
[----:B------:R-:W-:-:S02]  /*27320*/  @!P1 IMAD.MOV R8, RZ, RZ, -R8 ;  /* 0x000000ffff089224 */ /* 0x000fc400078e0a08 */
[----:B------:R-:W-:Y:S01]  /*27330*/  @!P2 IMAD.MOV R7, RZ, RZ, -R7 ;  /* 0x000000ffff07a224 */ /* 0x000fe200078e0a07 */
[----:B------:R-:W-:Y:S01]  /*27340*/  STL [R1+0x2908], R10 ;  /* 0x0029080a01007387 */ /* 0x000fe20000100800 */
[----:B------:R-:W-:Y:S02]  /*27350*/  STL [R1+0x290c], R9 ;  /* 0x00290c0901007387 */ /* 0x000fe40000100800 */
[----:B------:R-:W-:Y:S01]  /*27360*/  STL [R1+0x2910], R8 ;  /* 0x0029100801007387 */ /* 0x000fe20000100800 */
[----:B------:R0:W-:Y:S01]  /*27370*/  STL [R1+0x2914], R7 ;  /* 0x0029140701007387 */ /* 0x0001e20000100800 */
[----:B---3--:R-:W-:-:S03]  /*27380*/  ISETP.GE.AND P5, PT, R29, RZ, PT ;  /* 0x000000ff1d00720c */ /* 0x008fc60003fa6270 */
[----:B------:R-:W1:Y:S01]  /*27390*/  S2R R29, SR_TID.X ;  /* 0x00000000001d7919 */ /* 0x000e620000002100 */
[----:B------:R-:W-:Y:S02]  /*273a0*/  ISETP.GE.AND P3, PT, R22, RZ, PT ;  /* 0x000000ff1600720c */ /* 0x000fe40003f66270 */
[----:B----4-:R-:W-:Y:S02]  /*273b0*/  ISETP.GE.AND P4, PT, R23, RZ, PT ;  /* 0x000000ff1700720c */ /* 0x010fe40003f86270 */
[----:B-----5:R-:W-:Y:S01]  /*273c0*/  ISETP.GE.AND P2, PT, R26, RZ, PT ;  /* 0x000000ff1a00720c */ /* 0x020fe20003f46270 */
[----:B------:R-:W-:-:S08]  /*273d0*/  IMAD.MOV.U32 R26, RZ, RZ, R5 ;  /* 0x000000ffff1a7224 */ /* 0x000fd000078e0005 */
[----:B------:R-:W-:Y:S02]  /*273e0*/  @!P3 IMAD.MOV R6, RZ, RZ, -R6 ;  /* 0x000000ffff06b224 */ /* 0x000fe400078e0a06 */
[----:B------:R-:W-:Y:S01]  /*273f0*/  @!P4 IMAD.MOV R26, RZ, RZ, -R26 ;  /* 0x000000ffff1ac224 */ /* 0x000fe200078e0a1a */
[----:B-1----:R-:W-:Y:S02]  /*27400*/  LOP3.LUT R29, R29, 0x3f, RZ, 0xc0, !PT ;  /* 0x0000003f1d1d7812 */ /* 0x002fe400078ec0ff */
[----:B------:R-:W-:Y:S03]  /*27410*/  STL [R1+0x2918], R6 ;  /* 0x0029180601007387 */ /* 0x000fe60000100800 */
[----:B0-----:R-:W-:Y:S01]  /*27420*/  IMAD R7, R29, c[0x0][0x18c], RZ ;  /* 0x000063001d077a24 */ /* 0x001fe200078e02ff */
[----:B------:R-:W-:Y:S04]  /*27430*/  STL [R1+0x291c], R26 ;  /* 0x00291c1a01007387 */ /* 0x000fe80000100800 */
[----:B------:R-:W-:-:S02]  /*27440*/  LEA R5, P6, R7, c[0x0][0x168], 0x1 ;  /* 0x00005a0007057a11 */ /* 0x000fc400078c08ff */
[----:B------:R-:W3:Y:S01]  /*27450*/  LDL.LU R7, [R1+0x7dc] ;  /* 0x0007dc0001077983 */ /* 0x000ee20000300800 */
[----:B------:R-:W4:Y:S02]  /*27460*/  LDL.LU R8, [R1+0x7d8] ;  /* 0x0007d80001087983 */ /* 0x000f240000300800 */
[----:B------:R-:W5:Y:S02]  /*27470*/  LDL.LU R9, [R1+0x7d4] ;  /* 0x0007d40001097983 */ /* 0x000f640000300800 */
[----:B------:R-:W5:Y:S01]  /*27480*/  LDL.LU R10, [R1+0x7d0] ;  /* 0x0007d000010a7983 */ /* 0x000f620000300800 */
[----:B------:R-:W5:Y:S01]  /*27490*/  LDL.LU R11, [R1+0x7cc] ;  /* 0x0007cc00010b7983 */ /* 0x000f620000300800 */
[----:B------:R-:W5:Y:S02]  /*274a0*/  LDL.LU R12, [R1+0x7c8] ;  /* 0x0007c800010c7983 */ /* 0x000f640000300800 */
        /* <DEDUP_REMOVED lines=10> */
[----:B------:R-:W-:Y:S01]  /*27550*/  ISETP.GE.AND P0, PT, R24, RZ, PT ;  /* 0x000000ff1800720c */ /* 0x000fe20003f06270 */
[----:B------:R-:W5:Y:S01]  /*27560*/  LDL.LU R23, [R1+0x79c] ;  /* 0x00079c0001177983 */ /* 0x000f620000300800 */
[----:B------:R-:W5:Y:S01]  /*27570*/  LDL.LU R24, [R1+0x798] ;  /* 0x0007980001187983 */ /* 0x000f620000300800 */
[----:B--2---:R-:W-:-:S02]  /*27580*/  ISETP.GE.AND P1, PT, R25, RZ, PT ;  /* 0x000000ff1900720c */ /* 0x004fc40003f26270 */
[----:B------:R-:W-:Y:S01]  /*27590*/  ISETP.GE.AND P3, PT, R27, RZ, PT ;  /* 0x000000ff1b00720c */ /* 0x000fe20003f66270 */
[----:B------:R-:W-:Y:S01]  /*275a0*/  @!P5 IMAD.MOV R3, RZ, RZ, -R3 ;  /* 0x000000ffff03d224 */ /* 0x000fe200078e0a03 */
[----:B------:R-:W2:Y:S01]  /*275b0*/  LDL.LU R25, [R1+0x794] ;  /* 0x0007940001197983 */ /* 0x000ea20000300800 */
[----:B------:R-:W2:Y:S02]  /*275c0*/  LDL.LU R29, [R1+0x790] ;  /* 0x00079000011d7983 */ /* 0x000ea40000300800 */
[----:B------:R-:W-:Y:S01]  /*275d0*/  @!P2 IMAD.MOV R0, RZ, RZ, -R0 ;  /* 0x000000ffff00a224 */ /* 0x000fe200078e0a00 */
[----:B------:R-:W-:Y:S02]  /*275e0*/  ISETP.NE.AND P4, PT, RZ, c[0x0][0x17c], PT ;  /* 0x00005f00ff007a0c */ /* 0x000fe40003f85270 */
[----:B------:R-:W-:Y:S01]  /*275f0*/  @!P0 IMAD.MOV R4, RZ, RZ, -R4 ;  /* 0x000000ffff048224 */ /* 0x000fe200078e0a04 */
[----:B------:R-:W-:Y:S02]  /*27600*/  LOP3.LUT R27, RZ, c[0x0][0x17c], RZ, 0x33, !PT ;  /* 0x00005f00ff1b7a12 */ /* 0x000fe400078e33ff */
[----:B------:R-:W-:Y:S01]  /*27610*/  @!P1 IMAD.MOV R2, RZ, RZ, -R2 ;  /* 0x000000ffff029224 */ /* 0x000fe200078e0a02 */
[----:B------:R-:W-:Y:S01]  /*27620*/  STL [R1+0x27d8], R5 ;  /* 0x0027d80501007387 */ /* 0x000fe20000100800 */
[----:B------:R-:W-:Y:S02]  /*27630*/  STL [R1+0x2920], R4 ;  /* 0x0029200401007387 */ /* 0x000fe40000100800 */
[----:B------:R-:W-:Y:S02]  /*27640*/  STL [R1+0x2924], R3 ;  /* 0x0029240301007387 */ /* 0x000fe40000100800 */
[----:B------:R-:W-:Y:S01]  /*27650*/  @!P3 IMAD.MOV R28, RZ, RZ, -R28 ;  /* 0x000000ffff1cb224 */ /* 0x000fe200078e0a1c */
[----:B------:R3:W-:Y:S01]  /*27660*/  STL [R1+0x2928], R2 ;  /* 0x0029280201007387 */ /* 0x0007e20000100800 */
[----:B------:R4:W-:Y:S03]  /*27670*/  STL [R1+0x292c], R0 ;  /* 0x00292c0001007387 */ /* 0x0009e60000100800 */
[----:B------:R-:W-:Y:S01]  /*27680*/  STL [R1+0x2930], R28 ;  /* 0x0029301c01007387 */ /* 0x000fe20000100800 */
[----:B---3--:R-:W-:-:S02]  /*27690*/  SEL R2, R27, R7, !P4 ;  /* 0x000000071b027207 */ /* 0x008fc40006000000 */
[C---:B----4-:R-:W-:Y:S02]  /*276a0*/  SEL R0, R27.reuse, R8, !P4 ;  /* 0x000000081b007207 */ /* 0x050fe40006000000 */
[C---:B-----5:R-:W-:Y:S01]  /*276b0*/  SEL R3, R27.reuse, R9, !P4 ;  /* 0x000000091b037207 */ /* 0x060fe20006000000 */
[----:B------:R0:W-:Y:S02]  /*276c0*/  STL [R1+0x8e0], R2 ;  /* 0x0008e00201007387 */ /* 0x0001e40000100800 */
[----:B------:R1:W-:Y:S02]  /*276d0*/  STL [R1+0x8dc], R0 ;  /* 0x0008dc0001007387 */ /* 0x0003e40000100800 */
[----:B------:R3:W-:Y:S01]  /*276e0*/  STL [R1+0x8d8], R3 ;  /* 0x0008d80301007387 */ /* 0x0007e20000100800 */
[C---:B0-----:R-:W-:Y:S02]  /*276f0*/  SEL R2, R27.reuse, R10, !P4 ;  /* 0x0000000a1b027207 */ /* 0x041fe40006000000 */
[----:B-1----:R-:W-:-:S02]  /*27700*/  SEL R0, R27, R11, !P4 ;  /* 0x0000000b1b007207 */ /* 0x002fc40006000000 */
[C---:B---3--:R-:W-:Y:S01]  /*27710*/  SEL R3, R27.reuse, R12, !P4 ;  /* 0x0000000c1b037207 */ /* 0x048fe20006000000 */
[----:B------:R0:W-:Y:S02]  /*27720*/  STL [R1+0x8d4], R2 ;  /* 0x0008d40201007387 */ /* 0x0001e40000100800 */
[----:B------:R1:W-:Y:S02]  /*27730*/  STL [R1+0x8d0], R0 ;  /* 0x0008d00001007387 */ /* 0x0003e40000100800 */
[----:B------:R3:W-:Y:S01]  /*27740*/  STL [R1+0x8cc], R3 ;  /* 0x0008cc0301007387 */ /* 0x0007e20000100800 */
[C---:B0-----:R-:W-:Y:S02]  /*27750*/  SEL R2, R27.reuse, R13, !P4 ;  /* 0x0000000d1b027207 */ /* 0x041fe40006000000 */
[C---:B-1----:R-:W-:Y:S02]  /*27760*/  SEL R0, R27.reuse, R14, !P4 ;  /* 0x0000000e1b007207 */ /* 0x042fe40006000000 */
[C---:B---3--:R-:W-:Y:S01]  /*27770*/  SEL R3, R27.reuse, R15, !P4 ;  /* 0x0000000f1b037207 */ /* 0x048fe20006000000 */
[----:B------:R0:W-:Y:S02]  /*27780*/  STL [R1+0x8c8], R2 ;  /* 0x0008c80201007387 */ /* 0x0001e40000100800 */
[----:B------:R1:W-:Y:S02]  /*27790*/  STL [R1+0x8c4], R0 ;  /* 0x0008c40001007387 */ /* 0x0003e40000100800 */
[----:B------:R3:W-:Y:S01]  /*277a0*/  STL [R1+0x8c0], R3 ;  /* 0x0008c00301007387 */ /* 0x0007e20000100800 */
[----:B0-----:R-:W-:-:S02]  /*277b0*/  SEL R2, R27, R16, !P4 ;  /* 0x000000101b027207 */ /* 0x001fc40006000000 */
[C---:B-1----:R-:W-:Y:S02]  /*277c0*/  SEL R0, R27.reuse, R17, !P4 ;  /* 0x000000111b007207 */ /* 0x042fe40006000000 */
[C---:B---3--:R-:W-:Y:S01]  /*277d0*/  SEL R3, R27.reuse, R18, !P4 ;  /* 0x000000121b037207 */ /* 0x048fe20006000000 */
        /* <DEDUP_REMOVED lines=14> */
[----:B------:R-:W-:Y:S01]  /*278c0*/  STL [R1+0x89c], R3 ;  /* 0x00089c0301007387 */ /* 0x000fe20000100800 */
[----:B------:R-:W3:Y:S01]  /*278d0*/  LDL.LU R28, [R1+0x780] ;  /* 0x00078000011c7983 */ /* 0x000ee20000300800 */
[----:B--2---:R-:W-:-:S02]  /*278e0*/  SEL R2, R27, R25, !P4 ;  /* 0x000000191b027207 */ /* 0x004fc40006000000 */
[----:B0-----:R-:W-:-:S03]  /*278f0*/  SEL R0, R27, R29, !P4 ;  /* 0x0000001d1b007207 */ /* 0x001fc60006000000 */
[----:B------:R-:W-:Y:S04]  /*27900*/  STL [R1+0x898], R2 ;  /* 0x0008980201007387 */ /* 0x000fe80000100800 */
[----:B---3--:R0:W-:Y:S01]  /*27910*/  STL [R1+0x29dc], R28 ;  /* 0x0029dc1c01007387 */ /* 0x0081e20000100800 */
[----:B------:R-:W-:Y:S03]  /*27920*/  STL [R1+0x894], R0 ;  /* 0x0008940001007387 */ /* 0x000fe60000100800 */
[----:B0-----:R-:W2:Y:S04]  /*27930*/  LDL.LU R28, [R1+0x784] ;  /* 0x00078400011c7983 */ /* 0x001ea80000300800 */
[----:B--2---:R0:W-:Y:S04]  /*27940*/  STL [R1+0x29e0], R28 ;  /* 0x0029e01c01007387 */ /* 0x0041e80000100800 */
[----:B0-----:R-:W2:Y:S04]  /*27950*/  LDL.LU R28, [R1+0x788] ;  /* 0x00078800011c7983 */ /* 0x001ea80000300800 */
[----:B--2---:R0:W-:Y:S04]  /*27960*/  STL [R1+0x29e4], R28 ;  /* 0x0029e41c01007387 */ /* 0x0041e80000100800 */
[----:B0-----:R-:W2:Y:S01]  /*27970*/  LDL.LU R28, [R1+0x78c] ;  /* 0x00078c00011c7983 */ /* 0x001ea20000300800 */
[----:B------:R-:W3:Y:S02]  /*27980*/  LDL.LU R0, [R1+0x77c] ;  /* 0x00077c0001007983 */ /* 0x000ee40000300800 */
[----:B------:R-:W4:Y:S02]  /*27990*/  LDL.LU R2, [R1+0x778] ;  /* 0x0007780001027983 */ /* 0x000f240000300800 */
[----:B------:R-:W5:Y:S01]  /*279a0*/  LDL.LU R3, [R1+0x774] ;  /* 0x0007740001037983 */ /* 0x000f620000300800 */
[----:B------:R-:W3:Y:S01]  /*279b0*/  LDL.LU R4, [R1+0x770] ;  /* 0x0007700001047983 */ /* 0x000ee20000300800 */
[----:B------:R-:W3:Y:S02]  /*279c0*/  LDL.LU R5, [R1+0x76c] ;  /* 0x00076c0001057983 */ /* 0x000ee40000300800 */
[----:B------:R-:W3:Y:S02]  /*279d0*/  LDL.LU R26, [R1+0x768] ;  /* 0x00076800011a7983 */ /* 0x000ee40000300800 */
[----:B------:R-:W3:Y:S01]  /*279e0*/  LDL.LU R6, [R1+0x764] ;  /* 0x0007640001067983 */ /* 0x000ee20000300800 */
        /* <DEDUP_REMOVED lines=20> */
[----:B--2---:R-:W-:-:S05]  /*27b30*/  SEL R28, R27, R28, !P4 ;  /* 0x0000001c1b1c7207 */ /* 0x004fca0006000000 */
[----:B------:R0:W-:Y:S04]  /*27b40*/  STL [R1+0x890], R28 ;  /* 0x0008901c01007387 */ /* 0x0001e80000100800 */
[----:B0-----:R-:W2:Y:S02]  /*27b50*/  LDL.LU R28, [R1+0x29e4] ;  /* 0x0029e400011c7983 */ /* 0x001ea40000300800 */
[----:B--2---:R-:W-:-:S05]  /*27b60*/  SEL R28, R27, R28, !P4 ;  /* 0x0000001c1b1c7207 */ /* 0x004fca0006000000 */
[----:B------:R0:W-:Y:S04]  /*27b70*/  STL [R1+0x88c], R28 ;  /* 0x00088c1c01007387 */ /* 0x0001e80000100800 */
[----:B0-----:R-:W2:Y:S02]  /*27b80*/  LDL.LU R28, [R1+0x29e0] ;  /* 0x0029e000011c7983 */ /* 0x001ea40000300800 */
[----:B--2---:R-:W-:-:S05]  /*27b90*/  SEL R28, R27, R28, !P4 ;  /* 0x0000001c1b1c7207 */ /* 0x004fca0006000000 */
[----:B------:R0:W-:Y:S04]  /*27ba0*/  STL [R1+0x888], R28 ;  /* 0x0008881c01007387 */ /* 0x0001e80000100800 */
[----:B0-----:R-:W2:Y:S01]  /*27bb0*/  LDL.LU R28, [R1+0x29dc] ;  /* 0x0029dc00011c7983 */ /* 0x001ea20000300800 */
[C---:B----4-:R-:W-:Y:S02]  /*27bc0*/  SEL R2, R27.reuse, R2, !P4 ;  /* 0x000000021b027207 */ /* 0x050fe40006000000 */
[----:B--2---:R-:W-:-:S05]  /*27bd0*/  SEL R28, R27, R28, !P4 ;  /* 0x0000001c1b1c7207 */ /* 0x004fca0006000000 */
[----:B------:R3:W-:Y:S02]  /*27be0*/  STL [R1+0x884], R28 ;  /* 0x0008841c01007387 */ /* 0x0007e40000100800 */
[C---:B---3--:R-:W-:Y:S01]  /*27bf0*/  SEL R28, R27.reuse, R0, !P4 ;  /* 0x000000001b1c7207 */ /* 0x048fe20006000000 */
[C---:B-----5:R-:W-:Y:S01]  /*27c00*/  SEL R0, R27.reuse, R3, !P4 ;  /* 0x000000031b007207 */ /* 0x060fe20006000000 */
[----:B------:R-:W-:-:S03]  /*27c10*/  SEL R3, R27, R4, !P4 ;  /* 0x000000041b037207 */ /* 0x000fc60006000000 */
[----:B------:R-:W-:Y:S01]  /*27c20*/  STL [R1+0x880], R28 ;  /* 0x0008801c01007387 */ /* 0x000fe20000100800 */
[----:B------:R0:W-:Y:S02]  /*27c30*/  STL [R1+0x87c], R2 ;  /* 0x00087c0201007387 */ /* 0x0001e40000100800 */
[----:B------:R1:W-:Y:S02]  /*27c40*/  STL [R1+0x878], R0 ;  /* 0x0008780001007387 */ /* 0x0003e40000100800 */
[----:B------:R2:W-:Y:S01]  /*27c50*/  STL [R1+0x874], R3 ;  /* 0x0008740301007387 */ /* 0x0005e20000100800 */
[C---:B0-----:R-:W-:Y:S02]  /*27c60*/  SEL R2, R27.reuse, R5, !P4 ;  /* 0x000000051b027207 */ /* 0x041fe40006000000 */
[C---:B-1----:R-:W-:Y:S02]  /*27c70*/  SEL R0, R27.reuse, R26, !P4 ;  /* 0x0000001a1b007207 */ /* 0x042fe40006000000 */
[C---:B--2---:R-:W-:Y:S01]  /*27c80*/  SEL R3, R27.reuse, R6, !P4 ;  /* 0x000000061b037207 */ /* 0x044fe20006000000 */
[----:B------:R0:W-:Y:S02]  /*27c90*/  STL [R1+0x870], R2 ;  /* 0x0008700201007387 */ /* 0x0001e40000100800 */
[----:B------:R1:W-:Y:S02]  /*27ca0*/  STL [R1+0x86c], R0 ;  /* 0x00086c0001007387 */ /* 0x0003e40000100800 */
[----:B------:R2:W-:Y:S01]  /*27cb0*/  STL [R1+0x868], R3 ;  /* 0x0008680301007387 */ /* 0x0005e20000100800 */
[----:B0-----:R-:W-:-:S02]  /*27cc0*/  SEL R2, R27, R7, !P4 ;  /* 0x000000071b027207 */ /* 0x001fc40006000000 */
[C---:B-1----:R-:W-:Y:S02]  /*27cd0*/  SEL R0, R27.reuse, R8, !P4 ;  /* 0x000000081b007207 */ /* 0x042fe40006000000 */
[C---:B--2---:R-:W-:Y:S01]  /*27ce0*/  SEL R3, R27.reuse, R9, !P4 ;  /* 0x000000091b037207 */ /* 0x044fe20006000000 */
[----:B------:R0:W-:Y:S02]  /*27cf0*/  STL [R1+0x864], R2 ;  /* 0x0008640201007387 */ /* 0x0001e40000100800 */
[----:B------:R1:W-:Y:S02]  /*27d00*/  STL [R1+0x860], R0 ;  /* 0x0008600001007387 */ /* 0x0003e40000100800 */
[----:B------:R2:W-:Y:S01]  /*27d10*/  STL [R1+0x85c], R3 ;  /* 0x00085c0301007387 */ /* 0x0005e20000100800 */
[C---:B0-----:R-:W-:Y:S02]  /*27d20*/  SEL R2, R27.reuse, R10, !P4 ;  /* 0x0000000a1b027207 */ /* 0x041fe40006000000 */
[----:B-1----:R-:W-:-:S02]  /*27d30*/  SEL R0, R27, R11, !P4 ;  /* 0x0000000b1b007207 */ /* 0x002fc40006000000 */
[C---:B--2---:R-:W-:Y:S01]  /*27d40*/  SEL R3, R27.reuse, R12, !P4 ;  /* 0x0000000c1b037207 */ /* 0x044fe20006000000 */
        /* <DEDUP_REMOVED lines=26> */
[----:B------:R-:W-:Y:S02]  /*27ef0*/  STL [R1+0x820], R3 ;  /* 0x0008200301007387 */ /* 0x000fe40000100800 */
[----:B------:R-:W2:Y:S01]  /*27f00*/  LDL.LU R28, [R1+0x704] ;  /* 0x00070400011c7983 */ /* 0x000ea20000300800 */
[----:B0-----:R-:W-:-:S02]  /*27f10*/  SEL R2, R27, R25, !P4 ;  /* 0x000000191b027207 */ /* 0x001fc40006000000 */
[----:B-1----:R-:W-:-:S03]  /*27f20*/  SEL R0, R27, R29, !P4 ;  /* 0x0000001d1b007207 */ /* 0x002fc60006000000 */
[----:B------:R-:W-:Y:S04]  /*27f30*/  STL [R1+0x81c], R2 ;  /* 0x00081c0201007387 */ /* 0x000fe80000100800 */
[----:B--2---:R0:W-:Y:S01]  /*27f40*/  STL [R1+0x29d0], R28 ;  /* 0x0029d01c01007387 */ /* 0x0041e20000100800 */
        /* <DEDUP_REMOVED lines=1319> */
[----:B------:R-:W3:Y:S01]  /*2d1c0*/  LDL.LU R5, [R1] ;  /* 0x0000000001057983 */ /* 0x000ee20000300800 */
        /* <DEDUP_REMOVED lines=9> */
[C---:B---3--:R-:W-:Y:S02]  /*2d260*/  SEL R0, R27.reuse, R0, !P4 ;  /* 0x000000001b007207 */ /* 0x048fe40006000000 */
[C---:B----4-:R-:W-:Y:S02]  /*2d270*/  SEL R2, R27.reuse, R2, !P4 ;  /* 0x000000021b027207 */ /* 0x050fe40006000000 */
[C---:B-----5:R-:W-:Y:S02]  /*2d280*/  SEL R3, R27.reuse, R3, !P4 ;  /* 0x000000031b037207 */ /* 0x060fe40006000000 */
[----:B------:R-:W-:-:S02]  /*2d290*/  SEL R4, R27, R4, !P4 ;  /* 0x000000041b047207 */ /* 0x000fc40006000000 */
[C---:B------:R-:W-:Y:S02]  /*2d2a0*/  SEL R26, R27.reuse, R26, !P4 ;  /* 0x0000001a1b1a7207 */ /* 0x040fe40006000000 */
[C---:B------:R-:W-:Y:S02]  /*2d2b0*/  SEL R6, R27.reuse, R6, !P4 ;  /* 0x000000061b067207 */ /* 0x040fe40006000000 */
[C---:B------:R-:W-:Y:S02]  /*2d2c0*/  SEL R7, R27.reuse, R7, !P4 ;  /* 0x000000071b077207 */ /* 0x040fe40006000000 */
[C---:B------:R-:W-:Y:S02]  /*2d2d0*/  SEL R8, R27.reuse, R8, !P4 ;  /* 0x000000081b087207 */ /* 0x040fe40006000000 */
[C---:B------:R-:W-:Y:S02]  /*2d2e0*/  SEL R9, R27.reuse, R9, !P4 ;  /* 0x000000091b097207 */ /* 0x040fe40006000000 */
        /* <DEDUP_REMOVED lines=17> */
[----:B--2---:R-:W-:-:S05]  /*2d400*/  SEL R28, R27, R28, !P4 ;  /* 0x0000001c1b1c7207 */ /* 0x004fca0006000000 */
[----:B------:R0:W-:Y:S04]  /*2d410*/  STL [R1+0xbc], R28 ;  /* 0x0000bc1c01007387 */ /* 0x0001e80000100800 */
[----:B0-----:R-:W2:Y:S01]  /*2d420*/  LDL.LU R28, [R1+0x2930] ;  /* 0x00293000011c7983 */ /* 0x001ea20000300800 */
[----:B------:R0:W-:Y:S03]  /*2d430*/  STL [R1+0xb8], R0 ;  /* 0x0000b80001007387 */ /* 0x0001e60000100800 */
[----:B0-----:R-:W3:Y:S01]  /*2d440*/  LDL.LU R0, [R1+0x292c] ;  /* 0x00292c0001007983 */ /* 0x001ee20000300800 */
[----:B------:R0:W-:Y:S03]  /*2d450*/  STL [R1+0xb4], R2 ;  /* 0x0000b40201007387 */ /* 0x0001e60000100800 */
[----:B0-----:R-:W4:Y:S01]  /*2d460*/  LDL.LU R2, [R1+0x2928] ;  /* 0x0029280001027983 */ /* 0x001f220000300800 */
[----:B------:R0:W-:Y:S03]  /*2d470*/  STL [R1+0xb0], R3 ;  /* 0x0000b00301007387 */ /* 0x0001e60000100800 */
[----:B0-----:R-:W5:Y:S01]  /*2d480*/  LDL.LU R3, [R1+0x2924] ;  /* 0x0029240001037983 */ /* 0x001f620000300800 */
[----:B------:R0:W-:Y:S03]  /*2d490*/  STL [R1+0xac], R4 ;  /* 0x0000ac0401007387 */ /* 0x0001e60000100800 */
[----:B0-----:R-:W2:Y:S01]  /*2d4a0*/  LDL.LU R4, [R1+0x2920] ;  /* 0x0029200001047983 */ /* 0x001ea20000300800 */
        /* <DEDUP_REMOVED lines=15> */
[----:B0-----:R-:W3:Y:S01]  /*2d5a0*/  LDL.LU R12, [R1+0x2900] ;  /* 0x00290000010c7983 */ /* 0x001ee20000300800 */
[----:B------:R0:W-:Y:S03]  /*2d5b0*/  STL [R1+0x88], R13 ;  /* 0x0000880d01007387 */ /* 0x0001e60000100800 */
[----:B0-----:R-:W4:Y:S01]  /*2d5c0*/  LDL.LU R13, [R1+0x28fc] ;  /* 0x0028fc00010d7983 */ /* 0x001f220000300800 */
[----:B------:R0:W-:Y:S03]  /*2d5d0*/  STL [R1+0x84], R14 ;  /* 0x0000840e01007387 */ /* 0x0001e60000100800 */
[----:B0-----:R-:W4:Y:S01]  /*2d5e0*/  LDL.LU R14, [R1+0x28f8] ;  /* 0x0028f800010e7983 */ /* 0x001f220000300800 */
[----:B------:R0:W-:Y:S03]  /*2d5f0*/  STL [R1+0x80], R15 ;  /* 0x0000800f01007387 */ /* 0x0001e60000100800 */
[----:B0-----:R-:W5:Y:S01]  /*2d600*/  LDL.LU R15, [R1+0x28f4] ;  /* 0x0028f400010f7983 */ /* 0x001f620000300800 */
        /* <DEDUP_REMOVED lines=22> */
[----:B------:R-:W-:-:S05]  /*2d770*/  SEL R5, R27, R5, !P4 ;  /* 0x000000051b057207 */ /* 0x000fca0006000000 */
[----:B------:R0:W-:Y:S01]  /*2d780*/  STL [R1+0x50], R5 ;  /* 0x0000500501007387 */ /* 0x0001e20000100800 */
[C---:B--2---:R-:W-:Y:S02]  /*2d790*/  SEL R11, R27.reuse, R11, !P4 ;  /* 0x0000000b1b0b7207 */ /* 0x044fe40006000000 */
[C---:B---3--:R-:W-:Y:S02]  /*2d7a0*/  SEL R12, R27.reuse, R12, !P4 ;  /* 0x0000000c1b0c7207 */ /* 0x048fe40006000000 */
[C---:B----4-:R-:W-:Y:S02]  /*2d7b0*/  SEL R14, R27.reuse, R14, !P4 ;  /* 0x0000000e1b0e7207 */ /* 0x050fe40006000000 */
[C---:B-----5:R-:W-:Y:S02]  /*2d7c0*/  SEL R15, R27.reuse, R15, !P4 ;  /* 0x0000000f1b0f7207 */ /* 0x060fe40006000000 */
[C---:B------:R-:W-:Y:S02]  /*2d7d0*/  SEL R17, R27.reuse, R17, !P4 ;  /* 0x000000111b117207 */ /* 0x040fe40006000000 */
[----:B------:R-:W-:-:S02]  /*2d7e0*/  SEL R18, R27, R18, !P4 ;  /* 0x000000121b127207 */ /* 0x000fc40006000000 */
[C---:B------:R-:W-:Y:S02]  /*2d7f0*/  SEL R20, R27.reuse, R20, !P4 ;  /* 0x000000141b147207 */ /* 0x040fe40006000000 */
[C---:B------:R-:W-:Y:S02]  /*2d800*/  SEL R21, R27.reuse, R21, !P4 ;  /* 0x000000151b157207 */ /* 0x040fe40006000000 */
[C---:B------:R-:W-:Y:S02]  /*2d810*/  SEL R23, R27.reuse, R23, !P4 ;  /* 0x000000171b177207 */ /* 0x040fe40006000000 */
[C---:B------:R-:W-:Y:S02]  /*2d820*/  SEL R24, R27.reuse, R24, !P4 ;  /* 0x000000181b187207 */ /* 0x040fe40006000000 */
[C---:B0-----:R-:W-:Y:S02]  /*2d830*/  SEL R5, R27.reuse, R25, !P4 ;  /* 0x000000191b057207 */ /* 0x041fe40006000000 */
[----:B------:R-:W-:-:S05]  /*2d840*/  SEL R29, R27, R29, !P4 ;  /* 0x0000001d1b1d7207 */ /* 0x000fca0006000000 */
[----:B------:R-:W-:Y:S01]  /*2d850*/  STL [R1+0x4c], R29 ;  /* 0x00004c1d01007387 */ /* 0x000fe20000100800 */
[----:B------:R0:W-:Y:S02]  /*2d860*/  STL [R1+0x48], R5 ;  /* 0x0000480501007387 */ /* 0x0001e40000100800 */
[----:B------:R-:W-:Y:S02]  /*2d870*/  STL [R1+0x44], R24 ;  /* 0x0000441801007387 */ /* 0x000fe40000100800 */
[----:B------:R-:W-:Y:S01]  /*2d880*/  STL [R1+0x40], R23 ;  /* 0x0000401701007387 */ /* 0x000fe20000100800 */
[----:B0-----:R-:W-:-:S05]  /*2d890*/  SEL R5, R27, R22, !P4 ;  /* 0x000000161b057207 */ /* 0x001fca0006000000 */
[----:B------:R0:W-:Y:S01]  /*2d8a0*/  STL [R1+0x3c], R5 ;  /* 0x00003c0501007387 */ /* 0x0001e20000100800 */
        /* <DEDUP_REMOVED lines=9> */
[----:B------:R1:W-:Y:S01]  /*2d940*/  STL [R1+0x1c], R14 ;  /* 0x00001c0e01007387 */ /* 0x0003e20000100800 */
[----:B0-----:R-:W-:-:S05]  /*2d950*/  SEL R5, R27, R13, !P4 ;  /* 0x0000000d1b057207 */ /* 0x001fca0006000000 */
[----:B------:R0:W-:Y:S01]  /*2d960*/  STL [R1+0x18], R5 ;  /* 0x0000180501007387 */ /* 0x0001e20000100800 */
[----:B------:R-:W-:Y:S02]  /*2d970*/  STL [R1+0x14], R12 ;  /* 0x0000140c01007387 */ /* 0x000fe40000100800 */
[----:B-1----:R-:W2:Y:S02]  /*2d980*/  LDL.LU R14, [R1+0x8e0] ;  /* 0x0008e000010e7983 */ /* 0x002ea40000300800 */
[----:B------:R-:W-:Y:S01]  /*2d990*/  STL [R1+0x10], R11 ;  /* 0x0000100b01007387 */ /* 0x000fe20000100800 */
[----:B------:R-:W3:Y:S01]  /*2d9a0*/  LDL.LU R15, [R1+0x8dc] ;  /* 0x0008dc00010f7983 */ /* 0x000ee20000300800 */
[----:B0-----:R-:W-:-:S05]  /*2d9b0*/  SEL R5, R27, R10, !P4 ;  /* 0x0000000a1b057207 */ /* 0x001fca0006000000 */
[----:B------:R0:W-:Y:S01]  /*2d9c0*/  STL [R1+0xc], R5 ;  /* 0x00000c0501007387 */ /* 0x0001e20000100800 */
        /* <DEDUP_REMOVED lines=9> */
[----:B------:R-:W5:Y:S01]  /*2da60*/  LDL.LU R25, [R1+0x8b4] ;  /* 0x0008b40001197983 */ /* 0x000f620000300800 */
[----:B------:R-:W1:Y:S01]  /*2da70*/  S2R R13, SR_TID.X ;  /* 0x00000000000d7919 */ /* 0x000e620000002100 */
[----:B0-----:R-:W-:-:S02]  /*2da80*/  SEL R5, R27, R9, !P4 ;  /* 0x000000091b057207 */ /* 0x001fc40006000000 */
[C---:B------:R-:W-:Y:S02]  /*2da90*/  SEL R8, R27.reuse, R8, !P4 ;  /* 0x000000081b087207 */ /* 0x040fe40006000000 */
[C---:B------:R-:W-:Y:S02]  /*2daa0*/  SEL R7, R27.reuse, R7, !P4 ;  /* 0x000000071b077207 */ /* 0x040fe40006000000 */
[C---:B------:R-:W-:Y:S01]  /*2dab0*/  SEL R6, R27.reuse, R6, !P4 ;  /* 0x000000061b067207 */ /* 0x040fe20006000000 */
[----:B------:R-:W5:Y:S01]  /*2dac0*/  LDL.LU R19, [R1+0x8b0] ;  /* 0x0008b00001137983 */ /* 0x000f620000300800 */
[C---:B------:R-:W-:Y:S01]  /*2dad0*/  SEL R26, R27.reuse, R26, !P4 ;  /* 0x0000001a1b1a7207 */ /* 0x040fe20006000000 */
[----:B------:R-:W-:Y:S01]  /*2dae0*/  STL [R1+0x27dc], R5 ;  /* 0x0027dc0501007387 */ /* 0x000fe20000100800 */
[C---:B------:R-:W-:Y:S01]  /*2daf0*/  SEL R4, R27.reuse, R4, !P4 ;  /* 0x000000041b047207 */ /* 0x040fe20006000000 */
[----:B------:R-:W-:Y:S01]  /*2db00*/  STL [R1+0x27e0], R8 ;  /* 0x0027e00801007387 */ /* 0x000fe20000100800 */
[C---:B------:R-:W-:Y:S01]  /*2db10*/  SEL R3, R27.reuse, R3, !P4 ;  /* 0x000000031b037207 */ /* 0x040fe20006000000 */
[----:B------:R-:W-:Y:S01]  /*2db20*/  STL [R1+0x27e4], R7 ;  /* 0x0027e40701007387 */ /* 0x000fe20000100800 */
[C---:B------:R-:W-:Y:S01]  /*2db30*/  SEL R2, R27.reuse, R2, !P4 ;  /* 0x000000021b027207 */ /* 0x040fe20006000000 */
[----:B------:R-:W-:Y:S01]  /*2db40*/  STL [R1+0x27e8], R6 ;  /* 0x0027e80601007387 */ /* 0x000fe20000100800 */
[----:B------:R-:W-:Y:S01]  /*2db50*/  STL [R1+0x27ec], R26 ;  /* 0x0027ec1a01007387 */ /* 0x000fe20000100800 */
[----:B------:R-:W-:Y:S01]  /*2db60*/  SEL R0, R27, R0, !P4 ;  /* 0x000000001b007207 */ /* 0x000fe20006000000 */
[----:B------:R-:W-:Y:S01]  /*2db70*/  STL [R1+0x27f0], R4 ;  /* 0x0027f00401007387 */ /* 0x000fe20000100800 */
[----:B-1----:R-:W-:Y:S01]  /*2db80*/  LOP3.LUT R13, R13, 0x3f, RZ, 0xc0, !PT ;  /* 0x0000003f0d0d7812 */ /* 0x002fe200078ec0ff */
[----:B------:R-:W-:Y:S04]  /*2db90*/  STL [R1+0x27f4], R3 ;  /* 0x0027f40301007387 */ /* 0x000fe80000100800 */
[----:B------:R-:W-:Y:S01]  /*2dba0*/  IMAD R13, R13, c[0x0][0x18c], RZ ;  /* 0x000063000d0d7a24 */ /* 0x000fe200078e02ff */
[----:B------:R-:W-:Y:S01]  /*2dbb0*/  SEL R27, R27, R28, !P4 ;  /* 0x0000001c1b1b7207 */ /* 0x000fe20006000000 */
[----:B------:R2:W-:Y:S01]  /*2dbc0*/  STL [R1+0x27f8], R2 ;  /* 0x0027f80201007387 */ /* 0x0005e20000100800 */
[----:B------:R3:W-:Y:S02]  /*2dbd0*/  STL [R1+0x27fc], R0 ;  /* 0x0027fc0001007387 */ /* 0x0007e40000100800 */
[----:B------:R-:W-:Y:S01]  /*2dbe0*/  LEA.HI.X.SX32 R9, R13, c[0x0][0x16c], 0x1, P6 ;  /* 0x00005b000d097a11 */ /* 0x000fe200030f0eff */
[----:B------:R-:W-:Y:S04]  /*2dbf0*/  STL [R1+0x2800], R27 ;  /* 0x0028001b01007387 */ /* 0x000fe80000100800 */
[----:B------:R-:W-:Y:S01]  /*2dc00*/  STL [R1+0x2804], R9 ;  /* 0x0028040901007387 */ /* 0x000fe20000100800 */
[----:B--2---:R-:W-:-:S02]  /*2dc10*/  IMAD R2, R14, c[0x0][0x190], RZ ;  /* 0x000064000e027a24 */ /* 0x004fc400078e02ff */
[----:B---3--:R-:W-:-:S03]  /*2dc20*/  IMAD R0, R15, c[0x0][0x190], RZ ;  /* 0x000064000f007a24 */ /* 0x008fc600078e02ff */
[----:B------:R-:W-:Y:S01]  /*2dc30*/  STL [R1+0x4], R2 ;  /* 0x0000040201007387 */ /* 0x000fe20000100800 */
[----:B----4-:R-:W-:Y:S02]  /*2dc40*/  IMAD R29, R29, c[0x0][0x190], RZ ;  /* 0x000064001d1d7a24 */ /* 0x010fe400078e02ff */
[----:B-----5:R-:W-:Y:S02]  /*2dc50*/  IMAD R10, R16, c[0x0][0x190], RZ ;  /* 0x00006400100a7a24 */ /* 0x020fe400078e02ff */
[----:B------:R-:W-:Y:S02]  /*2dc60*/  IMAD R11, R17, c[0x0][0x190], RZ ;  /* 0x00006400110b7a24 */ /* 0x000fe400078e02ff */
[----:B------:R-:W-:Y:S02]  /*2dc70*/  IMAD R12, R18, c[0x0][0x190], RZ ;  /* 0x00006400120c7a24 */ /* 0x000fe400078e02ff */
[----:B------:R-:W-:Y:S01]  /*2dc80*/  IMAD R13, R20, c[0x0][0x190], RZ ;  /* 0x00006400140d7a24 */ /* 0x000fe200078e02ff */
[----:B------:R-:W-:Y:S01]  /*2dc90*/  STL [R1+0x2808], R29 ;  /* 0x0028081d01007387 */ /* 0x000fe20000100800 */
[----:B------:R-:W-:Y:S02]  /*2dca0*/  STL [R1], R0 ;  /* 0x0000000001007387 */ /* 0x000fe40000100800 */
[----:B------:R-:W-:-:S02]  /*2dcb0*/  IMAD R14, R21, c[0x0][0x190], RZ ;  /* 0x00006400150e7a24 */ /* 0x000fc400078e02ff */
[----:B------:R-:W-:Y:S02]  /*2dcc0*/  STL [R1+0x280c], R10 ;  /* 0x00280c0a01007387 */ /* 0x000fe40000100800 */
[----:B------:R-:W-:Y:S01]  /*2dcd0*/  IMAD R15, R22, c[0x0][0x190], RZ ;  /* 0x00006400160f7a24 */ /* 0x000fe200078e02ff */
[----:B------:R-:W-:Y:S01]  /*2dce0*/  STL [R1+0x2810], R11 ;  /* 0x0028100b01007387 */ /* 0x000fe20000100800 */
[----:B------:R-:W-:Y:S02]  /*2dcf0*/  STL [R1+0x2814], R12 ;  /* 0x0028140c01007387 */ /* 0x000fe40000100800 */
[----:B------:R-:W-:Y:S02]  /*2dd00*/  STL [R1+0x2818], R13 ;  /* 0x0028180d01007387 */ /* 0x000fe40000100800 */
[----:B------:R-:W-:Y:S01]  /*2dd10*/  IMAD R16, R23, c[0x0][0x190], RZ ;  /* 0x0000640017107a24 */ /* 0x000fe200078e02ff */
[----:B------:R0:W-:Y:S01]  /*2dd20*/  STL [R1+0x281c], R14 ;  /* 0x00281c0e01007387 */ /* 0x0001e20000100800 */
[----:B------:R-:W-:Y:S02]  /*2dd30*/  STL [R1+0x2820], R15 ;  /* 0x0028200f01007387 */ /* 0x000fe40000100800 */
[----:B------:R-:W2:Y:S02]  /*2dd40*/  LDL.LU R20, [R1+0x8ac] ;  /* 0x0008ac0001147983 */ /* 0x000ea40000300800 */
[----:B------:R-:W-:Y:S01]  /*2dd50*/  IMAD R17, R24, c[0x0][0x190], RZ ;  /* 0x0000640018117a24 */ /* 0x000fe200078e02ff */
[----:B------:R-:W3:Y:S01]  /*2dd60*/  LDL.LU R21, [R1+0x8a8] ;  /* 0x0008a80001157983 */ /* 0x000ee20000300800 */
[----:B------:R-:W-:Y:S02]  /*2dd70*/  STL [R1+0x2824], R16 ;  /* 0x0028241001007387 */ /* 0x000fe40000100800 */
[----:B------:R-:W4:Y:S02]  /*2dd80*/  LDL.LU R22, [R1+0x8a4] ;  /* 0x0008a40001167983 */ /* 0x000f240000300800 */
[----:B------:R-:W-:Y:S01]  /*2dd90*/  IMAD R18, R25, c[0x0][0x190], RZ ;  /* 0x0000640019127a24 */ /* 0x000fe200078e02ff */
[----:B------:R-:W5:Y:S01]  /*2dda0*/  LDL.LU R23, [R1+0x8a0] ;  /* 0x0008a00001177983 */ /* 0x000f620000300800 */
[----:B------:R-:W-:Y:S02]  /*2ddb0*/  STL [R1+0x2828], R17 ;  /* 0x0028281101007387 */ /* 0x000fe40000100800 */
[----:B------:R-:W5:Y:S02]  /*2ddc0*/  LDL.LU R24, [R1+0x89c] ;  /* 0x00089c0001187983 */ /* 0x000f640000300800 */
[----:B------:R-:W5:Y:S01]  /*2ddd0*/  LDL.LU R25, [R1+0x898] ;  /* 0x0008980001197983 */ /* 0x000f620000300800 */
[----:B------:R-:W-:Y:S01]  /*2dde0*/  STL [R1+0x282c], R18 ;  /* 0x00282c1201007387 */ /* 0x000fe20000100800 */
[----:B------:R-:W5:Y:S02]  /*2ddf0*/  LDL.LU R28, [R1+0x894] ;  /* 0x00089400011c7983 */ /* 0x000f640000300800 */
[----:B0-----:R-:W5:Y:S02]  /*2de00*/  LDL.LU R14, [R1+0x890] ;  /* 0x00089000010e7983 */ /* 0x001f640000300800 */
        /* <DEDUP_REMOVED lines=14> */
[----:B------:R-:W-:-:S02]  /*2def0*/  IMAD R19, R19, c[0x0][0x190], RZ ;  /* 0x0000640013137a24 */ /* 0x000fc400078e02ff */
[----:B------:R-:W5:Y:S02]  /*2df00*/  LDL.LU R8, [R1+0x854] ;  /* 0x0008540001087983 */ /* 0x000f640000300800 */
[----:B------:R-:W5:Y:S01]  /*2df10*/  LDL.LU R5, [R1+0x850] ;  /* 0x0008500001057983 */ /* 0x000f620000300800 */
[----:B------:R-:W-:Y:S01]  /*2df20*/  STL [R1+0x2830], R19 ;  /* 0x0028301301007387 */ /* 0x000fe20000100800 */
[----:B--2---:R-:W-:Y:S02]  /*2df30*/  IMAD R20, R20, c[0x0][0x190], RZ ;  /* 0x0000640014147a24 */ /* 0x004fe400078e02ff */
[----:B---3--:R-:W-:Y:S02]  /*2df40*/  IMAD R21, R21, c[0x0][0x190], RZ ;  /* 0x0000640015157a24 */ /* 0x008fe400078e02ff */
[----:B----4-:R-:W-:Y:S02]  /*2df50*/  IMAD R22, R22, c[0x0][0x190], RZ ;  /* 0x0000640016167a24 */ /* 0x010fe400078e02ff */
[----:B-----5:R-:W-:Y:S01]  /*2df60*/  IMAD R23, R23, c[0x0][0x190], RZ ;  /* 0x0000640017177a24 */ /* 0x020fe200078e02ff */
[----:B------:R-:W-:Y:S01]  /*2df70*/  STL [R1+0x2834], R20 ;  /* 0x0028341401007387 */ /* 0x000fe20000100800 */
[----:B------:R-:W-:-:S02]  /*2df80*/  IMAD R24, R24, c[0x0][0x190], RZ ;  /* 0x0000640018187a24 */ /* 0x000fc400078e02ff */
[----:B------:R-:W-:Y:S02]  /*2df90*/  IMAD R25, R25, c[0x0][0x190], RZ ;  /* 0x0000640019197a24 */ /* 0x000fe400078e02ff */
[----:B------:R-:W-:Y:S02]  /*2dfa0*/  STL [R1+0x2838], R21 ;  /* 0x0028381501007387 */ /* 0x000fe40000100800 */
[----:B------:R-:W-:Y:S01]  /*2dfb0*/  IMAD R28, R28, c[0x0][0x190], RZ ;  /* 0x000064001c1c7a24 */ /* 0x000fe200078e02ff */
[----:B------:R-:W-:Y:S01]  /*2dfc0*/  STL [R1+0x283c], R22 ;  /* 0x00283c1601007387 */ /* 0x000fe20000100800 */
[----:B------:R-:W-:Y:S02]  /*2dfd0*/  IMAD R14, R14, c[0x0][0x190], RZ ;  /* 0x000064000e0e7a24 */ /* 0x000fe400078e02ff */
[----:B------:R-:W-:Y:S02]  /*2dfe0*/  STL [R1+0x2840], R23 ;  /* 0x0028401701007387 */ /* 0x000fe40000100800 */
[----:B------:R-:W-:Y:S01]  /*2dff0*/  IMAD R13, R13, c[0x0][0x190], RZ ;  /* 0x000064000d0d7a24 */ /* 0x000fe200078e02ff */
[----:B------:R-:W-:Y:S01]  /*2e000*/  STL [R1+0x2844], R24 ;  /* 0x0028441801007387 */ /* 0x000fe20000100800 */
[----:B------:R-:W-:-:S02]  /*2e010*/  IMAD R12, R12, c[0x0][0x190], RZ ;  /* 0x000064000c0c7a24 */ /* 0x000fc400078e02ff */
[----:B------:R-:W-:Y:S02]  /*2e020*/  STL [R1+0x2848], R25 ;  /* 0x0028481901007387 */ /* 0x000fe40000100800 */
[----:B------:R-:W-:Y:S01]  /*2e030*/  IMAD R11, R11, c[0x0][0x190], RZ ;  /* 0x000064000b0b7a24 */ /* 0x000fe200078e02ff */
[----:B------:R-:W-:Y:S01]  /*2e040*/  STL [R1+0x284c], R28 ;  /* 0x00284c1c01007387 */ /* 0x000fe20000100800 */
[----:B------:R-:W-:Y:S02]  /*2e050*/  IMAD R10, R10, c[0x0][0x190], RZ ;  /* 0x000064000a0a7a24 */ /* 0x000fe400078e02ff */
[----:B------:R-:W-:Y:S02]  /*2e060*/  STL [R1+0x16c], R14 ;  /* 0x00016c0e01007387 */ /* 0x000fe40000100800 */
[----:B------:R-:W-:Y:S01]  /*2e070*/  STL [R1+0x184], R13 ;  /* 0x0001840d01007387 */ /* 0x000fe20000100800 */
[----:B------:R0:W-:Y:S01]  /*2e080*/  STL [R1+0x198], R12 ;  /* 0x0001980c01007387 */ /* 0x0001e20000100800 */
[----:B------:R1:W-:Y:S02]  /*2e090*/  STL [R1+0x1ac], R11 ;  /* 0x0001ac0b01007387 */ /* 0x0003e40000100800 */
[----:B------:R2:W-:Y:S02]  /*2e0a0*/  STL [R1+0x1c4], R10 ;  /* 0x0001c40a01007387 */ /* 0x0005e40000100800 */
[----:B------:R-:W-:-:S02]  /*2e0b0*/  IMAD R2, R2, c[0x0][0x190], RZ ;  /* 0x0000640002027a24 */ /* 0x000fc400078e02ff */
[----:B0-----:R-:W-:Y:S02]  /*2e0c0*/  IMAD R12, R29, c[0x0][0x190], RZ ;  /* 0x000064001d0c7a24 */ /* 0x001fe400078e02ff */
[----:B-1----:R-:W-:Y:S02]  /*2e0d0*/  IMAD R11, R9, c[0x0][0x190], RZ ;  /* 0x00006400090b7a24 */ /* 0x002fe400078e02ff */
[----:B--2---:R-:W-:Y:S02]  /*2e0e0*/  IMAD R10, R27, c[0x0][0x190], RZ ;  /* 0x000064001b0a7a24 */ /* 0x004fe400078e02ff */
[----:B------:R-:W-:Y:S02]  /*2e0f0*/  IMAD R9, R0, c[0x0][0x190], RZ ;  /* 0x0000640000097a24 */ /* 0x000fe400078e02ff */
[----:B------:R-:W-:Y:S01]  /*2e100*/  IMAD R0, R3, c[0x0][0x190], RZ ;  /* 0x0000640003007a24 */ /* 0x000fe200078e02ff */
[----:B------:R-:W-:Y:S01]  /*2e110*/  STL [R1+0x1d4], R12 ;  /* 0x0001d40c01007387 */ /* 0x000fe20000100800 */
[----:B------:R-:W-:Y:S02]  /*2e120*/  STL [R1+0x1ec], R11 ;  /* 0x0001ec0b01007387 */ /* 0x000fe40000100800 */
[----:B------:R-:W-:-:S02]  /*2e130*/  IMAD R3, R4, c[0x0][0x190], RZ ;  /* 0x0000640004037a24 */ /* 0x000fc400078e02ff */
[----:B------:R-:W-:Y:S01]  /*2e140*/  STL [R1+0x1fc], R10 ;  /* 0x0001fc0a01007387 */ /* 0x000fe20000100800 */
[----:B------:R-:W-:Y:S01]  /*2e150*/  STL [R1+0x214], R9 ;  /* 0x0002140901007387 */ /* 0x000fe20000100800 */
[----:B------:R0:W-:Y:S02]  /*2e160*/  STL [R1+0x228], R2 ;  /* 0x0002280201007387 */ /* 0x0001e40000100800 */
[----:B------:R1:W-:Y:S02]  /*2e170*/  STL [R1+0x23c], R0 ;  /* 0x00023c0001007387 */ /* 0x0003e40000100800 */
[----:B------:R2:W-:Y:S02]  /*2e180*/  STL [R1+0x254], R3 ;  /* 0x0002540301007387 */ /* 0x0005e40000100800 */
[----:B0-----:R-:W-:Y:S02]  /*2e190*/  IMAD R2, R26, c[0x0][0x190], RZ ;  /* 0x000064001a027a24 */ /* 0x001fe400078e02ff */
[----:B-1----:R-:W-:-:S02]  /*2e1a0*/  IMAD R0, R6, c[0x0][0x190], RZ ;  /* 0x0000640006007a24 */ /* 0x002fc400078e02ff */
[----:B--2---:R-:W-:Y:S01]  /*2e1b0*/  IMAD R3, R7, c[0x0][0x190], RZ ;  /* 0x0000640007037a24 */ /* 0x004fe200078e02ff */
[----:B------:R0:W-:Y:S02]  /*2e1c0*/  STL [R1+0x268], R2 ;  /* 0x0002680201007387 */ /* 0x0001e40000100800 */
[----:B------:R1:W-:Y:S02]  /*2e1d0*/  STL [R1+0x27c], R0 ;  /* 0x00027c0001007387 */ /* 0x0003e40000100800 */
[----:B------:R-:W-:Y:S02]  /*2e1e0*/  STL [R1+0x294], R3 ;  /* 0x0002940301007387 */ /* 0x000fe40000100800 */
[----:B------:R-:W2:Y:S02]  /*2e1f0*/  LDL.LU R28, [R1+0x844] ;  /* 0x00084400011c7983 */ /* 0x000ea40000300800 */
[----:B0-----:R-:W-:Y:S02]  /*2e200*/  IMAD R2, R8, c[0x0][0x190], RZ ;  /* 0x0000640008027a24 */ /* 0x001fe400078e02ff */
[----:B-1----:R-:W-:-:S03]  /*2e210*/  IMAD R0, R5, c[0x0][0x190], RZ ;  /* 0x0000640005007a24 */ /* 0x002fc600078e02ff */
[----:B------:R-:W-:Y:S04]  /*2e220*/  STL [R1+0x2a4], R2 ;  /* 0x0002a40201007387 */ /* 0x000fe80000100800 */
[----:B--2---:R0:W-:Y:S01]  /*2e230*/  STL [R1+0x28c0], R28 ;  /* 0x0028c01c01007387 */ /* 0x0041e20000100800 */
[----:B------:R-:W-:Y:S03]  /*2e240*/  STL [R1+0x2bc], R0 ;  /* 0x0002bc0001007387 */ /* 0x000fe60000100800 */
        /* <DEDUP_REMOVED lines=31> */
[----:B--2---:R-:W-:-:S05]  /*2e440*/  IMAD R28, R28, c[0x0][0x190], RZ ;  /* 0x000064001c1c7a24 */ /* 0x004fca00078e02ff */
[----:B------:R0:W-:Y:S04]  /*2e450*/  STL [R1+0x2cc], R28 ;  /* 0x0002cc1c01007387 */ /* 0x0001e80000100800 */
[----:B0-----:R-:W2:Y:S02]  /*2e460*/  LDL.LU R28, [R1+0x28c4] ;  /* 0x0028c400011c7983 */ /* 0x001ea40000300800 */
[----:B--2---:R-:W-:-:S05]  /*2e470*/  IMAD R28, R28, c[0x0][0x190], RZ ;  /* 0x000064001c1c7a24 */ /* 0x004fca00078e02ff */
[----:B------:R0:W-:Y:S04]  /*2e480*/  STL [R1+0x2e4], R28 ;  /* 0x0002e41c01007387 */ /* 0x0001e80000100800 */
[----:B0-----:R-:W2:Y:S01]  /*2e490*/  LDL.LU R28, [R1+0x28c0] ;  /* 0x0028c000011c7983 */ /* 0x001ea20000300800 */
[----:B---3--:R-:W-:Y:S02]  /*2e4a0*/  IMAD R25, R25, c[0x0][0x190], RZ ;  /* 0x0000640019197a24 */ /* 0x008fe400078e02ff */
[----:B----4-:R-:W-:Y:S02]  /*2e4b0*/  IMAD R24, R24, c[0x0][0x190], RZ ;  /* 0x0000640018187a24 */ /* 0x010fe400078e02ff */
[----:B-----5:R-:W-:Y:S02]  /*2e4c0*/  IMAD R23, R23, c[0x0][0x190], RZ ;  /* 0x0000640017177a24 */ /* 0x020fe400078e02ff */
[----:B------:R-:W-:-:S02]  /*2e4d0*/  IMAD R22, R22, c[0x0][0x190], RZ ;  /* 0x0000640016167a24 */ /* 0x000fc400078e02ff */
[----:B------:R-:W-:Y:S02]  /*2e4e0*/  IMAD R21, R21, c[0x0][0x190], RZ ;  /* 0x0000640015157a24 */ /* 0x000fe400078e02ff */
[----:B------:R-:W-:Y:S02]  /*2e4f0*/  IMAD R20, R20, c[0x0][0x190], RZ ;  /* 0x0000640014147a24 */ /* 0x000fe400078e02ff */
[----:B------:R-:W-:Y:S02]  /*2e500*/  IMAD R19, R19, c[0x0][0x190], RZ ;  /* 0x0000640013137a24 */ /* 0x000fe400078e02ff */
[----:B------:R-:W-:Y:S02]  /*2e510*/  IMAD R18, R18, c[0x0][0x190], RZ ;  /* 0x0000640012127a24 */ /* 0x000fe400078e02ff */
[----:B------:R-:W-:Y:S02]  /*2e520*/  IMAD R17, R17, c[0x0][0x190], RZ ;  /* 0x0000640011117a24 */ /* 0x000fe400078e02ff */
        /* <DEDUP_REMOVED lines=8> */
[----:B--2---:R-:W-:-:S05]  /*2e5b0*/  IMAD R28, R28, c[0x0][0x190], RZ ;  /* 0x000064001c1c7a24 */ /* 0x004fca00078e02ff */
[----:B------:R-:W-:Y:S01]  /*2e5c0*/  STL [R1+0x2f8], R28 ;  /* 0x0002f81c01007387 */ /* 0x000fe20000100800 */
[----:B------:R-:W-:Y:S02]  /*2e5d0*/  STL [R1+0x30c], R25 ;  /* 0x00030c1901007387 */ /* 0x000fe40000100800 */
[----:B------:R-:W-:Y:S02]  /*2e5e0*/  STL [R1+0x324], R24 ;  /* 0x0003241801007387 */ /* 0x000fe40000100800 */
[----:B------:R-:W-:Y:S01]  /*2e5f0*/  STL [R1+0x338], R23 ;  /* 0x0003381701007387 */ /* 0x000fe20000100800 */
        /* <DEDUP_REMOVED lines=10> */
[----:B------:R0:W-:Y:S02]  /*2e6a0*/  STL [R1+0x41c], R12 ;  /* 0x00041c0c01007387 */ /* 0x0001e40000100800 */
[----:B------:R1:W-:Y:S01]  /*2e6b0*/  STL [R1+0x430], R11 ;  /* 0x0004300b01007387 */ /* 0x0003e20000100800 */
[----:B------:R2:W-:Y:S01]  /*2e6c0*/  STL [R1+0x444], R10 ;  /* 0x0004440a01007387 */ /* 0x0005e20000100800 */
[----:B0-----:R-:W-:-:S02]  /*2e6d0*/  IMAD R12, R29, c[0x0][0x190], RZ ;  /* 0x000064001d0c7a24 */ /* 0x001fc400078e02ff */
        /* <DEDUP_REMOVED lines=1350> */
[----:B--2---:R-:W-:-:S05]  /*33b40*/  IMAD R28, R28, c[0x0][0x190], RZ ;  /* 0x000064001c1c7a24 */ /* 0x004fca00078e02ff */
        /* <DEDUP_REMOVED lines=58> */
[----:B--2---:R-:W-:-:S02]  /*33ef0*/  IMAD R7, R7, c[0x0][0x190], RZ ;  /* 0x0000640007077a24 */ /* 0x004fc400078e02ff */
[----:B---3--:R-:W-:Y:S02]  /*33f00*/  IMAD R8, R8, c[0x0][0x190], RZ ;  /* 0x0000640008087a24 */ /* 0x008fe400078e02ff */
[----:B----4-:R-:W-:-:S05]  /*33f10*/  IMAD R5, R5, c[0x0][0x190], RZ ;  /* 0x0000640005057a24 */ /* 0x010fca00078e02ff */
[----:B------:R0:W-:Y:S04]  /*33f20*/  STL [R1+0x8], R5 ;  /* 0x0000080501007387 */ /* 0x0001e80000100800 */
[----:B0-----:R-:W2:Y:S01]  /*33f30*/  LDL.LU R5, [R1+0x27d8] ;  /* 0x0027d80001057983 */ /* 0x001ea20000300800 */
[----:B------:R0:W-:Y:S03]  /*33f40*/  STL [R1+0x27c8], R8 ;  /* 0x0027c80801007387 */ /* 0x0001e60000100800 */
[----:B0-----:R-:W2:Y:S01]  /*33f50*/  LDL.LU R8, [R1] ;  /* 0x0000000001087983 */ /* 0x001ea20000300800 */
[----:B------:R0:W-:Y:S03]  /*33f60*/  STL [R1+0x27cc], R7 ;  /* 0x0027cc0701007387 */ /* 0x0001e60000100800 */
[----:B0-----:R-:W3:Y:S01]  /*33f70*/  LDL.LU R7, [R1+0x4] ;  /* 0x0000040001077983 */ /* 0x001ee20000300800 */
[----:B------:R-:W-:-:S02]  /*33f80*/  IMAD R6, R6, c[0x0][0x190], RZ ;  /* 0x0000640006067a24 */ /* 0x000fc400078e02ff */
[----:B------:R-:W-:-:S03]  /*33f90*/  IMAD R26, R26, c[0x0][0x190], RZ ;  /* 0x000064001a1a7a24 */ /* 0x000fc600078e02ff */
[----:B------:R2:W-:Y:S02]  /*33fa0*/  STL [R1+0x27d0], R6 ;  /* 0x0027d00601007387 */ /* 0x0005e40000100800 */
[----:B------:R3:W-:Y:S01]  /*33fb0*/  STL [R1+0x27d4], R26 ;  /* 0x0027d41a01007387 */ /* 0x0007e20000100800 */
[-C--:B--2---:R-:W-:Y:S02]  /*33fc0*/  LEA R6, P5, R8, R5.reuse, 0x1 ;  /* 0x0000000508067211 */ /* 0x084fe400078a08ff */
[----:B---3--:R-:W-:-:S05]  /*33fd0*/  LEA R26, P6, R7, R5, 0x1 ;  /* 0x00000005071a7211 */ /* 0x008fca00078c08ff */
[----:B------:R0:W-:Y:S01]  /*33fe0*/  STL [R1+0x1f7c], R26 ;  /* 0x001f7c1a01007387 */ /* 0x0001e20000100800 */
[----:B------:R1:W-:Y:S01]  /*33ff0*/  STL [R1+0x1f80], R6 ;  /* 0x001f800601007387 */ /* 0x0003e20000100800 */
[-C--:B0-----:R-:W-:Y:S02]  /*34000*/  LEA R26, P4, R29, R5.reuse, 0x1 ;  /* 0x000000051d1a7211 */ /* 0x081fe400078808ff */
[----:B-1----:R-:W-:-:S03]  /*34010*/  LEA R6, P3, R10, R5, 0x1 ;  /* 0x000000050a067211 */ /* 0x002fc600078608ff */
[----:B------:R0:W-:Y:S02]  /*34020*/  STL [R1+0x1f84], R26 ;  /* 0x001f841a01007387 */ /* 0x0001e40000100800 */
[----:B------:R1:W-:Y:S01]  /*34030*/  STL [R1+0x1f88], R6 ;  /* 0x001f880601007387 */ /* 0x0003e20000100800 */
[-C--:B0-----:R-:W-:Y:S02]  /*34040*/  LEA R26, P2, R11, R5.reuse, 0x1 ;  /* 0x000000050b1a7211 */ /* 0x081fe400078408ff */
[----:B-1----:R-:W-:-:S03]  /*34050*/  LEA R6, P1, R12, R5, 0x1 ;  /* 0x000000050c067211 */ /* 0x002fc600078208ff */
[----:B------:R0:W-:Y:S02]  /*34060*/  STL [R1+0x1f8c], R26 ;  /* 0x001f8c1a01007387 */ /* 0x0001e40000100800 */
[----:B------:R1:W-:Y:S01]  /*34070*/  STL [R1+0x1f90], R6 ;  /* 0x001f900601007387 */ /* 0x0003e20000100800 */
[----:B0-----:R-:W-:Y:S02]  /*34080*/  LEA R26, P0, R13, R5, 0x1 ;  /* 0x000000050d1a7211 */ /* 0x001fe400078008ff */
[-C--:B-1----:R-:W-:Y:S01]  /*34090*/  LEA.HI.X.SX32 R6, R7, R9.reuse, 0x1, P6 ;  /* 0x0000000907067211 */ /* 0x082fe200030f0eff */
[-C--:B------:R-:W-:Y:S02]  /*340a0*/  LEA.HI.X.SX32 R7, R8, R9.reuse, 0x1, P5 ;  /* 0x0000000908077211 */ /* 0x080fe400028f0eff */
[----:B------:R0:W-:Y:S02]  /*340b0*/  STL [R1+0x1f94], R26 ;  /* 0x001f941a01007387 */ /* 0x0001e40000100800 */
[----:B------:R1:W-:Y:S01]  /*340c0*/  STL [R1+0x1f74], R6 ;  /* 0x001f740601007387 */ /* 0x0003e20000100800 */
[----:B------:R-:W-:-:S02]  /*340d0*/  LEA.HI.X.SX32 R8, R29, R9, 0x1, P4 ;  /* 0x000000091d087211 */ /* 0x000fc400020f0eff */
[-C--:B0-----:R-:W-:Y:S02]  /*340e0*/  LEA R26, P6, R14, R5.reuse, 0x1 ;  /* 0x000000050e1a7211 */ /* 0x081fe400078c08ff */
[----:B-1----:R-:W-:-:S03]  /*340f0*/  LEA R6, P5, R15, R5, 0x1 ;  /* 0x000000050f067211 */ /* 0x002fc600078a08ff */
[----:B------:R-:W-:Y:S01]  /*34100*/  STL [R1+0x1f78], R26 ;  /* 0x001f781a01007387 */ /* 0x000fe20000100800 */
[----:B------:R0:W-:Y:S02]  /*34110*/  STL [R1+0x1f6c], R7 ;  /* 0x001f6c0701007387 */ /* 0x0001e40000100800 */
[----:B------:R1:W-:Y:S02]  /*34120*/  STL [R1+0x1f70], R6 ;  /* 0x001f700601007387 */ /* 0x0003e40000100800 */
[----:B------:R-:W-:Y:S01]  /*34130*/  STL [R1+0x1f64], R8 ;  /* 0x001f640801007387 */ /* 0x000fe20000100800 */
[----:B0-----:R-:W-:Y:S02]  /*34140*/  LEA R7, P4, R16, R5, 0x1 ;  /* 0x0000000510077211 */ /* 0x001fe400078808ff */
[----:B-1----:R-:W-:Y:S02]  /*34150*/  LEA.HI.X.SX32 R6, R10, R9, 0x1, P3 ;  /* 0x000000090a067211 */ /* 0x002fe400018f0eff */
[----:B------:R-:W2:Y:S01]  /*34160*/  LDL.LU R10, [R1+0x16c] ;  /* 0x00016c00010a7983 */ /* 0x000ea20000300800 */
[----:B------:R0:W-:Y:S02]  /*34170*/  STL [R1+0x1f68], R7 ;  /* 0x001f680701007387 */ /* 0x0001e40000100800 */
[----:B------:R1:W-:Y:S02]  /*34180*/  STL [R1+0x1f5c], R6 ;  /* 0x001f5c0601007387 */ /* 0x0003e40000100800 */
[----:B------:R-:W3:Y:S01]  /*34190*/  LDL.LU R26, [R1+0x184] ;  /* 0x00018400011a7983 */ /* 0x000ee20000300800 */
[----:B0-----:R-:W-:-:S02]  /*341a0*/  LEA R7, P3, R17, R5, 0x1 ;  /* 0x0000000511077211 */ /* 0x001fc400078608ff */
[----:B-1----:R-:W-:-:S03]  /*341b0*/  LEA.HI.X.SX32 R6, R11, R9, 0x1, P2 ;  /* 0x000000090b067211 */ /* 0x002fc600010f0eff */
[----:B------:R0:W-:Y:S02]  /*341c0*/  STL [R1+0x1f60], R7 ;  /* 0x001f600701007387 */ /* 0x0001e40000100800 */
[----:B------:R1:W-:Y:S01]  /*341d0*/  STL [R1+0x1f54], R6 ;  /* 0x001f540601007387 */ /* 0x0003e20000100800 */
[----:B0-----:R-:W-:Y:S02]  /*341e0*/  LEA R7, P2, R18, R5, 0x1 ;  /* 0x0000000512077211 */ /* 0x001fe400078408ff */
[----:B-1----:R-:W-:Y:S01]  /*341f0*/  LEA.HI.X.SX32 R6, R12, R9, 0x1, P1 ;  /* 0x000000090c067211 */ /* 0x002fe200008f0eff */
[----:B------:R-:W-:Y:S02]  /*34200*/  LEA R8, P1, R19, R5, 0x1 ;  /* 0x0000000513087211 */ /* 0x000fe400078208ff */
[----:B------:R0:W-:Y:S02]  /*34210*/  STL [R1+0x1f58], R7 ;  /* 0x001f580701007387 */ /* 0x0001e40000100800 */
[----:B------:R1:W-:Y:S01]  /*34220*/  STL [R1+0x1f4c], R6 ;  /* 0x001f4c0601007387 */ /* 0x0003e20000100800 */
[----:B0-----:R-:W-:Y:S01]  /*34230*/  LEA.HI.X.SX32 R7, R13, R9, 0x1, P0 ;  /* 0x000000090d077211 */ /* 0x001fe200000f0eff */
[----:B-1----:R-:W4:Y:S01]  /*34240*/  LDL.LU R6, [R1+0x1ac] ;  /* 0x0001ac0001067983 */ /* 0x002f220000300800 */
[----:B------:R0:W-:Y:S01]  /*34250*/  STL [R1+0x1f50], R8 ;  /* 0x001f500801007387 */ /* 0x0001e20000100800 */
[----:B------:R-:W-:-:S02]  /*34260*/  LEA R11, P0, R20, R5, 0x1 ;  /* 0x00000005140b7211 */ /* 0x000fc400078008ff */
[----:B------:R1:W-:Y:S01]  /*34270*/  STL [R1+0x1f44], R7 ;  /* 0x001f440701007387 */ /* 0x0003e20000100800 */
[----:B0-----:R-:W-:Y:S01]  /*34280*/  LEA.HI.X.SX32 R8, R14, R9, 0x1, P6 ;  /* 0x000000090e087211 */ /* 0x001fe200030f0eff */
[----:B------:R-:W-:Y:S02]  /*34290*/  LEA R12, P6, R21, R5, 0x1 ;  /* 0x00000005150c7211 */ /* 0x000fe400078c08ff */
[----:B-1----:R-:W4:Y:S01]  /*342a0*/  LDL.LU R7, [R1+0x1c4] ;  /* 0x0001c40001077983 */ /* 0x002f220000300800 */
[----:B------:R-:W-:Y:S02]  /*342b0*/  STL [R1+0x1f48], R11 ;  /* 0x001f480b01007387 */ /* 0x000fe40000100800 */
[----:B------:R0:W-:Y:S02]  /*342c0*/  STL [R1+0x1f3c], R8 ;  /* 0x001f3c0801007387 */ /* 0x0001e40000100800 */
[----:B------:R1:W-:Y:S01]  /*342d0*/  STL [R1+0x1f40], R12 ;  /* 0x001f400c01007387 */ /* 0x0003e20000100800 */
[----:B0-----:R-:W-:Y:S01]  /*342e0*/  LEA.HI.X.SX32 R8, R15, R9, 0x1, P5 ;  /* 0x000000090f087211 */ /* 0x001fe200028f0eff */
[----:B------:R-:W-:Y:S01]  /*342f0*/  LEA R11, P5, R22, R5, 0x1 ;  /* 0x00000005160b7211 */ /* 0x000fe200078a08ff */
[----:B-1----:R-:W-:-:S03]  /*34300*/  LEA.HI.X.SX32 R12, R16, R9, 0x1, P4 ;  /* 0x00000009100c7211 */ /* 0x002fc600020f0eff */
[----:B------:R0:W-:Y:S01]  /*34310*/  STL [R1+0x1f34], R8 ;  /* 0x001f340801007387 */ /* 0x0001e20000100800 */
[----:B------:R-:W-:-:S03]  /*34320*/  LEA.HI.X.SX32 R13, R17, R9, 0x1, P3 ;  /* 0x00000009110d7211 */ /* 0x000fc600018f0eff */
[----:B0-----:R-:W4:Y:S01]  /*34330*/  LDL.LU R8, [R1+0x1ec] ;  /* 0x0001ec0001087983 */ /* 0x001f220000300800 */
[----:B------:R5:W-:Y:S02]  /*34340*/  STL [R1+0x1f38], R11 ;  /* 0x001f380b01007387 */ /* 0x000be40000100800 */
[----:B------:R0:W-:Y:S01]  /*34350*/  STL [R1+0x1f2c], R12 ;  /* 0x001f2c0c01007387 */ /* 0x0001e20000100800 */
[-C--:B-----5:R-:W-:Y:S02]  /*34360*/  LEA R11, P4, R23, R5.reuse, 0x1 ;  /* 0x00000005170b7211 */ /* 0x0a0fe400078808ff */
[----:B0-----:R-:W-:-:S03]  /*34370*/  LEA R12, P3, R24, R5, 0x1 ;  /* 0x00000005180c7211 */ /* 0x001fc600078608ff */
[----:B------:R0:W-:Y:S01]  /*34380*/  STL [R1+0x1f30], R11 ;  /* 0x001f300b01007387 */ /* 0x0001e20000100800 */
[----:B------:R-:W-:Y:S01]  /*34390*/  STL [R1+0x1f24], R13 ;  /* 0x001f240d01007387 */ /* 0x000fe20000100800 */
[----:B0-----:R-:W-:Y:S02]  /*343a0*/  LEA.HI.X.SX32 R11, R18, R9, 0x1, P2 ;  /* 0x00000009120b7211 */ /* 0x001fe400010f0eff */
[----:B------:R-:W5:Y:S01]  /*343b0*/  LDL.LU R18, [R1+0x1fc] ;  /* 0x0001fc0001127983 */ /* 0x000f620000300800 */
[----:B------:R0:W-:Y:S02]  /*343c0*/  STL [R1+0x1f28], R12 ;  /* 0x001f280c01007387 */ /* 0x0001e40000100800 */
[----:B------:R-:W4:Y:S02]  /*343d0*/  LDL.LU R17, [R1+0x214] ;  /* 0x0002140001117983 */ /* 0x000f240000300800 */
[----:B------:R1:W-:Y:S01]  /*343e0*/  STL [R1+0x1f1c], R11 ;  /* 0x001f1c0b01007387 */ /* 0x0003e20000100800 */
[----:B0-----:R-:W-:-:S02]  /*343f0*/  LEA R12, P2, R25, R5, 0x1 ;  /* 0x00000005190c7211 */ /* 0x001fc400078408ff */
[-C--:B-1----:R-:W-:Y:S02]  /*34400*/  LEA.HI.X.SX32 R11, R19, R9.reuse, 0x1, P1 ;  /* 0x00000009130b7211 */ /* 0x082fe400008f0eff */
[----:B------:R-:W4:Y:S01]  /*34410*/  LDL.LU R19, [R1+0x1d4] ;  /* 0x0001d40001137983 */ /* 0x000f220000300800 */
[----:B------:R-:W-:Y:S02]  /*34420*/  STL [R1+0x1f20], R12 ;  /* 0x001f200c01007387 */ /* 0x000fe40000100800 */
[----:B------:R-:W4:Y:S02]  /*34430*/  LDL.LU R16, [R1+0x228] ;  /* 0x0002280001107983 */ /* 0x000f240000300800 */
[----:B------:R0:W-:Y:S02]  /*34440*/  STL [R1+0x1f14], R11 ;  /* 0x001f140b01007387 */ /* 0x0001e40000100800 */
[----:B0-----:R-:W-:Y:S02]  /*34450*/  LEA.HI.X.SX32 R11, R20, R9, 0x1, P0 ;  /* 0x00000009140b7211 */ /* 0x001fe400000f0eff */
[----:B------:R-:W4:Y:S01]  /*34460*/  LDL.LU R20, [R1+0x198] ;  /* 0x0001980001147983 */ /* 0x000f220000300800 */
[----:B------:R-:W-:-:S05]  /*34470*/  LEA R12, P1, R28, R5, 0x1 ;  /* 0x000000051c0c7211 */ /* 0x000fca00078208ff */
[----:B------:R-:W-:Y:S01]  /*34480*/  STL [R1+0x1f18], R12 ;  /* 0x001f180c01007387 */ /* 0x000fe20000100800 */
[----:B------:R-:W5:Y:S02]  /*34490*/  LDL.LU R15, [R1+0x23c] ;  /* 0x00023c00010f7983 */ /* 0x000f640000300800 */
[----:B------:R0:W-:Y:S02]  /*344a0*/  STL [R1+0x1f0c], R11 ;  /* 0x001f0c0b01007387 */ /* 0x0001e40000100800 */
[----:B------:R-:W5:Y:S01]  /*344b0*/  LDL.LU R29, [R1+0x254] ;  /* 0x00025400011d7983 */ /* 0x000f620000300800 */
[----:B0-----:R-:W-:Y:S02]  /*344c0*/  LEA.HI.X.SX32 R11, R21, R9, 0x1, P6 ;  /* 0x00000009150b7211 */ /* 0x001fe400030f0eff */
[----:B--2---:R-:W-:-:S05]  /*344d0*/  LEA R12, P0, R10, R5, 0x1 ;  /* 0x000000050a0c7211 */ /* 0x004fca00078008ff */
[----:B------:R3:W-:Y:S01]  /*344e0*/  STL [R1+0x1f10], R12 ;  /* 0x001f100c01007387 */ /* 0x0007e20000100800 */
[----:B------:R0:W-:Y:S02]  /*344f0*/  STL [R1+0x1f04], R11 ;  /* 0x001f040b01007387 */ /* 0x0001e40000100800 */
[----:B------:R-:W2:Y:S01]  /*34500*/  LDL.LU R14, [R1+0x268] ;  /* 0x00026800010e7983 */ /* 0x000ea20000300800 */
[----:B---3--:R-:W-:Y:S02]  /*34510*/  LEA R12, P6, R26, R5, 0x1 ;  /* 0x000000051a0c7211 */ /* 0x008fe400078c08ff */
[----:B0-----:R-:W-:-:S03]  /*34520*/  LEA.HI.X.SX32 R11, R22, R9, 0x1, P5 ;  /* 0x00000009160b7211 */ /* 0x001fc600028f0eff */
[----:B------:R-:W-:Y:S02]  /*34530*/  STL [R1+0x1f08], R12 ;  /* 0x001f080c01007387 */ /* 0x000fe40000100800 */
[----:B------:R0:W-:Y:S02]  /*34540*/  STL [R1+0x1efc], R11 ;  /* 0x001efc0b01007387 */ /* 0x0001e40000100800 */
[----:B------:R-:W3:Y:S01]  /*34550*/  LDL.LU R13, [R1+0x27c] ;  /* 0x00027c00010d7983 */ /* 0x000ee20000300800 */
[----:B0-----:R-:W-:Y:S02]  /*34560*/  LEA.HI.X.SX32 R11, R23, R9, 0x1, P4 ;  /* 0x00000009170b7211 */ /* 0x001fe400020f0eff */
[----:B----4-:R-:W-:-:S05]  /*34570*/  LEA R12, P5, R20, R5, 0x1 ;  /* 0x00000005140c7211 */ /* 0x010fca00078a08ff */
[----:B------:R0:W-:Y:S01]  /*34580*/  STL [R1+0x1f00], R12 ;  /* 0x001f000c01007387 */ /* 0x0001e20000100800 */
[----:B------:R1:W-:Y:S02]  /*34590*/  STL [R1+0x1ef4], R11 ;  /* 0x001ef40b01007387 */ /* 0x0003e40000100800 */
[----:B------:R-:W4:Y:S01]  /*345a0*/  LDL.LU R21, [R1+0x294] ;  /* 0x0002940001157983 */ /* 0x000f220000300800 */
[----:B0-----:R-:W-:Y:S02]  /*345b0*/  LEA R12, P4, R6, R5, 0x1 ;  /* 0x00000005060c7211 */ /* 0x001fe400078808ff */
[----:B-1----:R-:W-:-:S03]  /*345c0*/  LEA.HI.X.SX32 R11, R24, R9, 0x1, P3 ;  /* 0x00000009180b7211 */ /* 0x002fc600018f0eff */
[----:B------:R0:W-:Y:S02]  /*345d0*/  STL [R1+0x1ef8], R12 ;  /* 0x001ef80c01007387 */ /* 0x0001e40000100800 */
[----:B------:R1:W-:Y:S01]  /*345e0*/  STL [R1+0x1eec], R11 ;  /* 0x001eec0b01007387 */ /* 0x0003e20000100800 */
[----:B------:R-:W-:Y:S01]  /*345f0*/  LEA R22, P3, R7, R5, 0x1 ;  /* 0x0000000507167211 */ /* 0x000fe200078608ff */
[----:B0-----:R-:W4:Y:S01]  /*34600*/  LDL.LU R12, [R1+0x2a4] ;  /* 0x0002a400010c7983 */ /* 0x001f220000300800 */
[----:B-1----:R-:W-:-:S03]  /*34610*/  LEA.HI.X.SX32 R11, R25, R9, 0x1, P2 ;  /* 0x00000009190b7211 */ /* 0x002fc600010f0eff */
[----:B------:R-:W-:Y:S02]  /*34620*/  STL [R1+0x1ef0], R22 ;  /* 0x001ef01601007387 */ /* 0x000fe40000100800 */
[----:B------:R0:W-:Y:S04]  /*34630*/  STL [R1+0x1ee4], R11 ;  /* 0x001ee40b01007387 */ /* 0x0001e80000100800 */
[----:B0-----:R-:W4:Y:S01]  /*34640*/  LDL.LU R11, [R1+0x2bc] ;  /* 0x0002bc00010b7983 */ /* 0x001f220000300800 */
[----:B------:R-:W-:Y:S02]  /*34650*/  LEA R23, P2, R19, R5, 0x1 ;  /* 0x0000000513177211 */ /* 0x000fe400078408ff */
[----:B------:R-:W-:-:S03]  /*34660*/  LEA.HI.X.SX32 R22, R28, R9, 0x1, P1 ;  /* 0x000000091c167211 */ /* 0x000fc600008f0eff */
[----:B------:R0:W-:Y:S02]  /*34670*/  STL [R1+0x1ee8], R23 ;  /* 0x001ee81701007387 */ /* 0x0001e40000100800 */
[----:B------:R1:W-:Y:S01]  /*34680*/  STL [R1+0xfb8], R22 ;  /* 0x000fb81601007387 */ /* 0x0003e20000100800 */
[----:B0-----:R-:W-:Y:S02]  /*34690*/  LEA R23, P1, R8, R5, 0x1 ;  /* 0x0000000508177211 */ /* 0x001fe400078208ff */
[----:B-1----:R-:W-:Y:S02]  /*346a0*/  LEA.HI.X.SX32 R22, R10, R9, 0x1, P0 ;  /* 0x000000090a167211 */ /* 0x002fe400000f0eff */
[----:B------:R-:W4:Y:S01]  /*346b0*/  LDL.LU R10, [R1+0x2cc] ;  /* 0x0002cc00010a7983 */ /* 0x000f220000300800 */
[----:B------:R5:W-:Y:S02]  /*346c0*/  STL [R1+0xfd8], R23 ;  /* 0x000fd81701007387 */ /* 0x000be40000100800 */
[----:B------:R0:W-:Y:S01]  /*346d0*/  STL [R1+0xfbc], R22 ;  /* 0x000fbc1601007387 */ /* 0x0001e20000100800 */
[----:B-----5:R-:W-:-:S02]  /*346e0*/  LEA R23, P0, R18, R5, 0x1 ;  /* 0x0000000512177211 */ /* 0x020fc400078008ff */
[----:B0-----:R-:W-:Y:S02]  /*346f0*/  LEA.HI.X.SX32 R22, R26, R9, 0x1, P6 ;  /* 0x000000091a167211 */ /* 0x001fe400030f0eff */
[----:B------:R-:W5:Y:S01]  /*34700*/  LDL.LU R26, [R1+0x2e4] ;  /* 0x0002e400011a7983 */ /* 0x000f620000300800 */
[----:B------:R0:W-:Y:S02]  /*34710*/  STL [R1+0xfe0], R23 ;  /* 0x000fe01701007387 */ /* 0x0001e40000100800 */
[----:B------:R1:W-:Y:S01]  /*34720*/  STL [R1+0xfc0], R22 ;  /* 0x000fc01601007387 */ /* 0x0003e20000100800 */
[----:B0-----:R-:W-:Y:S02]  /*34730*/  LEA R23, P6, R17, R5, 0x1 ;  /* 0x0000000511177211 */ /* 0x001fe400078c08ff */
[----:B-1----:R-:W-:Y:S02]  /*34740*/  LEA.HI.X.SX32 R22, R20, R9, 0x1, P5 ;  /* 0x0000000914167211 */ /* 0x002fe400028f0eff */
[----:B------:R-:W5:Y:S01]  /*34750*/  LDL.LU R20, [R1+0x2f8] ;  /* 0x0002f80001147983 */ /* 0x000f620000300800 */
[----:B------:R0:W-:Y:S02]  /*34760*/  STL [R1+0xfe8], R23 ;  /* 0x000fe81701007387 */ /* 0x0001e40000100800 */
[----:B------:R1:W-:Y:S01]  /*34770*/  STL [R1+0xfc4], R22 ;  /* 0x000fc41601007387 */ /* 0x0003e20000100800 */
[----:B0-----:R-:W-:-:S02]  /*34780*/  LEA R23, P5, R16, R5, 0x1 ;  /* 0x0000000510177211 */ /* 0x001fc400078a08ff */
[----:B-1----:R-:W-:Y:S02]  /*34790*/  LEA.HI.X.SX32 R22, R6, R9, 0x1, P4 ;  /* 0x0000000906167211 */ /* 0x002fe400020f0eff */
        /* <DEDUP_REMOVED lines=9> */
[-C--:B-1----:R-:W-:Y:S02]  /*34830*/  LEA.HI.X.SX32 R22, R19, R9.reuse, 0x1, P2 ;  /* 0x0000000913167211 */ /* 0x082fe400010f0eff */
[----:B------:R-:W5:Y:S01]  /*34840*/  LDL.LU R19, [R1+0x338] ;  /* 0x0003380001137983 */ /* 0x000f620000300800 */
[----:B------:R-:W-:Y:S02]  /*34850*/  STL [R1+0x1000], R23 ;  /* 0x0010001701007387 */ /* 0x000fe40000100800 */
[----:B------:R0:W-:Y:S02]  /*34860*/  STL [R1+0xfd0], R22 ;  /* 0x000fd01601007387 */ /* 0x0001e40000100800 */
[----:B0-----:R-:W-:Y:S02]  /*34870*/  LEA.HI.X.SX32 R22, R8, R9, 0x1, P1 ;  /* 0x0000000908167211 */ /* 0x001fe400008f0eff */
[----:B------:R-:W5:Y:S01]  /*34880*/  LDL.LU R8, [R1+0x34c] ;  /* 0x00034c0001087983 */ /* 0x000f620000300800 */
[----:B--2---:R-:W-:-:S05]  /*34890*/  LEA R23, P2, R14, R5, 0x1 ;  /* 0x000000050e177211 */ /* 0x004fca00078408ff */
[----:B------:R-:W-:Y:S01]  /*348a0*/  STL [R1+0x1008], R23 ;  /* 0x0010081701007387 */ /* 0x000fe20000100800 */
[----:B------:R0:W-:Y:S02]  /*348b0*/  STL [R1+0xfd4], R22 ;  /* 0x000fd41601007387 */ /* 0x0001e40000100800 */
[----:B0-----:R-:W-:Y:S02]  /*348c0*/  LEA.HI.X.SX32 R22, R18, R9, 0x1, P0 ;  /* 0x0000000912167211 */ /* 0x001fe400000f0eff */
[----:B---3--:R-:W-:Y:S01]  /*348d0*/  LEA R23, P1, R13, R5, 0x1 ;  /* 0x000000050d177211 */ /* 0x008fe200078208ff */
[----:B------:R-:W2:Y:S04]  /*348e0*/  LDL.LU R18, [R1+0x364] ;  /* 0x0003640001127983 */ /* 0x000ea80000300800 */
[----:B------:R-:W-:Y:S01]  /*348f0*/  STL [R1+0x1010], R23 ;  /* 0x0010101701007387 */ /* 0x000fe20000100800 */
[----:B------:R0:W-:Y:S02]  /*34900*/  STL [R1+0xfdc], R22 ;  /* 0x000fdc1601007387 */ /* 0x0001e40000100800 */
[----:B0-----:R-:W-:-:S02]  /*34910*/  LEA.HI.X.SX32 R22, R17, R9, 0x1, P6 ;  /* 0x0000000911167211 */ /* 0x001fc400030f0eff */
[----:B------:R-:W3:Y:S01]  /*34920*/  LDL.LU R17, [R1+0x374] ;  /* 0x0003740001117983 */ /* 0x000ee20000300800 */
[----:B----4-:R-:W-:-:S05]  /*34930*/  LEA R23, P0, R21, R5, 0x1 ;  /* 0x0000000515177211 */ /* 0x010fca00078008ff */
[----:B------:R-:W-:Y:S01]  /*34940*/  STL [R1+0x1018], R23 ;  /* 0x0010181701007387 */ /* 0x000fe20000100800 */
[----:B------:R0:W-:Y:S02]  /*34950*/  STL [R1+0xfe4], R22 ;  /* 0x000fe41601007387 */ /* 0x0001e40000100800 */
[----:B0-----:R-:W-:Y:S02]  /*34960*/  LEA.HI.X.SX32 R22, R16, R9, 0x1, P5 ;  /* 0x0000000910167211 */ /* 0x001fe400028f0eff */
[----:B------:R-:W4:Y:S01]  /*34970*/  LDL.LU R16, [R1+0x38c] ;  /* 0x00038c0001107983 */ /* 0x000f220000300800 */
[----:B------:R-:W-:-:S05]  /*34980*/  LEA R23, P6, R12, R5, 0x1 ;  /* 0x000000050c177211 */ /* 0x000fca00078c08ff */
        /* <DEDUP_REMOVED lines=10> */
[----:B------:R5:W-:Y:S01]  /*34a30*/  STL [R1+0x1030], R23 ;  /* 0x0010301701007387 */ /* 0x000be20000100800 */
[----:B------:R0:W-:Y:S01]  /*34a40*/  STL [R1+0xffc], R22 ;  /* 0x000ffc1601007387 */ /* 0x0001e20000100800 */
[----:B-----5:R-:W-:Y:S02]  /*34a50*/  LEA R23, P3, R26, R5, 0x1 ;  /* 0x000000051a177211 */ /* 0x020fe400078608ff */
[----:B0-----:R-:W-:Y:S02]  /*34a60*/  LEA.HI.X.SX32 R22, R14, R9, 0x1, P2 ;  /* 0x000000090e167211 */ /* 0x001fe400010f0eff */
        /* <DEDUP_REMOVED lines=55> */
[----:B-----5:R-:W-:-:S05]  /*34de0*/  LEA R23, P6, R14, R5, 0x1 ;  /* 0x000000050e177211 */ /* 0x020fca00078c08ff */
[----:B------:R0:W-:Y:S01]  /*34df0*/  STL [R1+0x1090], R23 ;  /* 0x0010901701007387 */ /* 0x0001e20000100800 */
        /* <DEDUP_REMOVED lines=1900> */
[----:B------:R0:W-:Y:S01]  /*3c4c0*/  STL [R1+0x1c3c], R22 ;  /* 0x001c3c1601007387 */ /* 0x0001e20000100800 */
[----:B------:R-:W-:-:S02]  /*3c4d0*/  LEA.HI.X.SX32 R21, R21, R9, 0x1, P1 ;  /* 0x0000000915157211 */ /* 0x000fc400008f0eff */
[----:B0-----:R-:W-:Y:S02]  /*3c4e0*/  LEA.HI.X.SX32 R22, R13, R9, 0x1, P2 ;  /* 0x000000090d167211 */ /* 0x001fe400010f0eff */
[----:B------:R-:W3:Y:S01]  /*3c4f0*/  LDL.LU R13, [R1+0xfc] ;  /* 0x0000fc00010d7983 */ /* 0x000ee20000300800 */
[----:B----4-:R-:W-:-:S05]  /*3c500*/  LEA R23, P3, R20, R5, 0x1 ;  /* 0x0000000514177211 */ /* 0x010fca00078608ff */
[----:B------:R-:W-:Y:S01]  /*3c510*/  STL [R1+0x1c78], R23 ;  /* 0x001c781701007387 */ /* 0x000fe20000100800 */
[----:B------:R0:W-:Y:S03]  /*3c520*/  STL [R1+0x1c44], R22 ;  /* 0x001c441601007387 */ /* 0x0001e60000100800 */
[----:B0-----:R-:W4:Y:S01]  /*3c530*/  LDL.LU R22, [R1+0xf8] ;  /* 0x0000f80001167983 */ /* 0x001f220000300800 */
        /* <DEDUP_REMOVED lines=14> */
[-C--:B-1----:R-:W-:Y:S02]  /*3c620*/  LEA.HI.X.SX32 R21, R10, R9.reuse, 0x1, P5 ;  /* 0x000000090a157211 */ /* 0x082fe400028f0eff */
[----:B------:R-:W5:Y:S01]  /*3c630*/  LDL.LU R10, [R1+0xec] ;  /* 0x0000ec00010a7983 */ /* 0x000f620000300800 */
[----:B------:R0:W-:Y:S02]  /*3c640*/  STL [R1+0x1c98], R23 ;  /* 0x001c981701007387 */ /* 0x0001e40000100800 */
[----:B------:R1:W-:Y:S01]  /*3c650*/  STL [R1+0x1c64], R21 ;  /* 0x001c641501007387 */ /* 0x0003e20000100800 */
[----:B------:R-:W-:-:S02]  /*3c660*/  LEA.HI.X.SX32 R20, R20, R9, 0x1, P3 ;  /* 0x0000000914147211 */ /* 0x000fc400018f0eff */
[----:B0-----:R-:W-:Y:S02]  /*3c670*/  LEA R23, P5, R18, R5, 0x1 ;  /* 0x0000000512177211 */ /* 0x001fe400078a08ff */
[----:B-1----:R-:W-:Y:S02]  /*3c680*/  LEA.HI.X.SX32 R21, R26, R9, 0x1, P4 ;  /* 0x000000091a157211 */ /* 0x002fe400020f0eff */
[----:B------:R-:W5:Y:S01]  /*3c690*/  LDL.LU R26, [R1+0xe8] ;  /* 0x0000e800011a7983 */ /* 0x000f620000300800 */
[----:B------:R0:W-:Y:S02]  /*3c6a0*/  STL [R1+0x1ca0], R23 ;  /* 0x001ca01701007387 */ /* 0x0001e40000100800 */
[----:B------:R1:W-:Y:S01]  /*3c6b0*/  STL [R1+0x1c6c], R21 ;  /* 0x001c6c1501007387 */ /* 0x0003e20000100800 */
[-C--:B0-----:R-:W-:Y:S01]  /*3c6c0*/  LEA R23, P4, R17, R5.reuse, 0x1 ;  /* 0x0000000511177211 */ /* 0x081fe200078808ff */
[----:B-1----:R-:W5:Y:S04]  /*3c6d0*/  LDL.LU R21, [R1+0xe4] ;  /* 0x0000e40001157983 */ /* 0x002f680000300800 */
[----:B------:R0:W-:Y:S01]  /*3c6e0*/  STL [R1+0x1ca8], R23 ;  /* 0x001ca81701007387 */ /* 0x0001e20000100800 */
[----:B------:R1:W-:Y:S01]  /*3c6f0*/  STL [R1+0x1c74], R20 ;  /* 0x001c741401007387 */ /* 0x0003e20000100800 */
[----:B0-----:R-:W-:-:S02]  /*3c700*/  LEA R23, P3, R16, R5, 0x1 ;  /* 0x0000000510177211 */ /* 0x001fc400078608ff */
[-C--:B-1----:R-:W-:Y:S02]  /*3c710*/  LEA.HI.X.SX32 R20, R6, R9.reuse, 0x1, P2 ;  /* 0x0000000906147211 */ /* 0x082fe400010f0eff */
[----:B------:R-:W5:Y:S01]  /*3c720*/  LDL.LU R6, [R1+0xe0] ;  /* 0x0000e00001067983 */ /* 0x000f620000300800 */
[----:B------:R0:W-:Y:S02]  /*3c730*/  STL [R1+0x1cb0], R23 ;  /* 0x001cb01701007387 */ /* 0x0001e40000100800 */
[----:B------:R1:W-:Y:S01]  /*3c740*/  STL [R1+0x1c7c], R20 ;  /* 0x001c7c1401007387 */ /* 0x0003e20000100800 */
[----:B------:R-:W-:Y:S02]  /*3c750*/  LEA.HI.X.SX32 R19, R19, R9, 0x1, P0 ;  /* 0x0000000913137211 */ /* 0x000fe400000f0eff */
[----:B0-----:R-:W-:Y:S02]  /*3c760*/  LEA R23, P2, R15, R5, 0x1 ;  /* 0x000000050f177211 */ /* 0x001fe400078408ff */
[----:B-1----:R-:W-:-:S02]  /*3c770*/  LEA.HI.X.SX32 R20, R7, R9, 0x1, P1 ;  /* 0x0000000907147211 */ /* 0x002fc400008f0eff */
[----:B------:R-:W5:Y:S01]  /*3c780*/  LDL.LU R7, [R1+0xdc] ;  /* 0x0000dc0001077983 */ /* 0x000f620000300800 */
[----:B------:R0:W-:Y:S02]  /*3c790*/  STL [R1+0x1cb8], R23 ;  /* 0x001cb81701007387 */ /* 0x0001e40000100800 */
[----:B------:R1:W-:Y:S01]  /*3c7a0*/  STL [R1+0x1c84], R20 ;  /* 0x001c841401007387 */ /* 0x0003e20000100800 */
[----:B0-----:R-:W-:Y:S01]  /*3c7b0*/  LEA R23, P1, R29, R5, 0x1 ;  /* 0x000000051d177211 */ /* 0x001fe200078208ff */
[----:B-1----:R-:W5:Y:S04]  /*3c7c0*/  LDL.LU R20, [R1+0xd8] ;  /* 0x0000d80001147983 */ /* 0x002f680000300800 */
[----:B------:R-:W-:Y:S01]  /*3c7d0*/  STL [R1+0x1cc0], R23 ;  /* 0x001cc01701007387 */ /* 0x000fe20000100800 */
[----:B------:R0:W-:Y:S02]  /*3c7e0*/  STL [R1+0x1c8c], R19 ;  /* 0x001c8c1301007387 */ /* 0x0001e40000100800 */
[----:B0-----:R-:W-:-:S02]  /*3c7f0*/  LEA.HI.X.SX32 R19, R8, R9, 0x1, P6 ;  /* 0x0000000908137211 */ /* 0x001fc400030f0eff */
[----:B------:R-:W5:Y:S01]  /*3c800*/  LDL.LU R8, [R1+0xd4] ;  /* 0x0000d40001087983 */ /* 0x000f620000300800 */
[----:B--2---:R-:W-:-:S05]  /*3c810*/  LEA R23, P0, R14, R5, 0x1 ;  /* 0x000000050e177211 */ /* 0x004fca00078008ff */
[----:B------:R-:W-:Y:S01]  /*3c820*/  STL [R1+0x1cc8], R23 ;  /* 0x001cc81701007387 */ /* 0x000fe20000100800 */
[----:B------:R0:W-:Y:S01]  /*3c830*/  STL [R1+0x1c94], R19 ;  /* 0x001c941301007387 */ /* 0x0001e20000100800 */
[----:B------:R-:W-:Y:S02]  /*3c840*/  LEA.HI.X.SX32 R18, R18, R9, 0x1, P5 ;  /* 0x0000000912127211 */ /* 0x000fe400028f0eff */
[----:B0-----:R-:W2:Y:S01]  /*3c850*/  LDL.LU R19, [R1+0xd0] ;  /* 0x0000d00001137983 */ /* 0x001ea20000300800 */
[----:B---3--:R-:W-:Y:S02]  /*3c860*/  LEA R23, P6, R13, R5, 0x1 ;  /* 0x000000050d177211 */ /* 0x008fe400078c08ff */
[----:B------:R-:W-:-:S03]  /*3c870*/  LEA.HI.X.SX32 R17, R17, R9, 0x1, P4 ;  /* 0x0000000911117211 */ /* 0x000fc600020f0eff */
[----:B------:R-:W-:Y:S01]  /*3c880*/  STL [R1+0x1cd0], R23 ;  /* 0x001cd01701007387 */ /* 0x000fe20000100800 */
[----:B------:R0:W-:Y:S01]  /*3c890*/  STL [R1+0x1c9c], R18 ;  /* 0x001c9c1201007387 */ /* 0x0001e20000100800 */
[-C--:B------:R-:W-:Y:S02]  /*3c8a0*/  LEA.HI.X.SX32 R16, R16, R9.reuse, 0x1, P3 ;  /* 0x0000000910107211 */ /* 0x080fe400018f0eff */
[----:B0-----:R-:W3:Y:S01]  /*3c8b0*/  LDL.LU R18, [R1+0xcc] ;  /* 0x0000cc0001127983 */ /* 0x001ee20000300800 */
[----:B------:R-:W-:Y:S02]  /*3c8c0*/  LEA.HI.X.SX32 R24, R15, R9, 0x1, P2 ;  /* 0x000000090f187211 */ /* 0x000fe400010f0eff */
[----:B----4-:R-:W-:-:S05]  /*3c8d0*/  LEA R23, P5, R22, R5, 0x1 ;  /* 0x0000000516177211 */ /* 0x010fca00078a08ff */
[----:B------:R-:W-:Y:S01]  /*3c8e0*/  STL [R1+0x1cd8], R23 ;  /* 0x001cd81701007387 */ /* 0x000fe20000100800 */
[----:B------:R0:W-:Y:S03]  /*3c8f0*/  STL [R1+0x1ca4], R17 ;  /* 0x001ca41101007387 */ /* 0x0001e60000100800 */
[----:B0-----:R-:W4:Y:S01]  /*3c900*/  LDL.LU R17, [R1+0xc8] ;  /* 0x0000c80001117983 */ /* 0x001f220000300800 */
[----:B------:R-:W-:-:S05]  /*3c910*/  LEA R23, P4, R12, R5, 0x1 ;  /* 0x000000050c177211 */ /* 0x000fca00078808ff */
[----:B------:R-:W-:Y:S01]  /*3c920*/  STL [R1+0x1ce0], R23 ;  /* 0x001ce01701007387 */ /* 0x000fe20000100800 */
[----:B------:R0:W-:Y:S03]  /*3c930*/  STL [R1+0x1cac], R16 ;  /* 0x001cac1001007387 */ /* 0x0001e60000100800 */
[----:B0-----:R-:W4:Y:S01]  /*3c940*/  LDL.LU R16, [R1+0xc4] ;  /* 0x0000c40001107983 */ /* 0x001f220000300800 */
[----:B------:R-:W-:-:S05]  /*3c950*/  LEA R23, P3, R11, R5, 0x1 ;  /* 0x000000050b177211 */ /* 0x000fca00078608ff */
[----:B------:R-:W-:Y:S01]  /*3c960*/  STL [R1+0x1ce8], R23 ;  /* 0x001ce81701007387 */ /* 0x000fe20000100800 */
[----:B------:R-:W4:Y:S02]  /*3c970*/  LDL.LU R15, [R1+0xc0] ;  /* 0x0000c000010f7983 */ /* 0x000f240000300800 */
[----:B------:R0:W-:Y:S02]  /*3c980*/  STL [R1+0x1cb4], R24 ;  /* 0x001cb41801007387 */ /* 0x0001e40000100800 */
[----:B0-----:R-:W-:Y:S02]  /*3c990*/  LEA.HI.X.SX32 R24, R29, R9, 0x1, P1 ;  /* 0x000000091d187211 */ /* 0x001fe400008f0eff */
[----:B-----5:R-:W-:-:S05]  /*3c9a0*/  LEA R23, P2, R10, R5, 0x1 ;  /* 0x000000050a177211 */ /* 0x020fca00078408ff */
[----:B------:R0:W-:Y:S01]  /*3c9b0*/  STL [R1+0x1cf0], R23 ;  /* 0x001cf01701007387 */ /* 0x0001e20000100800 */
[----:B------:R-:W5:Y:S02]  /*3c9c0*/  LDL.LU R29, [R1+0xbc] ;  /* 0x0000bc00011d7983 */ /* 0x000f640000300800 */
[----:B------:R1:W-:Y:S01]  /*3c9d0*/  STL [R1+0x1cbc], R24 ;  /* 0x001cbc1801007387 */ /* 0x0003e20000100800 */
[----:B0-----:R-:W-:Y:S02]  /*3c9e0*/  LEA R23, P1, R26, R5, 0x1 ;  /* 0x000000051a177211 */ /* 0x001fe400078208ff */
[----:B-1----:R-:W-:-:S03]  /*3c9f0*/  LEA.HI.X.SX32 R24, R14, R9, 0x1, P0 ;  /* 0x000000090e187211 */ /* 0x002fc600000f0eff */
        /* <DEDUP_REMOVED lines=9> */
[-C--:B-1----:R-:W-:Y:S01]  /*3ca90*/  LEA.HI.X.SX32 R24, R22, R9.reuse, 0x1, P5 ;  /* 0x0000000916187211 */ /* 0x082fe200028f0eff */
[----:B------:R-:W-:Y:S02]  /*3caa0*/  LEA.HI.X.SX32 R22, R12, R9, 0x1, P4 ;  /* 0x000000090c167211 */ /* 0x000fe400020f0eff */
[----:B------:R0:W-:Y:S02]  /*3cab0*/  STL [R1+0x1d08], R23 ;  /* 0x001d081701007387 */ /* 0x0001e40000100800 */
[----:B------:R-:W-:Y:S02]  /*3cac0*/  STL [R1+0x1cd4], R24 ;  /* 0x001cd41801007387 */ /* 0x000fe40000100800 */
[----:B------:R-:W5:Y:S01]  /*3cad0*/  LDL.LU R12, [R1+0xb0] ;  /* 0x0000b000010c7983 */ /* 0x000f620000300800 */
[----:B0-----:R-:W-:-:S05]  /*3cae0*/  LEA R23, P5, R7, R5, 0x1 ;  /* 0x0000000507177211 */ /* 0x001fca00078a08ff */
        /* <DEDUP_REMOVED lines=16> */
[----:B------:R0:W-:Y:S01]  /*3cbf0*/  STL [R1+0x1cf4], R22 ;  /* 0x001cf41601007387 */ /* 0x0001e20000100800 */
[----:B------:R-:W-:Y:S02]  /*3cc00*/  LEA.HI.X.SX32 R21, R21, R9, 0x1, P0 ;  /* 0x0000000915157211 */ /* 0x000fe400000f0eff */
[----:B0-----:R-:W2:Y:S01]  /*3cc10*/  LDL.LU R22, [R1+0xa0] ;  /* 0x0000a00001167983 */ /* 0x001ea20000300800 */
[----:B---3--:R-:W-:-:S05]  /*3cc20*/  LEA R23, P1, R18, R5, 0x1 ;  /* 0x0000000512177211 */ /* 0x008fca00078208ff */
[----:B------:R0:W-:Y:S01]  /*3cc30*/  STL [R1+0x1d30], R23 ;  /* 0x001d301701007387 */ /* 0x0001e20000100800 */
[----:B------:R-:W-:Y:S01]  /*3cc40*/  STL [R1+0x1cfc], R21 ;  /* 0x001cfc1501007387 */ /* 0x000fe20000100800 */
[----:B0-----:R-:W-:Y:S02]  /*3cc50*/  LEA.HI.X.SX32 R23, R6, R9, 0x1, P6 ;  /* 0x0000000906177211 */ /* 0x001fe400030f0eff */
[----:B----4-:R-:W-:-:S05]  /*3cc60*/  LEA R24, P0, R17, R5, 0x1 ;  /* 0x0000000511187211 */ /* 0x010fca00078008ff */
[----:B------:R-:W-:Y:S01]  /*3cc70*/  STL [R1+0x1d38], R24 ;  /* 0x001d381801007387 */ /* 0x000fe20000100800 */
[----:B------:R-:W3:Y:S02]  /*3cc80*/  LDL.LU R6, [R1+0x9c] ;  /* 0x00009c0001067983 */ /* 0x000ee40000300800 */
[----:B------:R0:W-:Y:S02]  /*3cc90*/  STL [R1+0x1d04], R23 ;  /* 0x001d041701007387 */ /* 0x0001e40000100800 */
[----:B0-----:R-:W-:Y:S02]  /*3cca0*/  LEA.HI.X.SX32 R23, R7, R9, 0x1, P5 ;  /* 0x0000000907177211 */ /* 0x001fe400028f0eff */
[----:B------:R-:W-:-:S05]  /*3ccb0*/  LEA R21, P6, R16, R5, 0x1 ;  /* 0x0000000510157211 */ /* 0x000fca00078c08ff */
[----:B------:R0:W-:Y:S01]  /*3ccc0*/  STL [R1+0x1d40], R21 ;  /* 0x001d401501007387 */ /* 0x0001e20000100800 */
[----:B------:R-:W4:Y:S02]  /*3ccd0*/  LDL.LU R7, [R1+0x98] ;  /* 0x0000980001077983 */ /* 0x000f240000300800 */
[----:B------:R-:W-:Y:S01]  /*3cce0*/  STL [R1+0x1d0c], R23 ;  /* 0x001d0c1701007387 */ /* 0x000fe20000100800 */
[----:B0-----:R-:W-:-:S05]  /*3ccf0*/  LEA R21, P5, R15, R5, 0x1 ;  /* 0x000000050f157211 */ /* 0x001fca00078a08ff */
[----:B------:R0:W-:Y:S04]  /*3cd00*/  STL [R1+0x1d48], R21 ;  /* 0x001d481501007387 */ /* 0x0001e80000100800 */
[----:B0-----:R-:W4:Y:S01]  /*3cd10*/  LDL.LU R21, [R1+0x94] ;  /* 0x0000940001157983 */ /* 0x001f220000300800 */
[----:B------:R-:W-:Y:S02]  /*3cd20*/  LEA.HI.X.SX32 R23, R20, R9, 0x1, P4 ;  /* 0x0000000914177211 */ /* 0x000fe400020f0eff */
[----:B-----5:R-:W-:-:S03]  /*3cd30*/  LEA R20, P4, R29, R5, 0x1 ;  /* 0x000000051d147211 */ /* 0x020fc600078808ff */
[----:B------:R0:W-:Y:S04]  /*3cd40*/  STL [R1+0x1d14], R23 ;  /* 0x001d141701007387 */ /* 0x0001e80000100800 */
[----:B------:R1:W-:Y:S01]  /*3cd50*/  STL [R1+0x1d50], R20 ;  /* 0x001d501401007387 */ /* 0x0003e20000100800 */
[----:B0-----:R-:W-:Y:S02]  /*3cd60*/  LEA.HI.X.SX32 R23, R8, R9, 0x1, P3 ;  /* 0x0000000908177211 */ /* 0x001fe400018f0eff */
[----:B-1----:R-:W-:Y:S01]  /*3cd70*/  LEA R20, P3, R14, R5, 0x1 ;  /* 0x000000050e147211 */ /* 0x002fe200078608ff */
[----:B------:R-:W5:Y:S02]  /*3cd80*/  LDL.LU R8, [R1+0x90] ;  /* 0x0000900001087983 */ /* 0x000f640000300800 */
[----:B------:R0:W-:Y:S02]  /*3cd90*/  STL [R1+0x1d1c], R23 ;  /* 0x001d1c1701007387 */ /* 0x0001e40000100800 */
[----:B------:R1:W-:Y:S01]  /*3cda0*/  STL [R1+0x1d58], R20 ;  /* 0x001d581401007387 */ /* 0x0003e20000100800 */
[----:B------:R-:W-:-:S02]  /*3cdb0*/  LEA.HI.X.SX32 R18, R18, R9, 0x1, P1 ;  /* 0x0000000912127211 */ /* 0x000fc400008f0eff */
[----:B0-----:R-:W-:Y:S01]  /*3cdc0*/  LEA.HI.X.SX32 R23, R19, R9, 0x1, P2 ;  /* 0x0000000913177211 */ /* 0x001fe200010f0eff */
[----:B------:R-:W-:Y:S01]  /*3cdd0*/  LEA R19, P2, R13, R5, 0x1 ;  /* 0x000000050d137211 */ /* 0x000fe200078408ff */
[----:B-1----:R-:W5:Y:S03]  /*3cde0*/  LDL.LU R20, [R1+0x8c] ;  /* 0x00008c0001147983 */ /* 0x002f660000300800 */
[----:B------:R-:W-:Y:S02]  /*3cdf0*/  STL [R1+0x1d24], R23 ;  /* 0x001d241701007387 */ /* 0x000fe40000100800 */
[----:B------:R0:W-:Y:S01]  /*3ce00*/  STL [R1+0x1d60], R19 ;  /* 0x001d601301007387 */ /* 0x0001e20000100800 */
[-C--:B------:R-:W-:Y:S02]  /*3ce10*/  LEA.HI.X.SX32 R17, R17, R9.reuse, 0x1, P0 ;  /* 0x0000000911117211 */ /* 0x080fe400000f0eff */
[----:B------:R-:W-:Y:S01]  /*3ce20*/  LEA.HI.X.SX32 R16, R16, R9, 0x1, P6 ;  /* 0x0000000910107211 */ /* 0x000fe200030f0eff */
[----:B0-----:R-:W5:Y:S01]  /*3ce30*/  LDL.LU R19, [R1+0x88] ;  /* 0x0000880001137983 */ /* 0x001f620000300800 */
[-C--:B------:R-:W-:Y:S01]  /*3ce40*/  LEA R23, P1, R12, R5.reuse, 0x1 ;  /* 0x000000050c177211 */ /* 0x080fe200078208ff */
[----:B------:R0:W-:Y:S02]  /*3ce50*/  STL [R1+0x1d2c], R18 ;  /* 0x001d2c1201007387 */ /* 0x0001e40000100800 */
[----:B0-----:R-:W5:Y:S02]  /*3ce60*/  LDL.LU R18, [R1+0x84] ;  /* 0x0000840001127983 */ /* 0x001f640000300800 */
[----:B------:R-:W-:Y:S02]  /*3ce70*/  STL [R1+0x1d68], R23 ;  /* 0x001d681701007387 */ /* 0x000fe40000100800 */
[----:B------:R0:W-:Y:S02]  /*3ce80*/  STL [R1+0x1d34], R17 ;  /* 0x001d341101007387 */ /* 0x0001e40000100800 */
[----:B0-----:R-:W5:Y:S01]  /*3ce90*/  LDL.LU R17, [R1+0x80] ;  /* 0x0000800001117983 */ /* 0x001f620000300800 */
[----:B------:R-:W-:-:S05]  /*3cea0*/  LEA R23, P0, R11, R5, 0x1 ;  /* 0x000000050b177211 */ /* 0x000fca00078008ff */
[----:B------:R-:W-:Y:S01]  /*3ceb0*/  STL [R1+0x1d70], R23 ;  /* 0x001d701701007387 */ /* 0x000fe20000100800 */
[----:B------:R0:W-:Y:S01]  /*3cec0*/  STL [R1+0x1d3c], R16 ;  /* 0x001d3c1001007387 */ /* 0x0001e20000100800 */
[----:B------:R-:W-:Y:S02]  /*3ced0*/  LEA R24, P6, R10, R5, 0x1 ;  /* 0x000000050a187211 */ /* 0x000fe400078c08ff */
[----:B0-----:R-:W5:Y:S01]  /*3cee0*/  LDL.LU R16, [R1+0x7c] ;  /* 0x00007c0001107983 */ /* 0x001f620000300800 */
[----:B------:R-:W-:Y:S02]  /*3cef0*/  LEA.HI.X.SX32 R23, R15, R9, 0x1, P5 ;  /* 0x000000090f177211 */ /* 0x000fe400028f0eff */
[----:B------:R0:W-:Y:S02]  /*3cf00*/  STL [R1+0x1d78], R24 ;  /* 0x001d781801007387 */ /* 0x0001e40000100800 */
[----:B------:R-:W5:Y:S01]  /*3cf10*/  LDL.LU R15, [R1+0x78] ;  /* 0x00007800010f7983 */ /* 0x000f620000300800 */
[----:B------:R1:W-:Y:S01]  /*3cf20*/  STL [R1+0x1d44], R23 ;  /* 0x001d441701007387 */ /* 0x0003e20000100800 */
[----:B0-----:R-:W-:-:S02]  /*3cf30*/  LEA R24, P5, R26, R5, 0x1 ;  /* 0x000000051a187211 */ /* 0x001fc400078a08ff */
[----:B-1----:R-:W-:-:S03]  /*3cf40*/  LEA.HI.X.SX32 R23, R29, R9, 0x1, P4 ;  /* 0x000000091d177211 */ /* 0x002fc600020f0eff */
[----:B------:R-:W-:Y:S01]  /*3cf50*/  STL [R1+0x1d80], R24 ;  /* 0x001d801801007387 */ /* 0x000fe20000100800 */
[----:B------:R-:W5:Y:S03]  /*3cf60*/  LDL.LU R29, [R1+0x74] ;  /* 0x00007400011d7983 */ /* 0x000f660000300800 */
[----:B------:R0:W-:Y:S02]  /*3cf70*/  STL [R1+0x1d4c], R23 ;  /* 0x001d4c1701007387 */ /* 0x0001e40000100800 */
[----:B0-----:R-:W-:Y:S02]  /*3cf80*/  LEA.HI.X.SX32 R23, R14, R9, 0x1, P3 ;  /* 0x000000090e177211 */ /* 0x001fe400018f0eff */
[----:B--2---:R-:W-:-:S05]  /*3cf90*/  LEA R24, P4, R22, R5, 0x1 ;  /* 0x0000000516187211 */ /* 0x004fca00078808ff */
[----:B------:R-:W-:Y:S01]  /*3cfa0*/  STL [R1+0x1d88], R24 ;  /* 0x001d881801007387 */ /* 0x000fe20000100800 */
[----:B------:R-:W2:Y:S02]  /*3cfb0*/  LDL.LU R14, [R1+0x70] ;  /* 0x00007000010e7983 */ /* 0x000ea40000300800 */
[----:B------:R0:W-:Y:S02]  /*3cfc0*/  STL [R1+0x1d54], R23 ;  /* 0x001d541701007387 */ /* 0x0001e40000100800 */
[----:B0-----:R-:W-:Y:S02]  /*3cfd0*/  LEA.HI.X.SX32 R23, R13, R9, 0x1, P2 ;  /* 0x000000090d177211 */ /* 0x001fe400010f0eff */
[----:B------:R-:W2:Y:S01]  /*3cfe0*/  LDL.LU R13, [R1+0x6c] ;  /* 0x00006c00010d7983 */ /* 0x000ea20000300800 */
[----:B---3--:R-:W-:-:S05]  /*3cff0*/  LEA R24, P3, R6, R5, 0x1 ;  /* 0x0000000506187211 */ /* 0x008fca00078608ff */
[----:B------:R-:W-:Y:S01]  /*3d000*/  STL [R1+0x1d90], R24 ;  /* 0x001d901801007387 */ /* 0x000fe20000100800 */
[----:B------:R0:W-:Y:S02]  /*3d010*/  STL [R1+0x1d5c], R23 ;  /* 0x001d5c1701007387 */ /* 0x0001e40000100800 */
[----:B0-----:R-:W-:Y:S02]  /*3d020*/  LEA.HI.X.SX32 R23, R12, R9, 0x1, P1 ;  /* 0x000000090c177211 */ /* 0x001fe400008f0eff */
        /* <DEDUP_REMOVED lines=14> */
[----:B------:R-:W-:Y:S02]  /*3d110*/  LEA R25, P6, R20, R5, 0x1 ;  /* 0x0000000514197211 */ /* 0x000fe400078c08ff */
[----:B0-----:R-:W-:-:S03]  /*3d120*/  LEA.HI.X.SX32 R24, R26, R9, 0x1, P5 ;  /* 0x000000091a187211 */ /* 0x001fc600028f0eff */
[----:B------:R-:W-:Y:S01]  /*3d130*/  STL [R1+0x1db0], R25 ;  /* 0x001db01901007387 */ /* 0x000fe20000100800 */
[----:B------:R-:W5:Y:S03]  /*3d140*/  LDL.LU R26, [R1+0x5c] ;  /* 0x00005c00011a7983 */ /* 0x000f660000300800 */
[----:B------:R0:W-:Y:S01]  /*3d150*/  STL [R1+0x1d7c], R24 ;  /* 0x001d7c1801007387 */ /* 0x0001e20000100800 */
[----:B-1----:R-:W-:Y:S02]  /*3d160*/  LEA R23, P5, R19, R5, 0x1 ;  /* 0x0000000513177211 */ /* 0x002fe400078a08ff */
[----:B0-----:R-:W-:-:S03]  /*3d170*/  LEA.HI.X.SX32 R24, R22, R9, 0x1, P4 ;  /* 0x0000000916187211 */ /* 0x001fc600020f0eff */
[----:B------:R0:W-:Y:S01]  /*3d180*/  STL [R1+0x1db8], R23 ;  /* 0x001db81701007387 */ /* 0x0001e20000100800 */
[----:B------:R-:W-:-:S03]  /*3d190*/  LEA.HI.X.SX32 R22, R6, R9, 0x1, P3 ;  /* 0x0000000906167211 */ /* 0x000fc600018f0eff */
[----:B------:R1:W-:Y:S01]  /*3d1a0*/  STL [R1+0x1d84], R24 ;  /* 0x001d841801007387 */ /* 0x0003e20000100800 */
[----:B------:R-:W5:Y:S01]  /*3d1b0*/  LDL.LU R6, [R1+0x58] ;  /* 0x0000580001067983 */ /* 0x000f620000300800 */
[----:B0-----:R-:W-:-:S05]  /*3d1c0*/  LEA R23, P4, R18, R5, 0x1 ;  /* 0x0000000512177211 */ /* 0x001fca00078808ff */
[----:B------:R0:W-:Y:S01]  /*3d1d0*/  STL [R1+0x1dc0], R23 ;  /* 0x001dc01701007387 */ /* 0x0001e20000100800 */
[----:B-1----:R-:W-:-:S03]  /*3d1e0*/  LEA R24, P3, R17, R5, 0x1 ;  /* 0x0000000511187211 */ /* 0x002fc600078608ff */
[----:B------:R1:W-:Y:S01]  /*3d1f0*/  STL [R1+0x1d8c], R22 ;  /* 0x001d8c1601007387 */ /* 0x0003e20000100800 */
        /* <DEDUP_REMOVED lines=8> */
[----:B------:R-:W-:Y:S01]  /*3d280*/  STL [R1+0x1d9c], R23 ;  /* 0x001d9c1701007387 */ /* 0x000fe20000100800 */
[----:B------:R-:W5:Y:S01]  /*3d290*/  LDL.LU R8, [R1+0x50] ;  /* 0x0000500001087983 */ /* 0x000f620000300800 */
[----:B0-----:R-:W-:-:S05]  /*3d2a0*/  LEA R22, P1, R15, R5, 0x1 ;  /* 0x000000050f167211 */ /* 0x001fca00078208ff */
[----:B------:R0:W-:Y:S01]  /*3d2b0*/  STL [R1+0x1dd8], R22 ;  /* 0x001dd81601007387 */ /* 0x0001e20000100800 */
[----:B------:R1:W-:Y:S01]  /*3d2c0*/  STL [R1+0x1da4], R21 ;  /* 0x001da41501007387 */ /* 0x0003e20000100800 */
[----:B0-----:R-:W-:Y:S02]  /*3d2d0*/  LEA R22, P0, R29, R5, 0x1 ;  /* 0x000000051d167211 */ /* 0x001fe400078008ff */
[----:B-1----:R-:W-:-:S03]  /*3d2e0*/  LEA.HI.X.SX32 R21, R20, R9, 0x1, P6 ;  /* 0x0000000914157211 */ /* 0x002fc600030f0eff */
[----:B------:R-:W-:Y:S01]  /*3d2f0*/  STL [R1+0x1de0], R22 ;  /* 0x001de01601007387 */ /* 0x000fe20000100800 */
[----:B------:R-:W5:Y:S02]  /*3d300*/  LDL.LU R28, [R1+0x4c] ;  /* 0x00004c00011c7983 */ /* 0x000f640000300800 */
[----:B------:R0:W-:Y:S01]  /*3d310*/  STL [R1+0x1dac], R21 ;  /* 0x001dac1501007387 */ /* 0x0001e20000100800 */
[----:B--2---:R-:W-:Y:S02]  /*3d320*/  LEA R20, P6, R14, R5, 0x1 ;  /* 0x000000050e147211 */ /* 0x004fe400078c08ff */
[----:B0-----:R-:W-:-:S03]  /*3d330*/  LEA.HI.X.SX32 R21, R19, R9, 0x1, P5 ;  /* 0x0000000913157211 */ /* 0x001fc600028f0eff */
[----:B------:R0:W-:Y:S01]  /*3d340*/  STL [R1+0x1de8], R20 ;  /* 0x001de81401007387 */ /* 0x0001e20000100800 */
[----:B------:R-:W-:-:S03]  /*3d350*/  LEA.HI.X.SX32 R19, R18, R9, 0x1, P4 ;  /* 0x0000000912137211 */ /* 0x000fc600020f0eff */
[----:B------:R-:W-:Y:S01]  /*3d360*/  STL [R1+0x1db4], R21 ;  /* 0x001db41501007387 */ /* 0x000fe20000100800 */
[----:B------:R-:W2:Y:S01]  /*3d370*/  LDL.LU R25, [R1+0x48] ;  /* 0x0000480001197983 */ /* 0x000ea20000300800 */
[----:B0-----:R-:W-:Y:S02]  /*3d380*/  LEA R20, P5, R13, R5, 0x1 ;  /* 0x000000050d147211 */ /* 0x001fe400078a08ff */
[----:B------:R-:W-:-:S03]  /*3d390*/  LEA.HI.X.SX32 R17, R17, R9, 0x1, P3 ;  /* 0x0000000911117211 */ /* 0x000fc600018f0eff */
[----:B------:R-:W-:Y:S01]  /*3d3a0*/  STL [R1+0x1df0], R20 ;  /* 0x001df01401007387 */ /* 0x000fe20000100800 */
[----:B------:R-:W-:Y:S02]  /*3d3b0*/  STL [R1+0x1dbc], R19 ;  /* 0x001dbc1301007387 */ /* 0x000fe40000100800 */
[----:B------:R-:W2:Y:S01]  /*3d3c0*/  LDL.LU R24, [R1+0x44] ;  /* 0x0000440001187983 */ /* 0x000ea20000300800 */
[----:B------:R-:W-:Y:S02]  /*3d3d0*/  LEA.HI.X.SX32 R15, R15, R9, 0x1, P1 ;  /* 0x000000090f0f7211 */ /* 0x000fe400008f0eff */
[----:B---3--:R-:W-:-:S05]  /*3d3e0*/  LEA R18, P4, R12, R5, 0x1 ;  /* 0x000000050c127211 */ /* 0x008fca00078808ff */
[----:B------:R-:W-:Y:S01]  /*3d3f0*/  STL [R1+0x1df8], R18 ;  /* 0x001df81201007387 */ /* 0x000fe20000100800 */
[----:B------:R0:W-:Y:S02]  /*3d400*/  STL [R1+0x1dc4], R17 ;  /* 0x001dc41101007387 */ /* 0x0001e40000100800 */
[----:B------:R-:W3:Y:S01]  /*3d410*/  LDL.LU R23, [R1+0x40] ;  /* 0x0000400001177983 */ /* 0x000ee20000300800 */
[----:B0-----:R-:W-:Y:S02]  /*3d420*/  LEA.HI.X.SX32 R17, R16, R9, 0x1, P2 ;  /* 0x0000000910117211 */ /* 0x001fe400010f0eff */
[----:B----4-:R-:W-:-:S05]  /*3d430*/  LEA R18, P3, R11, R5, 0x1 ;  /* 0x000000050b127211 */ /* 0x010fca00078608ff */
[----:B------:R-:W-:Y:S01]  /*3d440*/  STL [R1+0x1e00], R18 ;  /* 0x001e001201007387 */ /* 0x000fe20000100800 */
[----:B------:R-:W-:Y:S02]  /*3d450*/  STL [R1+0x1dcc], R17 ;  /* 0x001dcc1101007387 */ /* 0x000fe40000100800 */
[----:B------:R-:W4:Y:S01]  /*3d460*/  LDL.LU R22, [R1+0x3c] ;  /* 0x00003c0001167983 */ /* 0x000f220000300800 */
[----:B------:R-:W-:-:S05]  /*3d470*/  LEA R16, P2, R10, R5, 0x1 ;  /* 0x000000050a107211 */ /* 0x000fca00078408ff */
[----:B------:R-:W-:Y:S01]  /*3d480*/  STL [R1+0x1e08], R16 ;  /* 0x001e081001007387 */ /* 0x000fe20000100800 */
[----:B------:R-:W4:Y:S02]  /*3d490*/  LDL.LU R21, [R1+0x38] ;  /* 0x0000380001157983 */ /* 0x000f240000300800 */
[----:B------:R0:W-:Y:S02]  /*3d4a0*/  STL [R1+0x1dd4], R15 ;  /* 0x001dd40f01007387 */ /* 0x0001e40000100800 */
[----:B------:R-:W4:Y:S01]  /*3d4b0*/  LDL.LU R20, [R1+0x34] ;  /* 0x0000340001147983 */ /* 0x000f220000300800 */
[----:B0-----:R-:W-:Y:S02]  /*3d4c0*/  LEA.HI.X.SX32 R15, R29, R9, 0x1, P0 ;  /* 0x000000091d0f7211 */ /* 0x001fe400000f0eff */
[----:B-----5:R-:W-:-:S05]  /*3d4d0*/  LEA R16, P1, R26, R5, 0x1 ;  /* 0x000000051a107211 */ /* 0x020fca00078208ff */
[----:B------:R0:W-:Y:S01]  /*3d4e0*/  STL [R1+0x1e10], R16 ;  /* 0x001e101001007387 */ /* 0x0001e20000100800 */
[----:B------:R-:W5:Y:S02]  /*3d4f0*/  LDL.LU R19, [R1+0x30] ;  /* 0x0000300001137983 */ /* 0x000f640000300800 */
[----:B------:R1:W-:Y:S02]  /*3d500*/  STL [R1+0x1ddc], R15 ;  /* 0x001ddc0f01007387 */ /* 0x0003e40000100800 */
[----:B------:R-:W5:Y:S01]  /*3d510*/  LDL.LU R29, [R1+0x2c] ;  /* 0x00002c00011d7983 */ /* 0x000f620000300800 */
[----:B------:R-:W-:Y:S02]  /*3d520*/  LEA.HI.X.SX32 R13, R13, R9, 0x1, P5 ;  /* 0x000000090d0d7211 */ /* 0x000fe400028f0eff */
[----:B0-----:R-:W-:Y:S02]  /*3d530*/  LEA R16, P0, R6, R5, 0x1 ;  /* 0x0000000506107211 */ /* 0x001fe400078008ff */
[----:B-1----:R-:W-:-:S03]  /*3d540*/  LEA.HI.X.SX32 R15, R14, R9, 0x1, P6 ;  /* 0x000000090e0f7211 */ /* 0x002fc600030f0eff */
[----:B------:R0:W-:Y:S01]  /*3d550*/  STL [R1+0x1e18], R16 ;  /* 0x001e181001007387 */ /* 0x0001e20000100800 */
[----:B------:R-:W5:Y:S02]  /*3d560*/  LDL.LU R18, [R1+0x28] ;  /* 0x0000280001127983 */ /* 0x000f640000300800 */
[----:B------:R1:W-:Y:S02]  /*3d570*/  STL [R1+0x1de4], R15 ;  /* 0x001de40f01007387 */ /* 0x0003e40000100800 */
[----:B------:R-:W5:Y:S01]  /*3d580*/  LDL.LU R17, [R1+0x24] ;  /* 0x0000240001117983 */ /* 0x000f620000300800 */
[----:B------:R-:W-:Y:S02]  /*3d590*/  LEA.HI.X.SX32 R11, R11, R9, 0x1, P3 ;  /* 0x000000090b0b7211 */ /* 0x000fe400018f0eff */
[----:B------:R-:W-:-:S05]  /*3d5a0*/  LEA R14, P6, R7, R5, 0x1 ;  /* 0x00000005070e7211 */ /* 0x000fca00078c08ff */
[----:B------:R-:W-:Y:S01]  /*3d5b0*/  STL [R1+0x1e20], R14 ;  /* 0x001e200e01007387 */ /* 0x000fe20000100800 */
[----:B0-----:R-:W5:Y:S02]  /*3d5c0*/  LDL.LU R16, [R1+0x20] ;  /* 0x0000200001107983 */ /* 0x001f640000300800 */
[----:B------:R0:W-:Y:S02]  /*3d5d0*/  STL [R1+0x1dec], R13 ;  /* 0x001dec0d01007387 */ /* 0x0001e40000100800 */
[----:B-1----:R-:W5:Y:S01]  /*3d5e0*/  LDL.LU R15, [R1+0x1c] ;  /* 0x00001c00010f7983 */ /* 0x002f620000300800 */
[----:B0-----:R-:W-:Y:S02]  /*3d5f0*/  LEA.HI.X.SX32 R13, R12, R9, 0x1, P4 ;  /* 0x000000090c0d7211 */ /* 0x001fe400020f0eff */
[----:B------:R-:W-:-:S05]  /*3d600*/  LEA R14, P5, R8, R5, 0x1 ;  /* 0x00000005080e7211 */ /* 0x000fca00078a08ff */
[----:B------:R0:W-:Y:S01]  /*3d610*/  STL [R1+0x1e28], R14 ;  /* 0x001e280e01007387 */ /* 0x0001e20000100800 */
[----:B------:R-:W-:-:S03]  /*3d620*/  LEA.HI.X.SX32 R10, R10, R9, 0x1, P2 ;  /* 0x000000090a0a7211 */ /* 0x000fc600010f0eff */
[----:B0-----:R-:W5:Y:S01]  /*3d630*/  LDL.LU R14, [R1+0x18] ;  /* 0x00001800010e7983 */ /* 0x001f620000300800 */
[----:B------:R0:W-:Y:S01]  /*3d640*/  STL [R1+0x1df4], R13 ;  /* 0x001df40d01007387 */ /* 0x0001e20000100800 */
[-C--:B------:R-:W-:Y:S02]  /*3d650*/  LEA R12, P4, R28, R5.reuse, 0x1 ;  /* 0x000000051c0c7211 */ /* 0x080fe400078808ff */
[----:B0-----:R-:W5:Y:S04]  /*3d660*/  LDL.LU R13, [R1+0x14] ;  /* 0x00001400010d7983 */ /* 0x001f680000300800 */
[----:B------:R0:W-:Y:S04]  /*3d670*/  STL [R1+0x1e30], R12 ;  /* 0x001e300c01007387 */ /* 0x0001e80000100800 */
[----:B0-----:R-:W5:Y:S01]  /*3d680*/  LDL.LU R12, [R1+0x10] ;  /* 0x00001000010c7983 */ /* 0x001f620000300800 */
[----:B------:R2:W-:Y:S02]  /*3d690*/  STL [R1+0x1dfc], R11 ;  /* 0x001dfc0b01007387 */ /* 0x0005e40000100800 */
[----:B--2---:R-:W-:-:S05]  /*3d6a0*/  LEA R11, P3, R25, R5, 0x1 ;  /* 0x00000005190b7211 */ /* 0x004fca00078608ff */
[----:B------:R0:W-:Y:S01]  /*3d6b0*/  STL [R1+0x1e38], R11 ;  /* 0x001e380b01007387 */ /* 0x0001e20000100800 */
[----:B------:R-:W-:-:S03]  /*3d6c0*/  LEA.HI.X.SX32 R26, R26, R9, 0x1, P1 ;  /* 0x000000091a1a7211 */ /* 0x000fc600008f0eff */
[----:B0-----:R-:W2:Y:S01]  /*3d6d0*/  LDL.LU R11, [R1+0xc] ;  /* 0x00000c00010b7983 */ /* 0x001ea20000300800 */
[----:B------:R0:W-:Y:S02]  /*3d6e0*/  STL [R1+0x1e04], R10 ;  /* 0x001e040a01007387 */ /* 0x0001e40000100800 */
[----:B0-----:R-:W-:-:S05]  /*3d6f0*/  LEA R10, P2, R24, R5, 0x1 ;  /* 0x00000005180a7211 */ /* 0x001fca00078408ff */
[----:B------:R0:W-:Y:S01]  /*3d700*/  STL [R1+0x1e40], R10 ;  /* 0x001e400a01007387 */ /* 0x0001e20000100800 */
[----:B------:R-:W-:-:S03]  /*3d710*/  LEA.HI.X.SX32 R6, R6, R9, 0x1, P0 ;  /* 0x0000000906067211 */ /* 0x000fc600000f0eff */
[----:B0-----:R-:W2:Y:S01]  /*3d720*/  LDL.LU R10, [R1+0x8] ;  /* 0x00000800010a7983 */ /* 0x001ea20000300800 */
[----:B------:R3:W-:Y:S01]  /*3d730*/  STL [R1+0x1e0c], R26 ;  /* 0x001e0c1a01007387 */ /* 0x0007e20000100800 */
[-C--:B------:R-:W-:Y:S02]  /*3d740*/  LEA.HI.X.SX32 R7, R7, R9.reuse, 0x1, P6 ;  /* 0x0000000907077211 */ /* 0x080fe400030f0eff */
[----:B------:R-:W-:Y:S02]  /*3d750*/  LEA.HI.X.SX32 R8, R8, R9, 0x1, P5 ;  /* 0x0000000908087211 */ /* 0x000fe400028f0eff */
[----:B---3--:R-:W-:-:S05]  /*3d760*/  LEA R26, P1, R23, R5, 0x1 ;  /* 0x00000005171a7211 */ /* 0x008fca00078208ff */
[----:B------:R0:W-:Y:S04]  /*3d770*/  STL [R1+0x1e48], R26 ;  /* 0x001e481a01007387 */ /* 0x0001e80000100800 */
[----:B0-----:R-:W3:Y:S01]  /*3d780*/  LDL.LU R26, [R1+0x27d4] ;  /* 0x0027d400011a7983 */ /* 0x001ee20000300800 */
[----:B------:R4:W-:Y:S02]  /*3d790*/  STL [R1+0x1e14], R6 ;  /* 0x001e140601007387 */ /* 0x0009e40000100800 */
[----:B----4-:R-:W-:-:S05]  /*3d7a0*/  LEA R6, P0, R22, R5, 0x1 ;  /* 0x0000000516067211 */ /* 0x010fca00078008ff */
[----:B------:R0:W-:Y:S04]  /*3d7b0*/  STL [R1+0x1e50], R6 ;  /* 0x001e500601007387 */ /* 0x0001e80000100800 */
[----:B0-----:R-:W4:Y:S01]  /*3d7c0*/  LDL.LU R6, [R1+0x27d0] ;  /* 0x0027d00001067983 */ /* 0x001f220000300800 */
[----:B------:R0:W-:Y:S02]  /*3d7d0*/  STL [R1+0x1e1c], R7 ;  /* 0x001e1c0701007387 */ /* 0x0001e40000100800 */
[----:B0-----:R-:W-:-:S05]  /*3d7e0*/  LEA R7, P6, R21, R5, 0x1 ;  /* 0x0000000515077211 */ /* 0x001fca00078c08ff */
[----:B------:R0:W-:Y:S04]  /*3d7f0*/  STL [R1+0x1e58], R7 ;  /* 0x001e580701007387 */ /* 0x0001e80000100800 */
[----:B0-----:R-:W3:Y:S01]  /*3d800*/  LDL.LU R7, [R1+0x27cc] ;  /* 0x0027cc0001077983 */ /* 0x001ee20000300800 */
[----:B------:R0:W-:Y:S02]  /*3d810*/  STL [R1+0x1e24], R8 ;  /* 0x001e240801007387 */ /* 0x0001e40000100800 */
[----:B0-----:R-:W-:-:S05]  /*3d820*/  LEA R8, P5, R20, R5, 0x1 ;  /* 0x0000000514087211 */ /* 0x001fca00078a08ff */
[----:B------:R0:W-:Y:S04]  /*3d830*/  STL [R1+0x1e60], R8 ;  /* 0x001e600801007387 */ /* 0x0001e80000100800 */
[----:B0-----:R-:W3:Y:S01]  /*3d840*/  LDL.LU R8, [R1+0x27c8] ;  /* 0x0027c80001087983 */ /* 0x001ee20000300800 */
[----:B------:R-:W-:-:S05]  /*3d850*/  LEA.HI.X.SX32 R28, R28, R9, 0x1, P4 ;  /* 0x000000091c1c7211 */ /* 0x000fca00020f0eff */
[----:B------:R5:W-:Y:S02]  /*3d860*/  STL [R1+0x1e2c], R28 ;  /* 0x001e2c1c01007387 */ /* 0x000be40000100800 */
[----:B-----5:R-:W-:-:S05]  /*3d870*/  LEA R28, P4, R19, R5, 0x1 ;  /* 0x00000005131c7211 */ /* 0x020fca00078808ff */
[----:B------:R0:W-:Y:S02]  /*3d880*/  STL [R1+0x1e68], R28 ;  /* 0x001e681c01007387 */ /* 0x0001e40000100800 */
[----:B0-----:R-:W-:Y:S01]  /*3d890*/  LEA.HI.X.SX32 R28, R25, R9, 0x1, P3 ;  /* 0x00000009191c7211 */ /* 0x001fe200018f0eff */
[----:B------:R-:W-:-:S04]  /*3d8a0*/  LEA R25, P3, R29, R5, 0x1 ;  /* 0x000000051d197211 */ /* 0x000fc800078608ff */
[----:B------:R0:W-:Y:S01]  /*3d8b0*/  STL [R1+0x1e34], R28 ;  /* 0x001e341c01007387 */ /* 0x0001e20000100800 */
[----:B------:R1:W-:Y:S01]  /*3d8c0*/  STL [R1+0x1e70], R25 ;  /* 0x001e701901007387 */ /* 0x0003e20000100800 */
[-C--:B------:R-:W-:Y:S02]  /*3d8d0*/  LEA.HI.X.SX32 R22, R22, R9.reuse, 0x1, P0 ;  /* 0x0000000916167211 */ /* 0x080fe400000f0eff */
[----:B0-----:R-:W-:Y:S01]  /*3d8e0*/  LEA.HI.X.SX32 R28, R24, R9, 0x1, P2 ;  /* 0x00000009181c7211 */ /* 0x001fe200010f0eff */
[----:B-1----:R-:W-:Y:S01]  /*3d8f0*/  LEA R25, P2, R18, R5, 0x1 ;  /* 0x0000000512197211 */ /* 0x002fe200078408ff */
[----:B------:R-:W-:Y:S01]  /*3d900*/  LEA.HI.X.SX32 R24, R23, R9, 0x1, P1 ;  /* 0x0000000917187211 */ /* 0x000fe200008f0eff */
[----:B------:R-:W-:Y:S02]  /*3d910*/  LEA R23, P1, R17, R5, 0x1 ;  /* 0x0000000511177211 */ /* 0x000fe400078208ff */
[----:B------:R-:W-:Y:S01]  /*3d920*/  STL [R1+0x1e3c], R28 ;  /* 0x001e3c1c01007387 */ /* 0x000fe20000100800 */
[----:B------:R-:W-:Y:S02]  /*3d930*/  STL [R1+0x1e78], R25 ;  /* 0x001e781901007387 */ /* 0x000fe40000100800 */
[----:B------:R0:W-:Y:S02]  /*3d940*/  STL [R1+0x1e44], R24 ;  /* 0x001e441801007387 */ /* 0x0001e40000100800 */
[----:B------:R1:W-:Y:S01]  /*3d950*/  STL [R1+0x1e80], R23 ;  /* 0x001e801701007387 */ /* 0x0003e20000100800 */
[----:B------:R5:W-:Y:S01]  /*3d960*/  STL [R1+0x1e4c], R22 ;  /* 0x001e4c1601007387 */ /* 0x000be20000100800 */
[----:B------:R-:W-:-:S02]  /*3d970*/  LEA.HI.X.SX32 R19, R19, R9, 0x1, P4 ;  /* 0x0000000913137211 */ /* 0x000fc400020f0eff */
[----:B0-----:R-:W-:Y:S02]  /*3d980*/  LEA R24, P0, R16, R5, 0x1 ;  /* 0x0000000510187211 */ /* 0x001fe400078008ff */
[----:B-1----:R-:W-:Y:S01]  /*3d990*/  LEA.HI.X.SX32 R23, R21, R9, 0x1, P6 ;  /* 0x0000000915177211 */ /* 0x002fe200030f0eff */
[----:B-----5:R-:W-:Y:S01]  /*3d9a0*/  LEA R22, P6, R15, R5, 0x1 ;  /* 0x000000050f167211 */ /* 0x020fe200078c08ff */
[----:B------:R-:W-:Y:S01]  /*3d9b0*/  LEA.HI.X.SX32 R21, R20, R9, 0x1, P5 ;  /* 0x0000000914157211 */ /* 0x000fe200028f0eff */
[-C--:B------:R-:W-:Y:S01]  /*3d9c0*/  LEA R20, P5, R14, R5.reuse, 0x1 ;  /* 0x000000050e147211 */ /* 0x080fe200078a08ff */
[----:B------:R-:W-:Y:S01]  /*3d9d0*/  STL [R1+0x1e88], R24 ;  /* 0x001e881801007387 */ /* 0x000fe20000100800 */
[----:B------:R-:W-:Y:S02]  /*3d9e0*/  STL [R1+0x1e54], R23 ;  /* 0x001e541701007387 */ /* 0x000fe40000100800 */
[----:B------:R-:W-:Y:S02]  /*3d9f0*/  STL [R1+0x1e90], R22 ;  /* 0x001e901601007387 */ /* 0x000fe40000100800 */
[----:B------:R0:W-:Y:S01]  /*3da00*/  STL [R1+0x1e5c], R21 ;  /* 0x001e5c1501007387 */ /* 0x0001e20000100800 */
[----:B------:R1:W-:Y:S01]  /*3da10*/  STL [R1+0x1e98], R20 ;  /* 0x001e981401007387 */ /* 0x0003e20000100800 */
[----:B------:R5:W-:Y:S01]  /*3da20*/  STL [R1+0x1e64], R19 ;  /* 0x001e641301007387 */ /* 0x000be20000100800 */
[----:B0-----:R-:W-:-:S02]  /*3da30*/  LEA R21, P4, R13, R5, 0x1 ;  /* 0x000000050d157211 */ /* 0x001fc400078808ff */
[----:B-1----:R-:W-:Y:S01]  /*3da40*/  LEA.HI.X.SX32 R20, R29, R9, 0x1, P3 ;  /* 0x000000091d147211 */ /* 0x002fe200018f0eff */
[----:B-----5:R-:W-:Y:S02]  /*3da50*/  LEA R19, P3, R12, R5, 0x1 ;  /* 0x000000050c137211 */ /* 0x020fe400078608ff */
[----:B------:R-:W-:Y:S01]  /*3da60*/  STL [R1+0x1ea0], R21 ;  /* 0x001ea01501007387 */ /* 0x000fe20000100800 */
[----:B------:R-:W5:Y:S02]  /*3da70*/  LDL R29, [R1+0x1fc8] ;  /* 0x001fc800011d7983 */ /* 0x000f640000100800 */
[----:B------:R0:W-:Y:S02]  /*3da80*/  STL [R1+0x1e6c], R20 ;  /* 0x001e6c1401007387 */ /* 0x0001e40000100800 */
[----:B------:R2:W-:Y:S01]  /*3da90*/  STL [R1+0x1ea8], R19 ;  /* 0x001ea81301007387 */ /* 0x0005e20000100800 */
[-C--:B------:R-:W-:Y:S02]  /*3daa0*/  LEA.HI.X.SX32 R16, R16, R9.reuse, 0x1, P0 ;  /* 0x0000000910107211 */ /* 0x080fe400000f0eff */
[----:B0-----:R-:W-:Y:S01]  /*3dab0*/  LEA.HI.X.SX32 R20, R18, R9, 0x1, P2 ;  /* 0x0000000912147211 */ /* 0x001fe200010f0eff */
[----:B--2---:R-:W-:Y:S01]  /*3dac0*/  LEA R19, P2, R11, R5, 0x1 ;  /* 0x000000050b137211 */ /* 0x004fe200078408ff */
[----:B------:R-:W-:-:S03]  /*3dad0*/  LEA.HI.X.SX32 R18, R17, R9, 0x1, P1 ;  /* 0x0000000911127211 */ /* 0x000fc600008f0eff */
[----:B------:R-:W-:Y:S01]  /*3dae0*/  STL [R1+0x1e74], R20 ;  /* 0x001e741401007387 */ /* 0x000fe20000100800 */
[----:B------:R-:W-:Y:S02]  /*3daf0*/  STL [R1+0x1eb0], R19 ;  /* 0x001eb01301007387 */ /* 0x000fe40000100800 */
[----:B------:R-:W-:Y:S01]  /*3db00*/  STL [R1+0x1e7c], R18 ;  /* 0x001e7c1201007387 */ /* 0x000fe20000100800 */
[----:B------:R-:W-:Y:S01]  /*3db10*/  LEA.HI.X.SX32 R13, R13, R9, 0x1, P4 ;  /* 0x000000090d0d7211 */ /* 0x000fe200020f0eff */
[----:B------:R-:W-:Y:S01]  /*3db20*/  IMAD R4, R4, c[0x0][0x190], RZ ;  /* 0x0000640004047a24 */ /* 0x000fe200078e02ff */
[----:B------:R-:W-:-:S05]  /*3db30*/  LEA R17, P1, R10, R5, 0x1 ;  /* 0x000000050a117211 */ /* 0x000fca00078208ff */
[----:B------:R0:W-:Y:S01]  /*3db40*/  STL [R1+0x1eb8], R17 ;  /* 0x001eb81101007387 */ /* 0x0001e20000100800 */
[----:B------:R3:W-:Y:S02]  /*3db50*/  STL [R1+0x1e84], R16 ;  /* 0x001e841001007387 */ /* 0x0007e40000100800 */
[----:B------:R-:W-:Y:S01]  /*3db60*/  IMAD R3, R3, c[0x0][0x190], RZ ;  /* 0x0000640003037a24 */ /* 0x000fe200078e02ff */
[-C--:B0-----:R-:W-:Y:S01]  /*3db70*/  LEA.HI.X.SX32 R17, R15, R9.reuse, 0x1, P6 ;  /* 0x000000090f117211 */ /* 0x081fe200030f0eff */
[-C--:B------:R-:W-:Y:S02]  /*3db80*/  LEA.HI.X.SX32 R15, R14, R9.reuse, 0x1, P5 ;  /* 0x000000090e0f7211 */ /* 0x080fe400028f0eff */
[----:B------:R-:W-:Y:S01]  /*3db90*/  IMAD R0, R0, c[0x0][0x190], RZ ;  /* 0x0000640000007a24 */ /* 0x000fe200078e02ff */
[----:B------:R-:W-:Y:S01]  /*3dba0*/  LEA.HI.X.SX32 R10, R10, R9, 0x1, P1 ;  /* 0x000000090a0a7211 */ /* 0x000fe200008f0eff */
[----:B------:R-:W-:Y:S02]  /*3dbb0*/  IMAD R2, R2, c[0x0][0x190], RZ ;  /* 0x0000640002027a24 */ /* 0x000fe400078e02ff */
[----:B------:R-:W-:Y:S01]  /*3dbc0*/  IMAD R27, R27, c[0x0][0x190], RZ ;  /* 0x000064001b1b7a24 */ /* 0x000fe200078e02ff */
[----:B----4-:R-:W-:-:S02]  /*3dbd0*/  LEA R14, P5, R6, R5, 0x1 ;  /* 0x00000005060e7211 */ /* 0x010fc400078a08ff */
[-C--:B---3--:R-:W-:Y:S02]  /*3dbe0*/  LEA R16, P6, R7, R5.reuse, 0x1 ;  /* 0x0000000507107211 */ /* 0x088fe400078c08ff */
[----:B------:R-:W-:-:S05]  /*3dbf0*/  LEA R18, P0, R8, R5, 0x1 ;  /* 0x0000000508127211 */ /* 0x000fca00078008ff */
[----:B------:R-:W-:Y:S01]  /*3dc00*/  STL [R1+0x1ec0], R18 ;  /* 0x001ec01201007387 */ /* 0x000fe20000100800 */
[----:B------:R-:W-:Y:S02]  /*3dc10*/  STL [R1+0x1e8c], R17 ;  /* 0x001e8c1101007387 */ /* 0x000fe40000100800 */
[----:B------:R-:W-:Y:S02]  /*3dc20*/  STL [R1+0x1ec8], R16 ;  /* 0x001ec81001007387 */ /* 0x000fe40000100800 */
[----:B------:R0:W-:Y:S01]  /*3dc30*/  STL [R1+0x1e94], R15 ;  /* 0x001e940f01007387 */ /* 0x0001e20000100800 */
[----:B------:R1:W-:Y:S01]  /*3dc40*/  STL [R1+0x1ecc], R14 ;  /* 0x001ecc0e01007387 */ /* 0x0003e20000100800 */
[----:B------:R2:W-:Y:S01]  /*3dc50*/  STL [R1+0x1e9c], R13 ;  /* 0x001e9c0d01007387 */ /* 0x0005e20000100800 */
[----:B0-----:R-:W-:Y:S02]  /*3dc60*/  LEA R15, P4, R26, R5, 0x1 ;  /* 0x000000051a0f7211 */ /* 0x001fe400078808ff */
[----:B-1----:R-:W-:Y:S01]  /*3dc70*/  LEA.HI.X.SX32 R14, R12, R9, 0x1, P3 ;  /* 0x000000090c0e7211 */ /* 0x002fe200018f0eff */
[----:B--2---:R-:W-:Y:S01]  /*3dc80*/  LEA R13, P3, R4, R5, 0x1 ;  /* 0x00000005040d7211 */ /* 0x004fe200078608ff */
        /* <DEDUP_REMOVED lines=10> */
[----:B--2---:R-:W-:Y:S02]  /*3dd30*/  LEA R10, P0, R2, R5, 0x1 ;  /* 0x00000005020a7211 */ /* 0x004fe400078008ff */
[----:B------:R-:W-:Y:S02]  /*3dd40*/  STL [R1+0x1edc], R12 ;  /* 0x001edc0c01007387 */ /* 0x000fe40000100800 */
[----:B------:R-:W-:Y:S02]  /*3dd50*/  STL [R1+0x1ebc], R11 ;  /* 0x001ebc0b01007387 */ /* 0x000fe40000100800 */
[----:B------:R0:W-:Y:S02]  /*3dd60*/  STL [R1+0x1ee0], R10 ;  /* 0x001ee00a01007387 */ /* 0x0001e40000100800 */
[----:B0-----:R-:W0:Y:S01]  /*3dd70*/  S2R R10, SR_TID.X ;  /* 0x00000000000a7919 */ /* 0x001e220000002100 */
[----:B------:R-:W-:Y:S01]  /*3dd80*/  LEA.HI.X.SX32 R8, R7, R9, 0x1, P6 ;  /* 0x0000000907087211 */ /* 0x000fe200030f0eff */
[----:B------:R-:W-:Y:S01]  /*3dd90*/  LEA R7, P6, R27, R5, 0x1 ;  /* 0x000000051b077211 */ /* 0x000fe200078c08ff */
[----:B------:R-:W-:-:S02]  /*3dda0*/  LEA.HI.X.SX32 R6, R6, R9, 0x1, P5 ;  /* 0x0000000906067211 */ /* 0x000fc400028f0eff */
[-C--:B------:R-:W-:Y:S02]  /*3ddb0*/  LEA.HI.X.SX32 R5, R26, R9.reuse, 0x1, P4 ;  /* 0x000000091a057211 */ /* 0x080fe400020f0eff */
[-C--:B------:R-:W-:Y:S01]  /*3ddc0*/  LEA.HI.X.SX32 R4, R4, R9.reuse, 0x1, P3 ;  /* 0x0000000904047211 */ /* 0x080fe200018f0eff */
[----:B------:R-:W-:Y:S01]  /*3ddd0*/  STL [R1+0x1ec4], R8 ;  /* 0x001ec40801007387 */ /* 0x000fe20000100800 */
[-C--:B------:R-:W-:Y:S01]  /*3dde0*/  LEA.HI.X.SX32 R3, R3, R9.reuse, 0x1, P2 ;  /* 0x0000000903037211 */ /* 0x080fe200010f0eff */
[----:B------:R-:W-:Y:S01]  /*3ddf0*/  STL [R1+0xfb0], R7 ;  /* 0x000fb00701007387 */ /* 0x000fe20000100800 */
[-C--:B------:R-:W-:Y:S01]  /*3de00*/  LEA.HI.X.SX32 R0, R0, R9.reuse, 0x1, P1 ;  /* 0x0000000900007211 */ /* 0x080fe200008f0eff */
[----:B------:R-:W-:Y:S01]  /*3de10*/  STL [R1+0xf9c], R6 ;  /* 0x000f9c0601007387 */ /* 0x000fe20000100800 */
[-C--:B------:R-:W-:Y:S01]  /*3de20*/  LEA.HI.X.SX32 R2, R2, R9.reuse, 0x1, P0 ;  /* 0x0000000902027211 */ /* 0x080fe200000f0eff */
[----:B------:R-:W-:Y:S02]  /*3de30*/  STL [R1+0xfa0], R5 ;  /* 0x000fa00501007387 */ /* 0x000fe40000100800 */
[----:B------:R-:W-:Y:S01]  /*3de40*/  STL [R1+0xfa4], R4 ;  /* 0x000fa40401007387 */ /* 0x000fe20000100800 */
[----:B------:R-:W-:Y:S01]  /*3de50*/  STL [R1+0xfa8], R3 ;  /* 0x000fa80301007387 */ /* 0x000fe20000100800 */
[----:B------:R1:W-:Y:S02]  /*3de60*/  STL [R1+0xfac], R0 ;  /* 0x000fac0001007387 */ /* 0x0003e40000100800 */
[----:B------:R0:W-:Y:S01]  /*3de70*/  STL [R1+0xfb4], R2 ;  /* 0x000fb40201007387 */ /* 0x0001e20000100800 */
[----:B-1----:R-:W-:Y:S01]  /*3de80*/  LEA.HI.X.SX32 R0, R27, R9, 0x1, P6 ;  /* 0x000000091b007211 */ /* 0x002fe200030f0eff */
[----:B0-----:R-:W-:-:S04]  /*3de90*/  IMAD.SHL.U32 R2, R10, 0x20, RZ ;  /* 0x000000200a027824 */ /* 0x001fc800078e00ff */
[----:B------:R0:W-:Y:S01]  /*3dea0*/  STL [R1+0xda0], R0 ;  /* 0x000da00001007387 */ /* 0x0001e20000100800 */
[----:B------:R1:W-:Y:S02]  /*3deb0*/  STL [R1+0x1fb8], R2 ;  /* 0x001fb80201007387 */ /* 0x0003e40000100800 */
[----:B------:R1:W-:Y:S02]  /*3dec0*/  STL [R1+0xd9c], RZ ;  /* 0x000d9cff01007387 */ /* 0x0003e40000100800 */
[----:B------:R1:W-:Y:S01]  /*3ded0*/  STL [R1+0x9b0], RZ ;  /* 0x0009b0ff01007387 */ /* 0x0003e20000100800 */
[----:B------:R1:W-:Y:S01]  /*3dee0*/  STL [R1+0x9b4], RZ ;  /* 0x0009b4ff01007387 */ /* 0x0003e20000100800 */
[----:B------:R1:W-:Y:S02]  /*3def0*/  STL [R1+0x9b8], RZ ;  /* 0x0009b8ff01007387 */ /* 0x0003e40000100800 */
        /* <DEDUP_REMOVED lines=387> */
[----:B------:R1:W-:Y:S01]  /*3f730*/  STL [R1+0x3a8], RZ ;  /* 0x0003a8ff01007387 */ /* 0x0003e20000100800 */
[----:B-----5:R-:W-:Y:S01]  /*3f740*/  ISETP.GE.AND P1, PT, R29, RZ, PT ;  /* 0x000000ff1d00720c */ /* 0x020fe20003f26270 */
[----:B------:R-:W-:Y:S01]  /*3f750*/  LOP3.LUT R29, R10, 0x3f, RZ, 0xc0, !PT ;  /* 0x0000003f0a1d7812 */ /* 0x000fe200078ec0ff */
[----:B------:R-:W-:Y:S01]  /*3f760*/  ISETP.NE.AND P0, PT, RZ, c[0x0][0x178], PT ;  /* 0x00005e00ff007a0c */ /* 0x000fe20003f05270 */
[----:B------:R-:W-:-:S03]  /*3f770*/  IMAD.MOV.U32 R3, RZ, RZ, c[0x0][0x188] ;  /* 0x00006200ff037624 */ /* 0x000fc600078e00ff */
[----:B0-----:R-:W-:Y:S01]  /*3f780*/  IMAD.SHL.U32 R0, R29, 0x2, RZ ;  /* 0x000000021d007824 */ /* 0x001fe200078e00ff */
[----:B------:R-:W-:Y:S02]  /*3f790*/  ULDC UR4, c[0x0][0x18c] ;  /* 0x0000630000047ab9 */ /* 0x000fe40000000800 */
[----:B-1----:R-:W2:Y:S01]  /*3f7a0*/  LDL.LU R2, [R1+0x9c0] ;  /* 0x0009c00001027983 */ /* 0x002ea20000300800 */
[----:B------:R-:W-:Y:S01]  /*3f7b0*/  IMAD.MOV.U32 R0, RZ, RZ, 0x3f ;  /* 0x0000003fff007424 */ /* 0x000fe200078e00ff */
[----:B------:R-:W-:Y:S01]  /*3f7c0*/  USHF.L.U32 UR4, UR4, 0x6, URZ ;  /* 0x0000000604047899 */ /* 0x000fe2000800063f */
[C---:B------:R-:W-:Y:S02]  /*3f7d0*/  IMAD R6, R3.reuse, 0x3e, RZ ;  /* 0x0000003e03067824 */ /* 0x040fe400078e02ff */
[C---:B------:R-:W-:Y:S01]  /*3f7e0*/  IMAD R7, R3.reuse, 0x3a, RZ ;  /* 0x0000003a03077824 */ /* 0x040fe200078e02ff */
[----:B------:R-:W-:Y:S01]  /*3f7f0*/  IADD3 R0, R0, c[0x0][0x180], RZ ;  /* 0x0000600000007a10 */ /* 0x000fe20007ffe0ff */
[C---:B------:R-:W-:Y:S02]  /*3f800*/  IMAD R8, R3.reuse, 0x36, RZ ;  /* 0x0000003603087824 */ /* 0x040fe400078e02ff */
[C---:B------:R-:W-:Y:S01]  /*3f810*/  IMAD R9, R3.reuse, 0x32, RZ ;  /* 0x0000003203097824 */ /* 0x040fe200078e02ff */
[----:B------:R-:W-:Y:S01]  /*3f820*/  SHF.R.S32.HI R4, RZ, 0x1f, R0 ;  /* 0x0000001fff047819 */ /* 0x000fe20000011400 */
[----:B------:R-:W-:-:S02]  /*3f830*/  IMAD R10, R3, 0x2e, RZ ;  /* 0x0000002e030a7824 */ /* 0x000fc400078e02ff */
[C---:B------:R-:W-:Y:S01]  /*3f840*/  IMAD R11, R3.reuse, 0x2a, RZ ;  /* 0x0000002a030b7824 */ /* 0x040fe200078e02ff */
[----:B------:R-:W-:Y:S01]  /*3f850*/  LEA.HI R0, R4, R0, RZ, 0x6 ;  /* 0x0000000004007211 */ /* 0x000fe200078f30ff */
[C---:B------:R-:W-:Y:S02]  /*3f860*/  IMAD.SHL.U32 R5, R3.reuse, 0x40, RZ ;  /* 0x0000004003057824 */ /* 0x040fe400078e00ff */
[C---:B------:R-:W-:Y:S01]  /*3f870*/  IMAD R12, R3.reuse, 0x26, RZ ;  /* 0x00000026030c7824 */ /* 0x040fe200078e02ff */
[----:B------:R-:W-:Y:S01]  /*3f880*/  SHF.R.S32.HI R0, RZ, 0x6, R0 ;  /* 0x00000006ff007819 */ /* 0x000fe20000011400 */
[C---:B------:R-:W-:Y:S02]  /*3f890*/  IMAD R13, R3.reuse, 0x22, RZ ;  /* 0x00000022030d7824 */ /* 0x040fe400078e02ff */
[C---:B------:R-:W-:Y:S02]  /*3f8a0*/  IMAD R14, R3.reuse, 0x3c, RZ ;  /* 0x0000003c030e7824 */ /* 0x040fe400078e02ff */
[C---:B------:R-:W-:Y:S01]  /*3f8b0*/  IMAD R15, R3.reuse, 0x1e, RZ ;  /* 0x0000001e030f7824 */ /* 0x040fe200078e02ff */
[----:B------:R-:W0:Y:S01]  /*3f8c0*/  S2R R0, SR_TID.X ;  /* 0x0000000000007919 */ /* 0x000e220000002100 */
[----:B------:R-:W-:-:S02]  /*3f8d0*/  IMAD R16, R3, 0x34, RZ ;  /* 0x0000003403107824 */ /* 0x000fc400078e02ff */
[C---:B------:R-:W-:Y:S02]  /*3f8e0*/  IMAD R17, R3.reuse, 0x1a, RZ ;  /* 0x0000001a03117824 */ /* 0x040fe400078e02ff */
[C---:B------:R-:W-:Y:S02]  /*3f8f0*/  IMAD R18, R3.reuse, 0x2c, RZ ;  /* 0x0000002c03127824 */ /* 0x040fe400078e02ff */
[C---:B------:R-:W-:Y:S02]  /*3f900*/  IMAD R19, R3.reuse, 0x16, RZ ;  /* 0x0000001603137824 */ /* 0x040fe400078e02ff */
[C---:B------:R-:W-:Y:S02]  /*3f910*/  IMAD R20, R3.reuse, 0x24, RZ ;  /* 0x0000002403147824 */ /* 0x040fe400078e02ff */
[C---:B------:R-:W-:Y:S02]  /*3f920*/  IMAD R21, R3.reuse, 0x12, RZ ;  /* 0x0000001203157824 */ /* 0x040fe400078e02ff */
[----:B------:R-:W-:-:S02]  /*3f930*/  IMAD R22, R3, 0x38, RZ ;  /* 0x0000003803167824 */ /* 0x000fc400078e02ff */
[C---:B------:R-:W-:Y:S02]  /*3f940*/  IMAD R23, R3.reuse, 0x1c, RZ ;  /* 0x0000001c03177824 */ /* 0x040fe400078e02ff */
[C---:B------:R-:W-:Y:S02]  /*3f950*/  IMAD R24, R3.reuse, 0xe, RZ ;  /* 0x0000000e03187824 */ /* 0x040fe400078e02ff */
[C---:B------:R-:W-:Y:S02]  /*3f960*/  IMAD R25, R3.reuse, 0x28, RZ ;  /* 0x0000002803197824 */ /* 0x040fe400078e02ff */
[C---:B------:R-:W-:Y:S02]  /*3f970*/  IMAD R26, R3.reuse, 0x14, RZ ;  /* 0x00000014031a7824 */ /* 0x040fe400078e02ff */
[C---:B------:R-:W-:Y:S01]  /*3f980*/  IMAD R27, R3.reuse, 0xa, RZ ;  /* 0x0000000a031b7824 */ /* 0x040fe200078e02ff */
[----:B0-----:R-:W-:Y:S01]  /*3f990*/  LOP3.LUT R0, R0, 0x3f, RZ, 0xc0, !PT ;  /* 0x0000003f00007812 */ /* 0x001fe200078ec0ff */
[----:B------:R-:W-:-:S02]  /*3f9a0*/  IMAD R28, R3, 0x30, RZ ;  /* 0x00000030031c7824 */ /* 0x000fc400078e02ff */
[----:B------:R-:W-:Y:S02]  /*3f9b0*/  IMAD R29, R3, 0x18, RZ ;  /* 0x00000018031d7824 */ /* 0x000fe400078e02ff */
[----:B------:R-:W-:Y:S01]  /*3f9c0*/  IMAD.SHL.U32 R0, R0, 0x2, RZ ;  /* 0x0000000200007824 */ /* 0x000fe200078e00ff */
[----:B------:R-:W-:Y:S02]  /*3f9d0*/  USHF.R.S32.HI UR5, URZ, 0x1f, UR4 ;  /* 0x0000001f3f057899 */ /* 0x000fe40008011404 */
[----:B------:R-:W-:Y:S01]  /*3f9e0*/  USHF.L.U32 UR8, UR4, 0x1, URZ ;  /* 0x0000000104087899 */ /* 0x000fe2000800063f */
[----:B--2---:R-:W-:Y:S01]  /*3f9f0*/  @!P1 IMAD.MOV R2, RZ, RZ, -R2 ;  /* 0x000000ffff029224 */ /* 0x004fe200078e0a02 */
[----:B------:R-:W-:-:S05]  /*3fa00*/  @!P0 LOP3.LUT R2, RZ, c[0x0][0x178], RZ, 0x33, !PT ;  /* 0x00005e00ff028a12 */ /* 0x000fca00078e33ff */
[----:B------:R-:W-:Y:S01]  /*3fa10*/  IMAD R4, R2, c[0x0][0x184], RZ ;  /* 0x0000610002047a24 */ /* 0x000fe200078e02ff */
[----:B------:R-:W-:-:S04]  /*3fa20*/  SHF.R.S32.HI R2, RZ, 0x1f, R5 ;  /* 0x0000001fff027819 */ /* 0x000fc80000011405 */
[----:B------:R-:W-:Y:S02]  /*3fa30*/  SHF.L.U64.HI R2, R5, 0x1, R2 ;  /* 0x0000000105027819 */ /* 0x000fe40000010202 */
[----:B------:R-:W-:-:S05]  /*3fa40*/  LEA R5, P0, R4, c[0x0][0x160], 0x1 ;  /* 0x0000580004057a11 */ /* 0x000fca00078008ff */
[----:B------:R0:W-:Y:S04]  /*3fa50*/  STL [R1+0xd90], R5 ;  /* 0x000d900501007387 */ /* 0x0001e80000100800 */
[----:B------:R-:W2:Y:S04]  /*3fa60*/  LDL R0, [R1+0x1fb8] ;  /* 0x001fb80001007983 */ /* 0x000ea80000100800 */
[----:B------:R1:W-:Y:S04]  /*3fa70*/  STL [R1+0x27c8], R2 ;  /* 0x0027c80201007387 */ /* 0x0003e80000100800 */
[----:B0-----:R-:W0:Y:S04]  /*3fa80*/  S2R R5, SR_TID.X ;  /* 0x0000000000057919 */ /* 0x001e280000002100 */
[----:B------:R-:W3:Y:S04]  /*3fa90*/  S2R R8, SR_TID.X ;  /* 0x0000000000087919 */ /* 0x000ee80000002100 */
[----:B-1----:R-:W4:Y:S01]  /*3faa0*/  LDL R2, [R1+0xd90] ;  /* 0x000d900001027983 */ /* 0x002f220000100800 */
[----:B------:R-:W-:Y:S01]  /*3fab0*/  IMAD R7, R3, 0x7e, RZ ;  /* 0x0000007e03077824 */ /* 0x000fe200078e02ff */
[----:B0-----:R-:W-:Y:S01]  /*3fac0*/  LOP3.LUT R5, R5, 0x7, RZ, 0xc0, !PT ;  /* 0x0000000705057812 */ /* 0x001fe200078ec0ff */
[----:B---3--:R-:W-:-:S04]  /*3fad0*/  IMAD.SHL.U32 R8, R8, 0x2, RZ ;  /* 0x0000000208087824 */ /* 0x008fc800078e00ff */
[----:B------:R-:W-:-:S05]  /*3fae0*/  IMAD R5, R5, 0x90, RZ ;  /* 0x0000009005057824 */ /* 0x000fca00078e02ff */
[----:B------:R-:W-:Y:S01]  /*3faf0*/  LOP3.LUT R5, R5, 0x30, R8, 0x78, !PT ;  /* 0x0000003005057812 */ /* 0x000fe200078e7808 */
[----:B------:R-:W-:-:S03]  /*3fb00*/  IMAD R8, R3, 0x7a, RZ ;  /* 0x0000007a03087824 */ /* 0x000fc600078e02ff */
[----:B--2---:R-:W-:Y:S02]  /*3fb10*/  LOP3.LUT R5, R5, 0x400, R0, 0xf8, !PT ;  /* 0x0000040005057812 */ /* 0x004fe400078ef800 */
[----:B------:R-:W-:Y:S02]  /*3fb20*/  LEA.HI.X.SX32 R0, R4, c[0x0][0x164], 0x1, P0 ;  /* 0x0000590004007a11 */ /* 0x000fe400000f0eff */
[-C--:B----4-:R-:W-:Y:S02]  /*3fb30*/  IADD3 R7, P0, R7, R2.reuse, RZ ;  /* 0x0000000207077210 */ /* 0x090fe40007f1e0ff */
[-C--:B------:R-:W-:Y:S01]  /*3fb40*/  IADD3 R4, P5, R8, R2.reuse, RZ ;  /* 0x0000000208047210 */ /* 0x080fe20007fbe0ff */
[----:B------:R-:W-:Y:S02]  /*3fb50*/  IMAD R8, R3, 0x76, RZ ;  /* 0x0000007603087824 */ /* 0x000fe400078e02ff */
[----:B------:R0:W-:Y:S04]  /*3fb60*/  STL [R1+0xda8], R7 ;  /* 0x000da80701007387 */ /* 0x0001e80000100800 */
[----:B------:R-:W-:Y:S01]  /*3fb70*/  STL [R1+0x9c0], R5 ;  /* 0x0009c00501007387 */ /* 0x000fe20000100800 */
[----:B------:R-:W-:-:S03]  /*3fb80*/  IADD3 R8, P1, R8, R2, RZ ;  /* 0x0000000208087210 */ /* 0x000fc60007f3e0ff */
[----:B------:R1:W-:Y:S01]  /*3fb90*/  STL [R1+0xdb8], R4 ;  /* 0x000db80401007387 */ /* 0x0003e20000100800 */
[----:B0-----:R-:W-:-:S03]  /*3fba0*/  IMAD R7, R3, 0x72, RZ ;  /* 0x0000007203077824 */ /* 0x001fc600078e02ff */
[----:B------:R-:W-:Y:S01]  /*3fbb0*/  STL [R1+0xd8c], R0 ;  /* 0x000d8c0001007387 */ /* 0x000fe20000100800 */
[----:B-1----:R-:W-:Y:S01]  /*3fbc0*/  IMAD R4, R3, 0x6e, RZ ;  /* 0x0000006e03047824 */ /* 0x002fe200078e02ff */
[-C--:B------:R-:W-:Y:S02]  /*3fbd0*/  IADD3 R7, P2, R7, R2.reuse, RZ ;  /* 0x0000000207077210 */ /* 0x080fe40007f5e0ff */
[----:B------:R0:W-:Y:S02]  /*3fbe0*/  STL [R1+0xdc8], R8 ;  /* 0x000dc80801007387 */ /* 0x0001e40000100800 */
[----:B------:R-:W-:Y:S02]  /*3fbf0*/  IADD3 R4, P3, R4, R2, RZ ;  /* 0x0000000204047210 */ /* 0x000fe40007f7e0ff */
[----:B------:R1:W-:Y:S01]  /*3fc00*/  STL [R1+0xdd8], R7 ;  /* 0x000dd80701007387 */ /* 0x0003e20000100800 */
[----:B0-----:R-:W-:-:S03]  /*3fc10*/  IMAD R8, R3, 0x6a, RZ ;  /* 0x0000006a03087824 */ /* 0x001fc600078e02ff */
[----:B------:R0:W-:Y:S01]  /*3fc20*/  STL [R1+0xde8], R4 ;  /* 0x000de80401007387 */ /* 0x0001e20000100800 */
[C---:B-1----:R-:W-:Y:S01]  /*3fc30*/  IMAD R7, R3.reuse, 0x66, RZ ;  /* 0x0000006603077824 */ /* 0x042fe200078e02ff */
[----:B0-----:R-:W-:Y:S01]  /*3fc40*/  IADD3 R4, P4, R8, R2, RZ ;  /* 0x0000000208047210 */ /* 0x001fe20007f9e0ff */
[----:B------:R-:W-:-:S03]  /*3fc50*/  IMAD R8, R3, 0x3f, RZ ;  /* 0x0000003f03087824 */ /* 0x000fc600078e02ff */
[----:B------:R-:W-:Y:S01]  /*3fc60*/  IADD3 R7, P6, R7, R2, RZ ;  /* 0x0000000207077210 */ /* 0x000fe20007fde0ff */
[----:B------:R0:W-:Y:S01]  /*3fc70*/  STL [R1+0xdf8], R4 ;  /* 0x000df80401007387 */ /* 0x0001e20000100800 */
[----:B------:R-:W-:-:S03]  /*3fc80*/  LEA.HI.X.SX32 R8, R8, R0, 0x1, P0 ;  /* 0x0000000008087211 */ /* 0x000fc600000f0eff */
[----:B------:R1:W-:Y:S01]  /*3fc90*/  STL [R1+0xe08], R7 ;  /* 0x000e080701007387 */ /* 0x0003e20000100800 */
[----:B0-----:R-:W-:-:S03]  /*3fca0*/  IMAD R4, R3, 0x62, RZ ;  /* 0x0000006203047824 */ /* 0x001fc600078e02ff */
[----:B------:R0:W-:Y:S01]  /*3fcb0*/  STL [R1+0xda4], R8 ;  /* 0x000da40801007387 */ /* 0x0001e20000100800 */
[----:B-1----:R-:W-:Y:S01]  /*3fcc0*/  IMAD R7, R3, 0x3d, RZ ;  /* 0x0000003d03077824 */ /* 0x002fe200078e02ff */
[----:B------:R-:W-:-:S05]  /*3fcd0*/  IADD3 R4, P0, R4, R2, RZ ;  /* 0x0000000204047210 */ /* 0x000fca0007f1e0ff */
[----:B------:R1:W-:Y:S01]  /*3fce0*/  STL [R1+0xe18], R4 ;  /* 0x000e180401007387 */ /* 0x0003e20000100800 */
[----:B0-----:R-:W-:Y:S01]  /*3fcf0*/  IMAD R8, R3, 0x5e, RZ ;  /* 0x0000005e03087824 */ /* 0x001fe200078e02ff */
[----:B-1----:R-:W-:Y:S01]  /*3fd00*/  LEA.HI.X.SX32 R4, R7, R0, 0x1, P5 ;  /* 0x0000000007047211 */ /* 0x002fe200028f0eff */
        /* <DEDUP_REMOVED lines=10> */
[C---:B0-----:R-:W-:Y:S01]  /*3fdb0*/  IMAD R7, R3.reuse, 0x56, RZ ;  /* 0x0000005603077824 */ /* 0x041fe200078e02ff */
        /* <DEDUP_REMOVED lines=69> */
[----:B------:R-:W-:-:S04]  /*40210*/  LEA.HI.X.SX32 R4, R4, R0, 0x1, P5 ;  /* 0x0000000004047211 */ /* 0x000fc800028f0eff */
[-C--:B------:R-:W-:Y:S02]  /*40220*/  IADD3 R8, P5, R8, R2.reuse, RZ ;  /* 0x0000000208087210 */ /* 0x080fe40007fbe0ff */
[----:B0-----:R-:W-:-:S05]  /*40230*/  IADD3 R7, P0, R6, R2, RZ ;  /* 0x0000000206077210 */ /* 0x001fca0007f1e0ff */
[----:B------:R0:W-:Y:S04]  /*40240*/  STL [R1+0xea8], R7 ;  /* 0x000ea80701007387 */ /* 0x0001e80000100800 */
[----:B------:R-:W-:Y:S04]  /*40250*/  STL [R1+0xe94], R4 ;  /* 0x000e940401007387 */ /* 0x000fe80000100800 */
[----:B------:R1:W-:Y:S01]  /*40260*/  STL [R1+0xe50], R8 ;  /* 0x000e500801007387 */ /* 0x0003e20000100800 */
[C---:B0-----:R-:W-:Y:S01]  /*40270*/  IMAD R7, R3.reuse, 0x3a, RZ ;  /* 0x0000003a03077824 */ /* 0x041fe200078e02ff */
[----:B-1----:R-:W-:Y:S01]  /*40280*/  LEA.HI.X.SX32 R8, R6, R0, 0x1, P1 ;  /* 0x0000000006087211 */ /* 0x002fe200008f0eff */
[----:B------:R-:W-:-:S02]  /*40290*/  IMAD R6, R3, 0x1f, RZ ;  /* 0x0000001f03067824 */ /* 0x000fc400078e02ff */
[----:B------:R-:W-:Y:S02]  /*402a0*/  IMAD R4, R3, 0x4c, RZ ;  /* 0x0000004c03047824 */ /* 0x000fe400078e02ff */
[----:B------:R0:W-:Y:S01]  /*402b0*/  STL [R1+0xdac], R8 ;  /* 0x000dac0801007387 */ /* 0x0001e20000100800 */
[----:B------:R-:W-:Y:S02]  /*402c0*/  LEA.HI.X.SX32 R6, R6, R0, 0x1, P0 ;  /* 0x0000000006067211 */ /* 0x000fe400000f0eff */
[-C--:B------:R-:W-:Y:S02]  /*402d0*/  IADD3 R4, P0, R4, R2.reuse, RZ ;  /* 0x0000000204047210 */ /* 0x080fe40007f1e0ff */
[C---:B0-----:R-:W-:Y:S02]  /*402e0*/  IADD3 R8, P1, R7.reuse, R2, RZ ;  /* 0x0000000207087210 */ /* 0x041fe40007f3e0ff */
[----:B------:R-:W-:-:S03]  /*402f0*/  LEA.HI.X.SX32 R7, R7, R0, 0x1, P2 ;  /* 0x0000000007077211 */ /* 0x000fc600010f0eff */
[----:B------:R0:W-:Y:S04]  /*40300*/  STL [R1+0xeb8], R8 ;  /* 0x000eb80801007387 */ /* 0x0001e80000100800 */
[----:B------:R1:W-:Y:S01]  /*40310*/  STL [R1+0xea4], R6 ;  /* 0x000ea40601007387 */ /* 0x0003e20000100800 */
[----:B0-----:R-:W-:-:S03]  /*40320*/  IMAD R8, R3, 0x36, RZ ;  /* 0x0000003603087824 */ /* 0x001fc600078e02ff */
[----:B------:R0:W-:Y:S01]  /*40330*/  STL [R1+0xe70], R4 ;  /* 0x000e700401007387 */ /* 0x0001e20000100800 */
[----:B-1----:R-:W-:-:S03]  /*40340*/  IMAD R6, R3, 0x1d, RZ ;  /* 0x0000001d03067824 */ /* 0x002fc600078e02ff */
[----:B------:R1:W-:Y:S01]  /*40350*/  STL [R1+0xdcc], R7 ;  /* 0x000dcc0701007387 */ /* 0x0003e20000100800 */
[----:B0-----:R-:W-:Y:S01]  /*40360*/  IMAD R4, R3, 0x44, RZ ;  /* 0x0000004403047824 */ /* 0x001fe200078e02ff */
[----:B-1----:R-:W-:Y:S02]  /*40370*/  IADD3 R7, P2, R8, R2, RZ ;  /* 0x0000000208077210 */ /* 0x002fe40007f5e0ff */
[----:B------:R-:W-:-:S03]  /*40380*/  LEA.HI.X.SX32 R6, R6, R0, 0x1, P1 ;  /* 0x0000000006067211 */ /* 0x000fc600008f0eff */
[----:B------:R0:W-:Y:S01]  /*40390*/  STL [R1+0xec8], R7 ;  /* 0x000ec80701007387 */ /* 0x0001e20000100800 */
[----:B------:R-:W-:-:S03]  /*403a0*/  LEA.HI.X.SX32 R8, R8, R0, 0x1, P3 ;  /* 0x0000000008087211 */ /* 0x000fc600018f0eff */
[----:B------:R1:W-:Y:S01]  /*403b0*/  STL [R1+0xeb4], R6 ;  /* 0x000eb40601007387 */ /* 0x0003e20000100800 */
[-C--:B0-----:R-:W-:Y:S01]  /*403c0*/  IADD3 R7, P1, R4, R2.reuse, RZ ;  /* 0x0000000204077210 */ /* 0x081fe20007f3e0ff */
[C---:B------:R-:W-:Y:S02]  /*403d0*/  IMAD R4, R3.reuse, 0x78, RZ ;  /* 0x0000007803047824 */ /* 0x040fe400078e02ff */
[----:B-1----:R-:W-:Y:S02]  /*403e0*/  IMAD R6, R3, 0x1b, RZ ;  /* 0x0000001b03067824 */ /* 0x002fe400078e02ff */
[----:B------:R0:W-:Y:S04]  /*403f0*/  STL [R1+0xe90], R7 ;  /* 0x000e900701007387 */ /* 0x0001e80000100800 */
[----:B------:R1:W-:Y:S01]  /*40400*/  STL [R1+0xdec], R8 ;  /* 0x000dec0801007387 */ /* 0x0003e20000100800 */
[----:B0-----:R-:W-:-:S02]  /*40410*/  IADD3 R7, P3, R9, R2, RZ ;  /* 0x0000000209077210 */ /* 0x001fc40007f7e0ff */
[----:B-1----:R-:W-:-:S03]  /*40420*/  LEA.HI.X.SX32 R8, R6, R0, 0x1, P2 ;  /* 0x0000000006087211 */ /* 0x002fc600010f0eff */
[----:B------:R0:W-:Y:S01]  /*40430*/  STL [R1+0xed8], R7 ;  /* 0x000ed80701007387 */ /* 0x0001e20000100800 */
[----:B------:R-:W-:-:S03]  /*40440*/  IMAD R6, R3, 0x19, RZ ;  /* 0x0000001903067824 */ /* 0x000fc600078e02ff */
[----:B------:R1:W-:Y:S01]  /*40450*/  STL [R1+0xec4], R8 ;  /* 0x000ec40801007387 */ /* 0x0003e20000100800 */
[----:B0-----:R-:W-:Y:S01]  /*40460*/  IADD3 R7, P2, R4, R2, RZ ;  /* 0x0000000204077210 */ /* 0x001fe20007f5e0ff */
[----:B------:R-:W-:-:S04]  /*40470*/  IMAD R4, R3, 0x68, RZ ;  /* 0x0000006803047824 */ /* 0x000fc800078e02ff */
[----:B------:R0:W-:Y:S01]  /*40480*/  STL [R1+0xdc0], R7 ;  /* 0x000dc00701007387 */ /* 0x0001e20000100800 */
[-C--:B-1----:R-:W-:Y:S02]  /*40490*/  LEA.HI.X.SX32 R8, R6, R0.reuse, 0x1, P3 ;  /* 0x0000000006087211 */ /* 0x082fe400018f0eff */
[----:B0-----:R-:W-:Y:S02]  /*404a0*/  LEA.HI.X.SX32 R7, R9, R0, 0x1, P4 ;  /* 0x0000000009077211 */ /* 0x001fe400020f0eff */
[----:B------:R-:W-:-:S03]  /*404b0*/  IADD3 R9, P4, R10, R2, RZ ;  /* 0x000000020a097210 */ /* 0x000fc60007f9e0ff */
[----:B------:R0:W-:Y:S01]  /*404c0*/  STL [R1+0xe0c], R7 ;  /* 0x000e0c0701007387 */ /* 0x0001e20000100800 */
[----:B------:R-:W-:-:S03]  /*404d0*/  IMAD R6, R3, 0x17, RZ ;  /* 0x0000001703067824 */ /* 0x000fc600078e02ff */
[----:B------:R-:W-:Y:S01]  /*404e0*/  STL [R1+0xee8], R9 ;  /* 0x000ee80901007387 */ /* 0x000fe20000100800 */
[----:B0-----:R-:W-:-:S03]  /*404f0*/  IADD3 R7, P3, R4, R2, RZ ;  /* 0x0000000204077210 */ /* 0x001fc60007f7e0ff */
[----:B------:R-:W-:Y:S01]  /*40500*/  STL [R1+0xed4], R8 ;  /* 0x000ed40801007387 */ /* 0x000fe20000100800 */
[----:B------:R-:W-:-:S03]  /*40510*/  IMAD R4, R3, 0x58, RZ ;  /* 0x0000005803047824 */ /* 0x000fc600078e02ff */
[----:B------:R0:W-:Y:S02]  /*40520*/  STL [R1+0xe00], R7 ;  /* 0x000e000701007387 */ /* 0x0001e40000100800 */
[----:B0-----:R-:W-:Y:S02]  /*40530*/  LEA.HI.X.SX32 R7, R10, R0, 0x1, P6 ;  /* 0x000000000a077211 */ /* 0x001fe400030f0eff */
[----:B------:R-:W-:Y:S02]  /*40540*/  IADD3 R9, P6, R11, R2, RZ ;  /* 0x000000020b097210 */ /* 0x000fe40007fde0ff */
[----:B------:R-:W-:Y:S01]  /*40550*/  LEA.HI.X.SX32 R8, R6, R0, 0x1, P4 ;  /* 0x0000000006087211 */ /* 0x000fe200020f0eff */
[----:B------:R0:W-:Y:S01]  /*40560*/  STL [R1+0xe2c], R7 ;  /* 0x000e2c0701007387 */ /* 0x0001e20000100800 */
[----:B------:R-:W-:-:S03]  /*40570*/  IMAD R6, R3, 0x15, RZ ;  /* 0x0000001503067824 */ /* 0x000fc600078e02ff */
[----:B------:R1:W-:Y:S01]  /*40580*/  STL [R1+0xef8], R9 ;  /* 0x000ef80901007387 */ /* 0x0003e20000100800 */
[----:B0-----:R-:W-:-:S03]  /*40590*/  IADD3 R7, P4, R4, R2, RZ ;  /* 0x0000000204077210 */ /* 0x001fc60007f9e0ff */
[----:B------:R0:W-:Y:S01]  /*405a0*/  STL [R1+0xee4], R8 ;  /* 0x000ee40801007387 */ /* 0x0001e20000100800 */
[----:B------:R-:W-:Y:S01]  /*405b0*/  IMAD R4, R3, 0x48, RZ ;  /* 0x0000004803047824 */ /* 0x000fe200078e02ff */
[----:B-1----:R-:W-:Y:S02]  /*405c0*/  LEA.HI.X.SX32 R9, R11, R0, 0x1, P5 ;  /* 0x000000000b097211 */ /* 0x002fe400028f0eff */
[----:B------:R1:W-:Y:S01]  /*405d0*/  STL [R1+0xe40], R7 ;  /* 0x000e400701007387 */ /* 0x0003e20000100800 */
[----:B0-----:R-:W-:-:S03]  /*405e0*/  IADD3 R8, P5, R12, R2, RZ ;  /* 0x000000020c087210 */ /* 0x001fc60007fbe0ff */
[----:B------:R-:W-:Y:S01]  /*405f0*/  STL [R1+0xe4c], R9 ;  /* 0x000e4c0901007387 */ /* 0x000fe20000100800 */
[----:B-1----:R-:W-:-:S03]  /*40600*/  LEA.HI.X.SX32 R7, R6, R0, 0x1, P6 ;  /* 0x0000000006077211 */ /* 0x002fc600030f0eff */
[----:B------:R-:W-:Y:S01]  /*40610*/  STL [R1+0xf08], R8 ;  /* 0x000f080801007387 */ /* 0x000fe20000100800 */
[----:B------:R-:W-:Y:S01]  /*40620*/  IADD3 R6, P6, R4, R2, RZ ;  /* 0x0000000204067210 */ /* 0x000fe20007fde0ff */
[----:B------:R-:W-:Y:S02]  /*40630*/  IMAD R4, R3, 0x13, RZ ;  /* 0x0000001303047824 */ /* 0x000fe400078e02ff */
[----:B------:R0:W-:Y:S04]  /*40640*/  STL [R1+0xef4], R7 ;  /* 0x000ef40701007387 */ /* 0x0001e80000100800 */
[----:B------:R1:W-:Y:S01]  /*40650*/  STL [R1+0xe80], R6 ;  /* 0x000e800601007387 */ /* 0x0003e20000100800 */
[----:B0-----:R-:W-:Y:S02]  /*40660*/  LEA.HI.X.SX32 R7, R12, R0, 0x1, P0 ;  /* 0x000000000c077211 */ /* 0x001fe400000f0eff */
[----:B------:R-:W-:Y:S01]  /*40670*/  IADD3 R8, P0, R13, R2, RZ ;  /* 0x000000020d087210 */ /* 0x000fe20007f1e0ff */
[----:B-1----:R-:W-:-:S02]  /*40680*/  IMAD R6, R3, 0x70, RZ ;  /* 0x0000007003067824 */ /* 0x002fc400078e02ff */
[----:B------:R0:W-:Y:S04]  /*40690*/  STL [R1+0xe6c], R7 ;  /* 0x000e6c0701007387 */ /* 0x0001e80000100800 */
[----:B------:R1:W-:Y:S01]  /*406a0*/  STL [R1+0xf18], R8 ;  /* 0x000f180801007387 */ /* 0x0003e20000100800 */
[----:B0-----:R-:W-:Y:S01]  /*406b0*/  LEA.HI.X.SX32 R7, R4, R0, 0x1, P5 ;  /* 0x0000000004077211 */ /* 0x001fe200028f0eff */
[----:B------:R-:W-:Y:S01]  /*406c0*/  IMAD R4, R3, 0x11, RZ ;  /* 0x0000001103047824 */ /* 0x000fe200078e02ff */
[----:B-1----:R-:W-:-:S03]  /*406d0*/  IADD3 R8, P5, R6, R2, RZ ;  /* 0x0000000206087210 */ /* 0x002fc60007fbe0ff */
[----:B------:R0:W-:Y:S01]  /*406e0*/  STL [R1+0xf04], R7 ;  /* 0x000f040701007387 */ /* 0x0001e20000100800 */
[-C--:B------:R-:W-:Y:S02]  /*406f0*/  LEA.HI.X.SX32 R6, R13, R0.reuse, 0x1, P1 ;  /* 0x000000000d067211 */ /* 0x080fe400008f0eff */
[----:B------:R-:W-:Y:S01]  /*40700*/  LEA.HI.X.SX32 R4, R4, R0, 0x1, P0 ;  /* 0x0000000004047211 */ /* 0x000fe200000f0eff */
[----:B------:R1:W-:Y:S01]  /*40710*/  STL [R1+0xde0], R8 ;  /* 0x000de00801007387 */ /* 0x0003e20000100800 */
[----:B0-----:R-:W-:-:S03]  /*40720*/  IADD3 R7, P1, R14, R2, RZ ;  /* 0x000000020e077210 */ /* 0x001fc60007f3e0ff */
[----:B------:R0:W-:Y:S01]  /*40730*/  STL [R1+0xe8c], R6 ;  /* 0x000e8c0601007387 */ /* 0x0001e20000100800 */
[----:B-1----:R-:W-:-:S03]  /*40740*/  IADD3 R8, P0, R15, R2, RZ ;  /* 0x000000020f087210 */ /* 0x002fc60007f1e0ff */
[----:B------:R1:W-:Y:S01]  /*40750*/  STL [R1+0xeb0], R7 ;  /* 0x000eb00701007387 */ /* 0x0003e20000100800 */
[----:B0-----:R-:W-:-:S03]  /*40760*/  IMAD R6, R3, 0x50, RZ ;  /* 0x0000005003067824 */ /* 0x001fc600078e02ff */
[----:B------:R0:W-:Y:S01]  /*40770*/  STL [R1+0xf14], R4 ;  /* 0x000f140401007387 */ /* 0x0001e20000100800 */
[----:B-1----:R-:W-:-:S03]  /*40780*/  LEA.HI.X.SX32 R7, R14, R0, 0x1, P2 ;  /* 0x000000000e077211 */ /* 0x002fc600010f0eff */
[----:B------:R1:W-:Y:S04]  /*40790*/  STL [R1+0xf28], R8 ;  /* 0x000f280801007387 */ /* 0x0003e80000100800 */
[----:B------:R2:W-:Y:S01]  /*407a0*/  STL [R1+0xdbc], R7 ;  /* 0x000dbc0701007387 */ /* 0x0005e20000100800 */
[----:B0-----:R-:W-:Y:S01]  /*407b0*/  IMAD R4, R3, 0xf, RZ ;  /* 0x0000000f03047824 */ /* 0x001fe200078e02ff */
[----:B-1----:R-:W-:Y:S02]  /*407c0*/  IADD3 R8, P2, R6, R2, RZ ;  /* 0x0000000206087210 */ /* 0x002fe40007f5e0ff */
[----:B------:R-:W-:Y:S02]  /*407d0*/  LEA.HI.X.SX32 R6, R15, R0, 0x1, P1 ;  /* 0x000000000f067211 */ /* 0x000fe400008f0eff */
[----:B--2---:R-:W-:Y:S01]  /*407e0*/  IADD3 R7, P1, R16, R2, RZ ;  /* 0x0000000210077210 */ /* 0x004fe20007f3e0ff */
[----:B------:R0:W-:Y:S01]  /*407f0*/  STL [R1+0xe60], R8 ;  /* 0x000e600801007387 */ /* 0x0001e20000100800 */
[----:B------:R-:W-:-:S03]  /*40800*/  LEA.HI.X.SX32 R4, R4, R0, 0x1, P0 ;  /* 0x0000000004047211 */ /* 0x000fc600000f0eff */
[----:B------:R1:W-:Y:S04]  /*40810*/  STL [R1+0xeac], R6 ;  /* 0x000eac0601007387 */ /* 0x0003e80000100800 */
[----:B------:R2:W-:Y:S01]  /*40820*/  STL [R1+0xed0], R7 ;  /* 0x000ed00701007387 */ /* 0x0005e20000100800 */
[----:B0-----:R-:W-:Y:S01]  /*40830*/  IADD3 R8, P0, R17, R2, RZ ;  /* 0x0000000211087210 */ /* 0x001fe20007f1e0ff */
[----:B-1----:R-:W-:Y:S02]  /*40840*/  IMAD R6, R3, 0x60, RZ ;  /* 0x0000006003067824 */ /* 0x002fe400078e02ff */
[----:B------:R0:W-:Y:S01]  /*40850*/  STL [R1+0xf24], R4 ;  /* 0x000f240401007387 */ /* 0x0001e20000100800 */
[----:B--2---:R-:W-:-:S03]  /*40860*/  LEA.HI.X.SX32 R7, R16, R0, 0x1, P3 ;  /* 0x0000000010077211 */ /* 0x004fc600018f0eff */
[----:B------:R1:W-:Y:S04]  /*40870*/  STL [R1+0xf38], R8 ;  /* 0x000f380801007387 */ /* 0x0003e80000100800 */
[----:B------:R2:W-:Y:S01]  /*40880*/  STL [R1+0xdfc], R7 ;  /* 0x000dfc0701007387 */ /* 0x0005e20000100800 */
[----:B0-----:R-:W-:Y:S01]  /*40890*/  IMAD R4, R3, 0xd, RZ ;  /* 0x0000000d03047824 */ /* 0x001fe200078e02ff */
[----:B-1----:R-:W-:Y:S02]  /*408a0*/  IADD3 R8, P3, R6, R2, RZ ;  /* 0x0000000206087210 */ /* 0x002fe40007f7e0ff */
[----:B--2---:R-:W-:Y:S02]  /*408b0*/  LEA.HI.X.SX32 R7, R17, R0, 0x1, P1 ;  /* 0x0000000011077211 */ /* 0x004fe400008f0eff */
[----:B------:R-:W-:Y:S01]  /*408c0*/  IADD3 R6, P1, R18, R2, RZ ;  /* 0x0000000212067210 */ /* 0x000fe20007f3e0ff */
[----:B------:R-:W-:Y:S01]  /*408d0*/  STL [R1+0xe20], R8 ;  /* 0x000e200801007387 */ /* 0x000fe20000100800 */
[----:B------:R-:W-:-:S03]  /*408e0*/  LEA.HI.X.SX32 R4, R4, R0, 0x1, P0 ;  /* 0x0000000004047211 */ /* 0x000fc600000f0eff */
[----:B------:R0:W-:Y:S04]  /*408f0*/  STL [R1+0xecc], R7 ;  /* 0x000ecc0701007387 */ /* 0x0001e80000100800 */
[----:B------:R1:W-:Y:S01]  /*40900*/  STL [R1+0xef0], R6 ;  /* 0x000ef00601007387 */ /* 0x0003e20000100800 */
[----:B0-----:R-:W-:-:S03]  /*40910*/  IADD3 R7, P0, R19, R2, RZ ;  /* 0x0000000213077210 */ /* 0x001fc60007f1e0ff */
[----:B------:R0:W-:Y:S01]  /*40920*/  STL [R1+0xf34], R4 ;  /* 0x000f340401007387 */ /* 0x0001e20000100800 */
[----:B-1----:R-:W-:-:S03]  /*40930*/  LEA.HI.X.SX32 R6, R18, R0, 0x1, P4 ;  /* 0x0000000012067211 */ /* 0x002fc600020f0eff */
[----:B------:R1:W-:Y:S01]  /*40940*/  STL [R1+0xf48], R7 ;  /* 0x000f480701007387 */ /* 0x0003e20000100800 */
[----:B------:R-:W-:-:S03]  /*40950*/  IADD3 R8, P4, R20, R2, RZ ;  /* 0x0000000214087210 */ /* 0x000fc60007f9e0ff */
[----:B------:R2:W-:Y:S01]  /*40960*/  STL [R1+0xe3c], R6 ;  /* 0x000e3c0601007387 */ /* 0x0005e20000100800 */
[----:B0-----:R-:W-:Y:S01]  /*40970*/  IMAD R4, R3, 0xb, RZ ;  /* 0x0000000b03047824 */ /* 0x001fe200078e02ff */
[----:B-1----:R-:W-:Y:S02]  /*40980*/  LEA.HI.X.SX32 R7, R19, R0, 0x1, P1 ;  /* 0x0000000013077211 */ /* 0x002fe400008f0eff */
[----:B------:R-:W-:Y:S01]  /*40990*/  STL [R1+0xf10], R8 ;  /* 0x000f100801007387 */ /* 0x000fe20000100800 */
[----:B--2---:R-:W-:-:S03]  /*409a0*/  IADD3 R6, P1, R21, R2, RZ ;  /* 0x0000000215067210 */ /* 0x004fc60007f3e0ff */
[----:B------:R0:W-:Y:S01]  /*409b0*/  STL [R1+0xeec], R7 ;  /* 0x000eec0701007387 */ /* 0x0001e20000100800 */
[----:B------:R-:W-:-:S03]  /*409c0*/  LEA.HI.X.SX32 R4, R4, R0, 0x1, P0 ;  /* 0x0000000004047211 */ /* 0x000fc600000f0eff */
[----:B------:R1:W-:Y:S01]  /*409d0*/  STL [R1+0xf58], R6 ;  /* 0x000f580601007387 */ /* 0x0003e20000100800 */
[----:B0-----:R-:W-:-:S03]  /*409e0*/  IADD3 R7, P0, R22, R2, RZ ;  /* 0x0000000216077210 */ /* 0x001fc60007f1e0ff */
[----:B------:R0:W-:Y:S01]  /*409f0*/  STL [R1+0xf44], R4 ;  /* 0x000f440401007387 */ /* 0x0001e20000100800 */
[----:B-1----:R-:W-:-:S03]  /*40a00*/  LEA.HI.X.SX32 R6, R20, R0, 0x1, P6 ;  /* 0x0000000014067211 */ /* 0x002fc600030f0eff */
[----:B------:R1:W-:Y:S04]  /*40a10*/  STL [R1+0xec0], R7 ;  /* 0x000ec00701007387 */ /* 0x0003e80000100800 */
[----:B------:R2:W-:Y:S01]  /*40a20*/  STL [R1+0xe7c], R6 ;  /* 0x000e7c0601007387 */ /* 0x0005e20000100800 */
[----:B0-----:R-:W-:Y:S01]  /*40a30*/  IMAD R4, R3, 0x9, RZ ;  /* 0x0000000903047824 */ /* 0x001fe200078e02ff */
[----:B-1----:R-:W-:Y:S02]  /*40a40*/  IADD3 R7, P6, R23, R2, RZ ;  /* 0x0000000217077210 */ /* 0x002fe40007fde0ff */
[----:B--2---:R-:W-:-:S03]  /*40a50*/  LEA.HI.X.SX32 R6, R21, R0, 0x1, P4 ;  /* 0x0000000015067211 */ /* 0x004fc600020f0eff */
[----:B------:R0:W-:Y:S01]  /*40a60*/  STL [R1+0xf30], R7 ;  /* 0x000f300701007387 */ /* 0x0001e20000100800 */
[----:B------:R-:W-:-:S03]  /*40a70*/  IADD3 R8, P4, R24, R2, RZ ;  /* 0x0000000218087210 */ /* 0x000fc60007f9e0ff */
[----:B------:R1:W-:Y:S01]  /*40a80*/  STL [R1+0xf0c], R6 ;  /* 0x000f0c0601007387 */ /* 0x0003e20000100800 */
[----:B0-----:R-:W-:-:S03]  /*40a90*/  LEA.HI.X.SX32 R7, R4, R0, 0x1, P1 ;  /* 0x0000000004077211 */ /* 0x001fc600008f0eff */
[----:B------:R-:W-:Y:S01]  /*40aa0*/  STL [R1+0xf68], R8 ;  /* 0x000f680801007387 */ /* 0x000fe20000100800 */
[----:B-1----:R-:W-:-:S03]  /*40ab0*/  IADD3 R6, P1, R25, R2, RZ ;  /* 0x0000000219067210 */ /* 0x002fc60007f3e0ff */
[----:B------:R0:W-:Y:S01]  /*40ac0*/  STL [R1+0xf54], R7 ;  /* 0x000f540701007387 */ /* 0x0001e20000100800 */
[----:B------:R-:W-:-:S03]  /*40ad0*/  LEA.HI.X.SX32 R4, R22, R0, 0x1, P5 ;  /* 0x0000000016047211 */ /* 0x000fc600028f0eff */
[----:B------:R1:W-:Y:S01]  /*40ae0*/  STL [R1+0xf00], R6 ;  /* 0x000f000601007387 */ /* 0x0003e20000100800 */
[----:B0-----:R-:W-:-:S03]  /*40af0*/  IADD3 R7, P5, R26, R2, RZ ;  /* 0x000000021a077210 */ /* 0x001fc60007fbe0ff */
[----:B------:R0:W-:Y:S01]  /*40b00*/  STL [R1+0xddc], R4 ;  /* 0x000ddc0401007387 */ /* 0x0001e20000100800 */
[----:B-1----:R-:W-:-:S03]  /*40b10*/  LEA.HI.X.SX32 R6, R23, R0, 0x1, P0 ;  /* 0x0000000017067211 */ /* 0x002fc600000f0eff */
[----:B------:R-:W-:Y:S01]  /*40b20*/  STL [R1+0xf50], R7 ;  /* 0x000f500701007387 */ /* 0x000fe20000100800 */
[----:B------:R-:W-:-:S03]  /*40b30*/  IADD3 R8, P0, R27, R2, RZ ;  /* 0x000000021b087210 */ /* 0x000fc60007f1e0ff */
[----:B------:R1:W-:Y:S01]  /*40b40*/  STL [R1+0xebc], R6 ;  /* 0x000ebc0601007387 */ /* 0x0003e20000100800 */
[----:B0-----:R-:W-:-:S03]  /*40b50*/  IMAD R4, R3, 0x7, RZ ;  /* 0x0000000703047824 */ /* 0x001fc600078e02ff */
[----:B------:R0:W-:Y:S01]  /*40b60*/  STL [R1+0xf78], R8 ;  /* 0x000f780801007387 */ /* 0x0001e20000100800 */
[----:B-1----:R-:W-:Y:S02]  /*40b70*/  LEA.HI.X.SX32 R6, R24, R0, 0x1, P6 ;  /* 0x0000000018067211 */ /* 0x002fe400030f0eff */
[----:B------:R-:W-:Y:S02]  /*40b80*/  IADD3 R7, P6, R28, R2, RZ ;  /* 0x000000021c077210 */ /* 0x000fe40007fde0ff */
[----:B------:R-:W-:Y:S01]  /*40b90*/  LEA.HI.X.SX32 R4, R4, R0, 0x1, P4 ;  /* 0x0000000004047211 */ /* 0x000fe200020f0eff */
[----:B------:R1:W-:Y:S01]  /*40ba0*/  STL [R1+0xf2c], R6 ;  /* 0x000f2c0601007387 */ /* 0x0003e20000100800 */
[----:B0-----:R-:W-:-:S03]  /*40bb0*/  IADD3 R8, P4, R29, R2, RZ ;  /* 0x000000021d087210 */ /* 0x001fc60007f9e0ff */
[----:B------:R0:W-:Y:S01]  /*40bc0*/  STL [R1+0xee0], R7 ;  /* 0x000ee00701007387 */ /* 0x0001e20000100800 */
[----:B-1----:R-:W-:-:S03]  /*40bd0*/  IMAD R6, R3, 0xc, RZ ;  /* 0x0000000c03067824 */ /* 0x002fc600078e02ff */
[----:B------:R1:W-:Y:S04]  /*40be0*/  STL [R1+0xf64], R4 ;  /* 0x000f640401007387 */ /* 0x0003e80000100800 */
[----:B------:R2:W-:Y:S01]  /*40bf0*/  STL [R1+0xf40], R8 ;  /* 0x000f400801007387 */ /* 0x0005e20000100800 */
[----:B0-----:R-:W-:Y:S01]  /*40c00*/  IMAD R7, R3, 0x6, RZ ;  /* 0x0000000603077824 */ /* 0x001fe200078e02ff */
[----:B-1----:R-:W-:Y:S02]  /*40c10*/  LEA.HI.X.SX32 R4, R25, R0, 0x1, P2 ;  /* 0x0000000019047211 */ /* 0x002fe400010f0eff */
[----:B--2---:R-:W-:-:S03]  /*40c20*/  IADD3 R8, P2, R6, R2, RZ ;  /* 0x0000000206087210 */ /* 0x004fc60007f5e0ff */
[----:B------:R0:W-:Y:S01]  /*40c30*/  STL [R1+0xe5c], R4 ;  /* 0x000e5c0401007387 */ /* 0x0001e20000100800 */
[----:B------:R-:W-:-:S03]  /*40c40*/  LEA.HI.X.SX32 R9, R26, R0, 0x1, P1 ;  /* 0x000000001a097211 */ /* 0x000fc600008f0eff */
[----:B------:R1:W-:Y:S01]  /*40c50*/  STL [R1+0xf70], R8 ;  /* 0x000f700801007387 */ /* 0x0003e20000100800 */
[----:B------:R-:W-:-:S03]  /*40c60*/  LEA.HI.X.SX32 R10, R27, R0, 0x1, P5 ;  /* 0x000000001b0a7211 */ /* 0x000fc600028f0eff */
[----:B------:R2:W-:Y:S01]  /*40c70*/  STL [R1+0xefc], R9 ;  /* 0x000efc0901007387 */ /* 0x0005e20000100800 */
[----:B0-----:R-:W-:Y:S01]  /*40c80*/  IMAD R4, R3, 0x5, RZ ;  /* 0x0000000503047824 */ /* 0x001fe200078e02ff */
[-C--:B-1----:R-:W-:Y:S02]  /*40c90*/  IADD3 R8, P1, R7, R2.reuse, RZ ;  /* 0x0000000207087210 */ /* 0x082fe40007f3e0ff */
[----:B--2---:R-:W-:-:S03]  /*40ca0*/  LEA R9, P5, R3, R2, 0x6 ;  /* 0x0000000203097211 */ /* 0x004fc600078a30ff */
[----:B------:R0:W-:Y:S04]  /*40cb0*/  STL [R1+0xf88], R8 ;  /* 0x000f880801007387 */ /* 0x0001e80000100800 */
[----:B------:R1:W-:Y:S01]  /*40cc0*/  STL [R1+0xf4c], R10 ;  /* 0x000f4c0a01007387 */ /* 0x0003e20000100800 */
[----:B0-----:R-:W-:-:S03]  /*40cd0*/  LEA.HI.X.SX32 R8, R4, R0, 0x1, P0 ;  /* 0x0000000004087211 */ /* 0x001fc600000f0eff */
[----:B------:R0:W-:Y:S01]  /*40ce0*/  STL [R1+0xea0], R9 ;  /* 0x000ea00901007387 */ /* 0x0001e20000100800 */
[----:B------:R-:W-:-:S03]  /*40cf0*/  LEA R4, P0, R3, R2, 0x5 ;  /* 0x0000000203047211 */ /* 0x000fc600078028ff */
[----:B------:R2:W-:Y:S01]  /*40d00*/  STL [R1+0xf74], R8 ;  /* 0x000f740801007387 */ /* 0x0005e20000100800 */
[-C--:B-1----:R-:W-:Y:S02]  /*40d10*/  LEA.HI.X.SX32 R10, R29, R0.reuse, 0x1, P6 ;  /* 0x000000001d0a7211 */ /* 0x082fe400030f0eff */
[----:B0-----:R-:W-:Y:S01]  /*40d20*/  LEA.HI.X.SX32 R9, R28, R0, 0x1, P3 ;  /* 0x000000001c097211 */ /* 0x001fe200018f0eff */
[----:B------:R0:W-:Y:S01]  /*40d30*/  STL [R1+0xf20], R4 ;  /* 0x000f200401007387 */ /* 0x0001e20000100800 */
[----:B--2---:R-:W-:-:S03]  /*40d40*/  LEA R8, P3, R3, R2, 0x4 ;  /* 0x0000000203087211 */ /* 0x004fc600078620ff */
[----:B------:R1:W-:Y:S04]  /*40d50*/  STL [R1+0xe1c], R9 ;  /* 0x000e1c0901007387 */ /* 0x0003e80000100800 */
[----:B------:R2:W-:Y:S01]  /*40d60*/  STL [R1+0xf60], R8 ;  /* 0x000f600801007387 */ /* 0x0005e20000100800 */
[C---:B0-----:R-:W-:Y:S01]  /*40d70*/  IMAD.SHL.U32 R4, R3.reuse, 0x2, RZ ;  /* 0x0000000203047824 */ /* 0x041fe200078e00ff */
[C---:B-1----:R-:W-:Y:S02]  /*40d80*/  LEA R9, P6, R3.reuse, R2, 0x3 ;  /* 0x0000000203097211 */ /* 0x042fe400078c18ff */
[----:B------:R-:W-:Y:S01]  /*40d90*/  STL [R1+0xedc], R10 ;  /* 0x000edc0a01007387 */ /* 0x000fe20000100800 */
[----:B--2---:R-:W-:Y:S01]  /*40da0*/  LEA.HI.X.SX32 R8, R6, R0, 0x1, P4 ;  /* 0x0000000006087211 */ /* 0x004fe200020f0eff */
[----:B------:R-:W-:-:S02]  /*40db0*/  IMAD R6, R3, 0x3, RZ ;  /* 0x0000000303067824 */ /* 0x000fc400078e02ff */
[----:B------:R0:W-:Y:S04]  /*40dc0*/  STL [R1+0xf80], R9 ;  /* 0x000f800901007387 */ /* 0x0001e80000100800 */
[----:B------:R1:W-:Y:S01]  /*40dd0*/  STL [R1+0xf3c], R8 ;  /* 0x000f3c0801007387 */ /* 0x0003e20000100800 */
[----:B------:R-:W-:Y:S02]  /*40de0*/  LEA.HI.X.SX32 R6, R6, R0, 0x1, P1 ;  /* 0x0000000006067211 */ /* 0x000fe400008f0eff */
[----:B0-----:R-:W-:Y:S02]  /*40df0*/  IADD3 R9, P4, R4, R2, RZ ;  /* 0x0000000204097210 */ /* 0x001fe40007f9e0ff */
[----:B-1----:R-:W-:Y:S02]  /*40e00*/  LEA.HI.X.SX32 R8, R7, R0, 0x1, P2 ;  /* 0x0000000007087211 */ /* 0x002fe400010f0eff */
[C---:B------:R-:W-:Y:S01]  /*40e10*/  LEA R7, P2, R3.reuse, R2, 0x2 ;  /* 0x0000000203077211 */ /* 0x040fe200078410ff */
[----:B------:R0:W-:Y:S04]  /*40e20*/  STL [R1+0xf98], R9 ;  /* 0x000f980901007387 */ /* 0x0001e80000100800 */
[----:B------:R1:W5:Y:S04]  /*40e30*/  LDL.LU R2, [R1+0x27c8] ;  /* 0x0027c80001027983 */ /* 0x0003680000300800 */
[----:B------:R2:W-:Y:S01]  /*40e40*/  STL [R1+0xf6c], R8 ;  /* 0x000f6c0801007387 */ /* 0x0005e20000100800 */
[----:B0-----:R-:W-:-:S03]  /*40e50*/  IMAD.SHL.U32 R9, R3, 0x20, RZ ;  /* 0x0000002003097824 */ /* 0x001fc600078e00ff */
[----:B------:R0:W-:Y:S04]  /*40e60*/  STL [R1+0xf90], R7 ;  /* 0x000f900701007387 */ /* 0x0001e80000100800 */
[----:B------:R3:W-:Y:S01]  /*40e70*/  STL [R1+0xf84], R6 ;  /* 0x000f840601007387 */ /* 0x0007e20000100800 */
[----:B--2---:R-:W-:Y:S01]  /*40e80*/  IMAD.SHL.U32 R8, R3, 0x10, RZ ;  /* 0x0000001003087824 */ /* 0x004fe200078e00ff */
[----:B------:R-:W-:Y:S01]  /*40e90*/  LEA.HI.X.SX32 R10, R9, R0, 0x1, P5 ;  /* 0x00000000090a7211 */ /* 0x000fe200028f0eff */
[----:B0-----:R-:W-:-:S03]  /*40ea0*/  IMAD.SHL.U32 R7, R3, 0x8, RZ ;  /* 0x0000000803077824 */ /* 0x001fc600078e00ff */
[-C--:B------:R-:W-:Y:S01]  /*40eb0*/  LEA.HI.X.SX32 R9, R8, R0.reuse, 0x1, P0 ;  /* 0x0000000008097211 */ /* 0x080fe200000f0eff */
[----:B---3--:R-:W-:Y:S01]  /*40ec0*/  IMAD.SHL.U32 R6, R3, 0x4, RZ ;  /* 0x0000000403067824 */ /* 0x008fe200078e00ff */
[-C--:B------:R-:W-:Y:S01]  /*40ed0*/  LEA.HI.X.SX32 R8, R7, R0.reuse, 0x1, P3 ;  /* 0x0000000007087211 */ /* 0x080fe200018f0eff */
[----:B------:R-:W-:Y:S03]  /*40ee0*/  STL [R1+0xe9c], R10 ;  /* 0x000e9c0a01007387 */ /* 0x000fe60000100800 */
[-C--:B------:R-:W-:Y:S02]  /*40ef0*/  LEA.HI.X.SX32 R7, R6, R0.reuse, 0x1, P6 ;  /* 0x0000000006077211 */ /* 0x080fe400030f0eff */
[-C--:B------:R-:W-:Y:S01]  /*40f00*/  LEA.HI.X.SX32 R6, R3, R0.reuse, 0x1, P4 ;  /* 0x0000000003067211 */ /* 0x080fe200020f0eff */
[----:B------:R-:W-:Y:S01]  /*40f10*/  STL [R1+0xf1c], R9 ;  /* 0x000f1c0901007387 */ /* 0x000fe20000100800 */
[----:B------:R-:W-:-:S03]  /*40f20*/  LEA.HI.X.SX32 R3, R4, R0, 0x1, P2 ;  /* 0x0000000004037211 */ /* 0x000fc600010f0eff */
[----:B------:R-:W-:Y:S04]  /*40f30*/  STL [R1+0xf5c], R8 ;  /* 0x000f5c0801007387 */ /* 0x000fe80000100800 */
[----:B------:R-:W-:Y:S04]  /*40f40*/  STL [R1+0xf7c], R7 ;  /* 0x000f7c0701007387 */ /* 0x000fe80000100800 */
[----:B------:R0:W-:Y:S04]  /*40f50*/  STL [R1+0xf94], R6 ;  /* 0x000f940601007387 */ /* 0x0001e80000100800 */
[----:B------:R-:W-:Y:S04]  /*40f60*/  STL [R1+0x3ac], RZ ;  /* 0x0003acff01007387 */ /* 0x000fe80000100800 */
[----:B------:R2:W-:Y:S04]  /*40f70*/  STL [R1+0xf8c], R3 ;  /* 0x000f8c0301007387 */ /* 0x0005e80000100800 */
        /* <DEDUP_REMOVED lines=66> */
[----:B------:R-:W3:Y:S04]  /*413a0*/  S2R R0, SR_TID.X ;  /* 0x0000000000007919 */ /* 0x000ee80000002100 */
[----:B------:R1:W-:Y:S04]  /*413b0*/  STL [R1+0x298], RZ ;  /* 0x000298ff01007387 */ /* 0x0003e80000100800 */
[----:B------:R1:W-:Y:S04]  /*413c0*/  STL [R1+0x29c], RZ ;  /* 0x00029cff01007387 */ /* 0x0003e80000100800 */
[----:B------:R1:W-:Y:S04]  /*413d0*/  STL [R1+0x280], RZ ;  /* 0x000280ff01007387 */ /* 0x0003e80000100800 */
[----:B------:R1:W-:Y:S04]  /*413e0*/  STL [R1+0x284], RZ ;  /* 0x000284ff01007387 */ /* 0x0003e80000100800 */
[----:B------:R1:W-:Y:S04]  /*413f0*/  STL [R1+0x288], RZ ;  /* 0x000288ff01007387 */ /* 0x0003e80000100800 */
[----:B------:R1:W-:Y:S04]  /*41400*/  STL [R1+0x28c], RZ ;  /* 0x00028cff01007387 */ /* 0x0003e80000100800 */
[----:B------:R1:W-:Y:S04]  /*41410*/  STL [R1+0x270], RZ ;  /* 0x000270ff01007387 */ /* 0x0003e80000100800 */
[----:B------:R-:W4:Y:S04]  /*41420*/  S2R R4, SR_TID.X ;  /* 0x0000000000047919 */ /* 0x000f280000002100 */
[----:B------:R1:W-:Y:S04]  /*41430*/  STL [R1+0x274], RZ ;  /* 0x000274ff01007387 */ /* 0x0003e80000100800 */
[----:B------:R1:W-:Y:S04]  /*41440*/  STL [R1+0x278], RZ ;  /* 0x000278ff01007387 */ /* 0x0003e80000100800 */
[----:B------:R1:W-:Y:S04]  /*41450*/  STL [R1+0x27c], RZ ;  /* 0x00027cff01007387 */ /* 0x0003e80000100800 */
[----:B------:R1:W-:Y:S04]  /*41460*/  STL [R1+0x260], RZ ;  /* 0x000260ff01007387 */ /* 0x0003e80000100800 */
[----:B------:R1:W-:Y:S04]  /*41470*/  STL [R1+0x264], RZ ;  /* 0x000264ff01007387 */ /* 0x0003e80000100800 */
[----:B0-----:R-:W0:Y:S04]  /*41480*/  S2R R6, SR_TID.X ;  /* 0x0000000000067919 */ /* 0x001e280000002100 */
        /* <DEDUP_REMOVED lines=9> */
[----:B---3--:R-:W-:-:S03]  /*41520*/  LOP3.LUT R0, R0, 0x3f, RZ, 0xc0, !PT ;  /* 0x0000003f00007812 */ /* 0x008fc600078ec0ff */
[----:B------:R1:W-:Y:S04]  /*41530*/  STL [R1+0x24c], RZ ;  /* 0x00024cff01007387 */ /* 0x0003e80000100800 */
[----:B------:R1:W-:Y:S04]  /*41540*/  STL [R1+0x230], RZ ;  /* 0x000230ff01007387 */ /* 0x0003e80000100800 */
[----:B------:R1:W-:Y:S04]  /*41550*/  STL [R1+0x234], RZ ;  /* 0x000234ff01007387 */ /* 0x0003e80000100800 */
[----:B------:R1:W-:Y:S04]  /*41560*/  STL [R1+0x238], RZ ;  /* 0x000238ff01007387 */ /* 0x0003e80000100800 */
[----:B------:R1:W-:Y:S01]  /*41570*/  STL [R1+0x23c], RZ ;  /* 0x00023cff01007387 */ /* 0x0003e20000100800 */
[----:B------:R-:W-:-:S03]  /*41580*/  IMAD.SHL.U32 R0, R0, 0x2, RZ ;  /* 0x0000000200007824 */ /* 0x000fc600078e00ff */
[----:B------:R1:W-:Y:S01]  /*41590*/  STL [R1+0x220], RZ ;  /* 0x000220ff01007387 */ /* 0x0003e20000100800 */
[----:B----4-:R-:W-:-:S03]  /*415a0*/  LOP3.LUT R4, R4, 0x7, RZ, 0xc0, !PT ;  /* 0x0000000704047812 */ /* 0x010fc600078ec0ff */
[----:B------:R1:W-:Y:S04]  /*415b0*/  STL [R1+0x224], RZ ;  /* 0x000224ff01007387 */ /* 0x0003e80000100800 */
[----:B------:R1:W-:Y:S04]  /*415c0*/  STL [R1+0x228], RZ ;  /* 0x000228ff01007387 */ /* 0x0003e80000100800 */
[----:B------:R1:W-:Y:S04]  /*415d0*/  STL [R1+0x22c], RZ ;  /* 0x00022cff01007387 */ /* 0x0003e80000100800 */
[----:B------:R1:W-:Y:S01]  /*415e0*/  STL [R1+0x210], RZ ;  /* 0x000210ff01007387 */ /* 0x0003e20000100800 */
[----:B------:R-:W-:-:S03]  /*415f0*/  LOP3.LUT R7, R0, 0x10, RZ, 0x3c, !PT ;  /* 0x0000001000077812 */ /* 0x000fc600078e3cff */
[----:B------:R1:W-:Y:S01]  /*41600*/  STL [R1+0x214], RZ ;  /* 0x000214ff01007387 */ /* 0x0003e20000100800 */
[----:B------:R-:W-:-:S03]  /*41610*/  IMAD R4, R4, 0x90, RZ ;  /* 0x0000009004047824 */ /* 0x000fc600078e02ff */
[----:B------:R1:W-:Y:S01]  /*41620*/  STL [R1+0x218], RZ ;  /* 0x000218ff01007387 */ /* 0x0003e20000100800 */
[----:B0-----:R-:W-:-:S03]  /*41630*/  IMAD.SHL.U32 R7, R6, 0x2, RZ ;  /* 0x0000000206077824 */ /* 0x001fc600078e00ff */
[----:B------:R1:W-:Y:S04]  /*41640*/  STL [R1+0x21c], RZ ;  /* 0x00021cff01007387 */ /* 0x0003e80000100800 */
[----:B------:R1:W-:Y:S04]  /*41650*/  STL [R1+0x200], RZ ;  /* 0x000200ff01007387 */ /* 0x0003e80000100800 */
[----:B------:R1:W-:Y:S01]  /*41660*/  STL [R1+0x204], RZ ;  /* 0x000204ff01007387 */ /* 0x0003e20000100800 */
[----:B------:R-:W-:-:S03]  /*41670*/  IMAD.SHL.U32 R6, R6, 0x40, RZ ;  /* 0x0000004006067824 */ /* 0x000fc600078e00ff */
[----:B------:R1:W-:Y:S01]  /*41680*/  STL [R1+0x208], RZ ;  /* 0x000208ff01007387 */ /* 0x0003e20000100800 */
[----:B------:R-:W-:-:S03]  /*41690*/  LOP3.LUT R4, R4, 0x10, R7, 0x78, !PT ;  /* 0x0000001004047812 */ /* 0x000fc600078e7807 */
[----:B------:R1:W-:Y:S04]  /*416a0*/  STL [R1+0x20c], RZ ;  /* 0x00020cff01007387 */ /* 0x0003e80000100800 */
[----:B------:R1:W-:Y:S04]  /*416b0*/  STL [R1+0x1f0], RZ ;  /* 0x0001f0ff01007387 */ /* 0x0003e80000100800 */
[----:B------:R1:W-:Y:S04]  /*416c0*/  STL [R1+0x1f4], RZ ;  /* 0x0001f4ff01007387 */ /* 0x0003e80000100800 */
[----:B------:R1:W-:Y:S01]  /*416d0*/  STL [R1+0x1f8], RZ ;  /* 0x0001f8ff01007387 */ /* 0x0003e20000100800 */
[----:B------:R-:W-:-:S03]  /*416e0*/  LOP3.LUT R4, R4, 0x400, R6, 0xf8, !PT ;  /* 0x0000040004047812 */ /* 0x000fc600078ef806 */
[----:B------:R1:W-:Y:S01]  /*416f0*/  STL [R1+0x1fc], RZ ;  /* 0x0001fcff01007387 */ /* 0x0003e20000100800 */
[----:B--2---:R-:W-:-:S03]  /*41700*/  LOP3.LUT R3, R0, 0x20, RZ, 0x3c, !PT ;  /* 0x0000002000037812 */ /* 0x004fc600078e3cff */
[----:B------:R1:W-:Y:S01]  /*41710*/  STL [R1+0x1e0], RZ ;  /* 0x0001e0ff01007387 */ /* 0x0003e20000100800 */
[----:B------:R-:W-:-:S03]  /*41720*/  LOP3.LUT R3, R0, 0x40, RZ, 0x3c, !PT ;  /* 0x0000004000037812 */ /* 0x000fc600078e3cff */
[----:B------:R1:W-:Y:S01]  /*41730*/  STL [R1+0x1e4], RZ ;  /* 0x0001e4ff01007387 */ /* 0x0003e20000100800 */
[----:B------:R-:W-:-:S03]  /*41740*/  LOP3.LUT R3, R0, 0x50, RZ, 0x3c, !PT ;  /* 0x0000005000037812 */ /* 0x000fc600078e3cff */
[----:B------:R1:W-:Y:S01]  /*41750*/  STL [R1+0x1e8], RZ ;  /* 0x0001e8ff01007387 */ /* 0x0003e20000100800 */
[----:B------:R-:W-:-:S03]  /*41760*/  LOP3.LUT R3, R4, 0x20, RZ, 0x3c, !PT ;  /* 0x0000002004037812 */ /* 0x000fc600078e3cff */
[----:B------:R1:W-:Y:S01]  /*41770*/  STL [R1+0x1ec], RZ ;  /* 0x0001ecff01007387 */ /* 0x0003e20000100800 */
[----:B------:R-:W-:-:S03]  /*41780*/  LOP3.LUT R3, R5, 0x40, RZ, 0x3c, !PT ;  /* 0x0000004005037812 */ /* 0x000fc600078e3cff */
        /* <DEDUP_REMOVED lines=8> */
[----:B------:R1:W-:Y:S01]  /*41810*/  STL [R1+0x9c4], R3 ;  /* 0x0009c40301007387 */ /* 0x0003e20000100800 */
[----:B------:R-:W-:-:S02]  /*41820*/  LOP3.LUT R6, R0, 0x60, RZ, 0x3c, !PT ;  /* 0x0000006000067812 */ /* 0x000fc400078e3cff */
[----:B------:R-:W-:Y:S02]  /*41830*/  LOP3.LUT R6, R4, 0x40, RZ, 0x3c, !PT ;  /* 0x0000004004067812 */ /* 0x000fe400078e3cff */
[C---:B------:R-:W-:Y:S02]  /*41840*/  LOP3.LUT R8, R0.reuse, 0x30, RZ, 0x3c, !PT ;  /* 0x0000003000087812 */ /* 0x040fe400078e3cff */
[----:B------:R-:W-:Y:S02]  /*41850*/  LOP3.LUT R7, R0, 0x70, RZ, 0x3c, !PT ;  /* 0x0000007000077812 */ /* 0x000fe400078e3cff */
[----:B------:R-:W-:Y:S01]  /*41860*/  LOP3.LUT R4, R4, 0x60, RZ, 0x3c, !PT ;  /* 0x0000006004047812 */ /* 0x000fe200078e3cff */
[----:B-1----:R-:W-:Y:S02]  /*41870*/  USHF.L.U64.HI UR5, UR4, 0x1, UR5 ;  /* 0x0000000104057899 */ /* 0x002fe40008010205 */
.L_x_3:
[----:B-----5:R-:W2:Y:S04]  /*41880*/  LDL R5, [R1+0xd8c] ;  /* 0x000d8c0001057983 */ /* 0x020ea80000100800 */
[----:B------:R-:W2:Y:S04]  /*41890*/  LDL R4, [R1+0xd90] ;  /* 0x000d900001047983 */ /* 0x000ea80000100800 */
[----:B------:R-:W-:Y:S04]  /*418a0*/  STL [R1+0x57b4], R27 ;  /* 0x0057b41b01007387 */ /* 0x000fe80000100800 */
        /* <DEDUP_REMOVED lines=161> */
[----:B0----5:R0:W-:Y:S04]  /*422c0*/  STL [R1+0x291c], R2 ;  /* 0x00291c0201007387 */ /* 0x0211e80000100800 */
[----:B0-----:R-:W3:Y:S01]  /*422d0*/  LDL R2, [R1+0xd9c] ;  /* 0x000d9c0001027983 */ /* 0x001ee20000100800 */
[----:B------:R-:W-:Y:S01]  /*422e0*/  IMAD.MOV.U32 R3, RZ, RZ, -0x40 ;  /* 0xffffffc0ff037424 */ /* 0x000fe200078e00ff */
[----:B------:R-:W-:-:S02]  /*422f0*/  PRMT R27, RZ, 0x7610, R27 ;  /* 0x00007610ff1b7816 */ /* 0x000fc4000000001b */
[----:B------:R-:W-:Y:S01]  /*42300*/  PRMT R25, RZ, 0x7610, R25 ;  /* 0x00007610ff197816 */ /* 0x000fe20000000019 */
[----:B---3--:R-:W-:Y:S02]  /*42310*/  IMAD R3, R2, R3, c[0x0][0x180] ;  /* 0x0000600002037624 */ /* 0x008fe400078e0203 */
[----:B------:R-:W3:Y:S03]  /*42320*/  LDL.LU R2, [R1+0xf80] ;  /* 0x000f800001027983 */ /* 0x000ee60000300800 */
[C---:B------:R-:W-:Y:S02]  /*42330*/  ISETP.GT.AND P0, PT, R3.reuse, RZ, PT ;  /* 0x000000ff0300720c */ /* 0x040fe40003f04270 */
[C---:B------:R-:W-:Y:S02]  /*42340*/  ISETP.GT.AND P1, PT, R3.reuse, 0x1, PT ;  /* 0x000000010300780c */ /* 0x040fe40003f24270 */
[----:B------:R-:W-:-:S02]  /*42350*/  ISETP.GT.AND P2, PT, R3, 0x2, PT ;  /* 0x000000020300780c */ /* 0x000fc40003f44270 */
[----:B------:R-:W-:-:S07]  /*42360*/  ISETP.GT.AND P3, PT, R3, 0x3, PT ;  /* 0x000000030300780c */ /* 0x000fce0003f64270 */
[----:B--2---:R-:W2:Y:S04]  /*42370*/  @P0 LDG.E.U16 R27, [R4.64] ;  /* 0x00000006041b0981 */ /* 0x004ea8000c1e1500 */
[----:B--2---:R0:W-:Y:S04]  /*42380*/  STL [R1+0xac0], R27 ;  /* 0x000ac01b01007387 */ /* 0x0041e80000100800 */
[----:B0-----:R-:W2:Y:S04]  /*42390*/  LDL.LU R27, [R1+0x5978] ;  /* 0x00597800011b7983 */ /* 0x001ea80000300800 */
[----:B------:R-:W4:Y:S04]  /*423a0*/  LDL R4, [R1+0xf94] ;  /* 0x000f940001047983 */ /* 0x000f280000100800 */
[----:B------:R-:W4:Y:S02]  /*423b0*/  LDL R5, [R1+0xf98] ;  /* 0x000f980001057983 */ /* 0x000f240000100800 */
[----:B----4-:R-:W-:-:S04]  /*423c0*/  @P1 LOP3.LUT R5, R5, R4, RZ, 0x3c, !PT ;  /* 0x0000000405051212 */ /* 0x010fc800078e3cff */
[----:B------:R-:W-:-:S04]  /*423d0*/  @P1 LOP3.LUT R4, R5, R4, RZ, 0x3c, !PT ;  /* 0x0000000405041212 */ /* 0x000fc800078e3cff */
[----:B------:R-:W-:-:S05]  /*423e0*/  @P1 LOP3.LUT R5, R5, R4, RZ, 0x3c, !PT ;  /* 0x0000000405051212 */ /* 0x000fca00078e3cff */
[----:B------:R-:W4:Y:S04]  /*423f0*/  @P1 LDG.E.U16 R25, [R4.64] ;  /* 0x0000000604191981 */ /* 0x000f28000c1e1500 */
[----:B----4-:R0:W-:Y:S04]  /*42400*/  STL [R1+0xabc], R25 ;  /* 0x000abc1901007387 */ /* 0x0101e80000100800 */
[----:B0-----:R-:W4:Y:S04]  /*42410*/  LDL.LU R25, [R1+0x5974] ;  /* 0x0059740001197983 */ /* 0x001f280000300800 */
[----:B------:R-:W3:Y:S04]  /*42420*/  LDL R4, [R1+0xf8c] ;  /* 0x000f8c0001047983 */ /* 0x000ee80000100800 */
[----:B------:R-:W3:Y:S01]  /*42430*/  LDL R5, [R1+0xf90] ;  /* 0x000f900001057983 */ /* 0x000ee20000100800 */
[----:B--2---:R-:W-:-:S02]  /*42440*/  PRMT R27, RZ, 0x7610, R27 ;  /* 0x00007610ff1b7816 */ /* 0x004fc4000000001b */
[----:B---3--:R-:W-:-:S04]  /*42450*/  @P2 LOP3.LUT R5, R5, R4, RZ, 0x3c, !PT ;  /* 0x0000000405052212 */ /* 0x008fc800078e3cff */
[----:B------:R-:W-:-:S04]  /*42460*/  @P2 LOP3.LUT R4, R5, R4, RZ, 0x3c, !PT ;  /* 0x0000000405042212 */ /* 0x000fc800078e3cff */
[----:B------:R-:W-:-:S05]  /*42470*/  @P2 LOP3.LUT R5, R5, R4, RZ, 0x3c, !PT ;  /* 0x0000000405052212 */ /* 0x000fca00078e3cff */
[----:B------:R-:W2:Y:S04]  /*42480*/  @P2 LDG.E.U16 R27, [R4.64] ;  /* 0x00000006041b2981 */ /* 0x000ea8000c1e1500 */
[----:B--2---:R0:W-:Y:S04]  /*42490*/  STL [R1+0xab8], R27 ;  /* 0x000ab81b01007387 */ /* 0x0041e80000100800 */
[----:B0-----:R-:W2:Y:S04]  /*424a0*/  LDL.LU R27, [R1+0x5970] ;  /* 0x00597000011b7983 */ /* 0x001ea80000300800 */
[----:B------:R-:W3:Y:S04]  /*424b0*/  LDL R4, [R1+0xf84] ;  /* 0x000f840001047983 */ /* 0x000ee80000100800 */
[----:B------:R-:W3:Y:S01]  /*424c0*/  LDL R5, [R1+0xf88] ;  /* 0x000f880001057983 */ /* 0x000ee20000100800 */
[----:B----4-:R-:W-:-:S02]  /*424d0*/  PRMT R25, RZ, 0x7610, R25 ;  /* 0x00007610ff197816 */ /* 0x010fc40000000019 */
[----:B---3--:R-:W-:-:S04]  /*424e0*/  @P3 LOP3.LUT R5, R5, R4, RZ, 0x3c, !PT ;  /* 0x0000000405053212 */ /* 0x008fc800078e3cff */
[----:B------:R-:W-:-:S04]  /*424f0*/  @P3 LOP3.LUT R4, R5, R4, RZ, 0x3c, !PT ;  /* 0x0000000405043212 */ /* 0x000fc800078e3cff */
[----:B------:R-:W-:-:S05]  /*42500*/  @P3 LOP3.LUT R5, R5, R4, RZ, 0x3c, !PT ;  /* 0x0000000405053212 */ /* 0x000fca00078e3cff */
[----:B------:R-:W3:Y:S01]  /*42510*/  @P3 LDG.E.U16 R25, [R4.64] ;  /* 0x0000000604193981 */ /* 0x000ee2000c1e1500 */
[----:B------:R-:W-:Y:S02]  /*42520*/  ISETP.GT.AND P0, PT, R3, 0x4, PT ;  /* 0x000000040300780c */ /* 0x000fe40003f04270 */
[----:B--2---:R-:W-:Y:S01]  /*42530*/  PRMT R27, RZ, 0x7610, R27 ;  /* 0x00007610ff1b7816 */ /* 0x004fe2000000001b */
[----:B---3--:R0:W-:Y:S04]  /*42540*/  STL [R1+0xab4], R25 ;  /* 0x000ab41901007387 */ /* 0x0081e80000100800 */
[----:B0-----:R-:W2:Y:S04]  /*42550*/  LDL.LU R25, [R1+0x596c] ;  /* 0x00596c0001197983 */ /* 0x001ea80000300800 */
[----:B------:R-:W3:Y:S02]  /*42560*/  LDL R5, [R1+0xf7c] ;  /* 0x000f7c0001057983 */ /* 0x000ee40000100800 */
[----:B------:R-:W-:-:S02]  /*42570*/  @P0 IMAD.MOV.U32 R4, RZ, RZ, R2 ;  /* 0x000000ffff040224 */ /* 0x000fc400078e0002 */
        /* <DEDUP_REMOVED lines=46> */
[----:B---3--:R-:W3:Y:S04]  /*42860*/  @P0 LDG.E.U16 R27, [R4.64] ;  /* 0x00000006041b0981 */ /* 0x008ee8000c1e1500 */
        /* <DEDUP_REMOVED lines=186> */
[----:B---3--:R0:W-:Y:S04]  /*43410*/  STL [R1+0xab0], R27 ;  /* 0x000ab01b01007387 */ /* 0x0081e80000100800 */
[----:B0-----:R-:W3:Y:S04]  /*43420*/  LDL.LU R27, [R1+0x5968] ;  /* 0x00596800011b7983 */ /* 0x001ee80000300800 */
[----:B------:R-:W4:Y:S04]  /*43430*/  LDL R4, [R1+0xf74] ;  /* 0x000f740001047983 */ /* 0x000f280000100800 */
[----:B------:R-:W4:Y:S01]  /*43440*/  LDL R5, [R1+0xf78] ;  /* 0x000f780001057983 */ /* 0x000f220000100800 */
[----:B------:R-:W-:-:S02]  /*43450*/  ISETP.GT.AND P1, PT, R3, 0x5, PT ;  /* 0x000000050300780c */ /* 0x000fc40003f24270 */
[----:B--2---:R-:W-:-:S11]  /*43460*/  PRMT R25, RZ, 0x7610, R25 ;  /* 0x00007610ff197816 */ /* 0x004fd60000000019 */
[----:B----4-:R-:W-:-:S04]  /*43470*/  @P1 LOP3.LUT R5, R5, R4, RZ, 0x3c, !PT ;  /* 0x0000000405051212 */ /* 0x010fc800078e3cff */
[----:B------:R-:W-:-:S04]  /*43480*/  @P1 LOP3.LUT R4, R5, R4, RZ, 0x3c, !PT ;  /* 0x0000000405041212 */ /* 0x000fc800078e3cff */
[----:B------:R-:W-:-:S05]  /*43490*/  @P1 LOP3.LUT R5, R5, R4, RZ, 0x3c, !PT ;  /* 0x0000000405051212 */ /* 0x000fca00078e3cff */
[----:B------:R-:W2:Y:S01]  /*434a0*/  @P1 LDG.E.U16 R25, [R4.64] ;  /* 0x0000000604191981 */ /* 0x000ea2000c1e1500 */
[----:B------:R-:W-:-:S03]  /*434b0*/  ISETP.GT.AND P2, PT, R3, 0x6, PT ;  /* 0x000000060300780c */ /* 0x000fc60003f44270 */
[----:B--2---:R0:W-:Y:S04]  /*434c0*/  STL [R1+0xaac], R25 ;  /* 0x000aac1901007387 */ /* 0x0041e80000100800 */
[----:B0-----:R-:W2:Y:S04]  /*434d0*/  LDL.LU R25, [R1+0x5964] ;  /* 0x0059640001197983 */ /* 0x001ea80000300800 */
[----:B------:R-:W4:Y:S04]  /*434e0*/  LDL R4, [R1+0xf6c] ;  /* 0x000f6c0001047983 */ /* 0x000f280000100800 */
[----:B------:R-:W4:Y:S01]  /*434f0*/  LDL R5, [R1+0xf70] ;  /* 0x000f700001057983 */ /* 0x000f220000100800 */
[----:B---3--:R-:W-:-:S02]  /*43500*/  PRMT R27, RZ, 0x7610, R27 ;  /* 0x00007610ff1b7816 */ /* 0x008fc4000000001b */
[----:B----4-:R-:W-:-:S04]  /*43510*/  @P2 LOP3.LUT R5, R5, R4, RZ, 0x3c, !PT ;  /* 0x0000000405052212 */ /* 0x010fc800078e3cff */
[----:B------:R-:W-:-:S04]  /*43520*/  @P2 LOP3.LUT R4, R5, R4, RZ, 0x3c, !PT ;  /* 0x0000000405042212 */ /* 0x000fc800078e3cff */
[----:B------:R-:W-:-:S05]  /*43530*/  @P2 LOP3.LUT R5, R5, R4, RZ, 0x3c, !PT ;  /* 0x0000000405052212 */ /* 0x000fca00078e3cff */
[----:B------:R-:W3:Y:S01]  /*43540*/  @P2 LDG.E.U16 R27, [R4.64] ;  /* 0x00000006041b2981 */ /* 0x000ee2000c1e1500 */
[----:B------:R-:W-:-:S03]  /*43550*/  ISETP.GT.AND P3, PT, R3, 0x7, PT ;  /* 0x000000070300780c */ /* 0x000fc60003f64270 */
[----:B---3--:R0:W-:Y:S04]  /*43560*/  STL [R1+0xaa8], R27 ;  /* 0x000aa81b01007387 */ /* 0x0081e80000100800 */
[----:B0-----:R-:W3:Y:S04]  /*43570*/  LDL.LU R27, [R1+0x5960] ;  /* 0x00596000011b7983 */ /* 0x001ee80000300800 */
[----:B------:R-:W4:Y:S04]  /*43580*/  LDL R4, [R1+0xf64] ;  /* 0x000f640001047983 */ /* 0x000f280000100800 */
[----:B------:R-:W4:Y:S01]  /*43590*/  LDL R5, [R1+0xf68] ;  /* 0x000f680001057983 */ /* 0x000f220000100800 */
[----:B--2---:R-:W-:-:S02]  /*435a0*/  PRMT R25, RZ, 0x7610, R25 ;  /* 0x00007610ff197816 */ /* 0x004fc40000000019 */
        /* <DEDUP_REMOVED lines=503> */
[----:B------:R0:W2:Y:S04]  /*45520*/  @P4 LDG.E.U16 R25, [R4.64] ;  /* 0x0000000604194981 */ /* 0x0000a8000c1e1500 */
[----:B0-----:R-:W4:Y:S01]  /*45530*/  LDL R4, [R1+0xdcc] ;  /* 0x000dcc0001047983 */ /* 0x001f220000100800 */
[----:B------:R-:W-:-:S03]  /*45540*/  ISETP.GT.AND P0, PT, R3, 0x3a, PT ;  /* 0x0000003a0300780c */ /* 0x000fc60003f04270 */
[----:B--2---:R0:W-:Y:S04]  /*45550*/  STL [R1+0x9dc], R25 ;  /* 0x0009dc1901007387 */ /* 0x0041e80000100800 */
[----:B------:R-:W4:Y:S01]  /*45560*/  LDL R5, [R1+0xdd0] ;  /* 0x000dd00001057983 */ /* 0x000f220000100800 */
[----:B---3--:R-:W-:-:S03]  /*45570*/  PRMT R27, RZ, 0x7610, R27 ;  /* 0x00007610ff1b7816 */ /* 0x008fc6000000001b */
[----:B0-----:R-:W0:Y:S02]  /*45580*/  S2R R25, SR_TID.X ;  /* 0x0000000000197919 */ /* 0x001e240000002100 */
[----:B----4-:R-:W-:-:S04]  /*45590*/  @P0 LOP3.LUT R5, R5, R4, RZ, 0x3c, !PT ;  /* 0x0000000405050212 */ /* 0x010fc800078e3cff */
[----:B------:R-:W-:-:S04]  /*455a0*/  @P0 LOP3.LUT R4, R5, R4, RZ, 0x3c, !PT ;  /* 0x0000000405040212 */ /* 0x000fc800078e3cff */
[----:B------:R-:W-:-:S05]  /*455b0*/  @P0 LOP3.LUT R5, R5, R4, RZ, 0x3c, !PT ;  /* 0x0000000405050212 */ /* 0x000fca00078e3cff */
[----:B------:R-:W2:Y:S01]  /*455c0*/  @P0 LDG.E.U16 R27, [R4.64] ;  /* 0x00000006041b0981 */ /* 0x000ea2000c1e1500 */
[----:B0-----:R-:W-:-:S04]  /*455d0*/  LOP3.LUT R25, R25, 0x3f, RZ, 0xc0, !PT ;  /* 0x0000003f19197812 */ /* 0x001fc800078ec0ff */
[----:B------:R-:W-:Y:S02]  /*455e0*/  ISETP.GE.AND P2, PT, R25, R3, PT ;  /* 0x000000031900720c */ /* 0x000fe40003f46270 */
[----:B------:R-:W3:Y:S01]  /*455f0*/  LDL.LU R25, [R1+0x5894] ;  /* 0x0058940001197983 */ /* 0x000ee20000300800 */
        /* <DEDUP_REMOVED lines=25> */
[----:B------:R-:W-:-:S02]  /*45790*/  PRMT R13, RZ, 0x7610, R13 ;  /* 0x00007610ff0d7816 */ /* 0x000fc4000000000d */
[----:B----4-:R-:W-:-:S04]  /*457a0*/  @P4 LOP3.LUT R5, R5, R4, RZ, 0x3c, !PT ;  /* 0x0000000405054212 */ /* 0x010fc800078e3cff */
[----:B------:R-:W-:-:S04]  /*457b0*/  @P4 LOP3.LUT R4, R5, R4, RZ, 0x3c, !PT ;  /* 0x0000000405044212 */ /* 0x000fc800078e3cff */
[----:B------:R-:W-:-:S05]  /*457c0*/  @P4 LOP3.LUT R5, R5, R4, RZ, 0x3c, !PT ;  /* 0x0000000405054212 */ /* 0x000fca00078e3cff */
[----:B------:R-:W4:Y:S01]  /*457d0*/  @P4 LDG.E.U16 R13, [R4.64] ;  /* 0x00000006040d4981 */ /* 0x000f22000c1e1500 */
[----:B------:R-:W-:-:S03]  /*457e0*/  ISETP.GT.AND P5, PT, R3, 0x3e, PT ;  /* 0x0000003e0300780c */ /* 0x000fc60003fa4270 */
[----:B----4-:R0:W-:Y:S04]  /*457f0*/  STL [R1+0x9cc], R13 ;  /* 0x0009cc0d01007387 */ /* 0x0101e80000100800 */
[----:B0-----:R-:W4:Y:S04]  /*45800*/  LDL.LU R13, [R1+0x5884] ;  /* 0x00588400010d7983 */ /* 0x001f280000300800 */
[----:B------:R-:W2:Y:S04]  /*45810*/  LDL R4, [R1+0xdac] ;  /* 0x000dac0001047983 */ /* 0x000ea80000100800 */
[----:B------:R-:W2:Y:S01]  /*45820*/  LDL R5, [R1+0xdb0] ;  /* 0x000db00001057983 */ /* 0x000ea20000100800 */
[----:B---3--:R-:W-:-:S02]  /*45830*/  PRMT R25, RZ, 0x7610, R25 ;  /* 0x00007610ff197816 */ /* 0x008fc40000000019 */
[----:B--2---:R-:W-:-:S04]  /*45840*/  @P5 LOP3.LUT R5, R5, R4, RZ, 0x3c, !PT ;  /* 0x0000000405055212 */ /* 0x004fc800078e3cff */
[----:B------:R-:W-:-:S04]  /*45850*/  @P5 LOP3.LUT R4, R5, R4, RZ, 0x3c, !PT ;  /* 0x0000000405045212 */ /* 0x000fc800078e3cff */
[----:B------:R-:W-:-:S05]  /*45860*/  @P5 LOP3.LUT R5, R5, R4, RZ, 0x3c, !PT ;  /* 0x0000000405055212 */ /* 0x000fca00078e3cff */
[----:B------:R-:W2:Y:S01]  /*45870*/  @P5 LDG.E.U16 R25, [R4.64] ;  /* 0x0000000604195981 */ /* 0x000ea2000c1e1500 */
[----:B------:R-:W-:-:S03]  /*45880*/  ISETP.GT.AND P6, PT, R3, 0x3f, PT ;  /* 0x0000003f0300780c */ /* 0x000fc60003fc4270 */
[----:B--2---:R0:W-:Y:S04]  /*45890*/  STL [R1+0x1bc], R25 ;  /* 0x0001bc1901007387 */ /* 0x0041e80000100800 */
[----:B0-----:R-:W2:Y:S04]  /*458a0*/  LDL.LU R25, [R1+0x5880] ;  /* 0x0058800001197983 */ /* 0x001ea80000300800 */
[----:B------:R-:W3:Y:S04]  /*458b0*/  LDL R4, [R1+0xda4] ;  /* 0x000da40001047983 */ /* 0x000ee80000100800 */
[----:B------:R-:W3:Y:S01]  /*458c0*/  LDL R5, [R1+0xda8] ;  /* 0x000da80001057983 */ /* 0x000ee20000100800 */
[----:B------:R-:W-:-:S02]  /*458d0*/  PRMT R27, RZ, 0x7610, R27 ;  /* 0x00007610ff1b7816 */ /* 0x000fc4000000001b */
[----:B---3--:R-:W-:-:S04]  /*458e0*/  @P6 LOP3.LUT R5, R5, R4, RZ, 0x3c, !PT ;  /* 0x0000000405056212 */ /* 0x008fc800078e3cff */
[----:B------:R-:W-:-:S04]  /*458f0*/  @P6 LOP3.LUT R4, R5, R4, RZ, 0x3c, !PT ;  /* 0x0000000405046212 */ /* 0x000fc800078e3cff */
[----:B------:R-:W-:-:S05]  /*45900*/  @P6 LOP3.LUT R5, R5, R4, RZ, 0x3c, !PT ;  /* 0x0000000405056212 */ /* 0x000fca00078e3cff */
[----:B------:R-:W3:Y:S01]  /*45910*/  @P6 LDG.E.U16 R27, [R4.64] ;  /* 0x00000006041b6981 */ /* 0x000ee2000c1e1500 */
[----:B----4-:R-:W-:-:S03]  /*45920*/  PRMT R13, RZ, 0x7610, R13 ;  /* 0x00007610ff0d7816 */ /* 0x010fc6000000000d */
[----:B------:R-:W-:Y:S06]  /*45930*/  BAR.SYNC.DEFER_BLOCKING 0x0 ;  /* 0x0000000000007b1d */ /* 0x000fec0000010000 */
[----:B---3--:R0:W-:Y:S04]  /*45940*/  STL [R1+0x1b8], R27 ;  /* 0x0001b81b01007387 */ /* 0x0081e80000100800 */
[----:B0-----:R-:W3:Y:S04]  /*45950*/  LDL.LU R27, [R1+0x587c] ;  /* 0x00587c00011b7983 */ /* 0x001ee80000300800 */
[----:B------:R-:W4:Y:S04]  /*45960*/  LDL R4, [R1+0xfb4] ;  /* 0x000fb40001047983 */ /* 0x000f280000100800 */
[----:B------:R-:W4:Y:S02]  /*45970*/  LDL R5, [R1+0x1ee0] ;  /* 0x001ee00001057983 */ /* 0x000f240000100800 */
[----:B----4-:R-:W-:-:S04]  /*45980*/  @!P2 LOP3.LUT R5, R5, R4, RZ, 0x3c, !PT ;  /* 0x000000040505a212 */ /* 0x010fc800078e3cff */
[----:B------:R-:W-:-:S04]  /*45990*/  @!P2 LOP3.LUT R4, R5, R4, RZ, 0x3c, !PT ;  /* 0x000000040504a212 */ /* 0x000fc800078e3cff */
[----:B------:R-:W-:-:S05]  /*459a0*/  @!P2 LOP3.LUT R5, R5, R4, RZ, 0x3c, !PT ;  /* 0x000000040505a212 */ /* 0x000fca00078e3cff */
[----:B------:R-:W4:Y:S04]  /*459b0*/  @!P2 LDG.E.U16 R13, [R4.64] ;  /* 0x00000006040da981 */ /* 0x000f28000c1e1500 */
[----:B----4-:R0:W-:Y:S04]  /*459c0*/  STL [R1+0x1b4], R13 ;  /* 0x0001b40d01007387 */ /* 0x0101e80000100800 */
[----:B0-----:R-:W4:Y:S04]  /*459d0*/  LDL.LU R13, [R1+0x5878] ;  /* 0x00587800010d7983 */ /* 0x001f280000300800 */
[----:B------:R-:W2:Y:S04]  /*459e0*/  LDL R4, [R1+0x1ebc] ;  /* 0x001ebc0001047983 */ /* 0x000ea80000100800 */
[----:B------:R-:W2:Y:S01]  /*459f0*/  LDL R5, [R1+0x1ec0] ;  /* 0x001ec00001057983 */ /* 0x000ea20000100800 */
[----:B---3--:R-:W-:-:S02]  /*45a00*/  PRMT R27, RZ, 0x7610, R27 ;  /* 0x00007610ff1b7816 */ /* 0x008fc4000000001b */
[----:B--2---:R-:W-:-:S04]  /*45a10*/  @!P2 LOP3.LUT R5, R5, R4, RZ, 0x3c, !PT ;  /* 0x000000040505a212 */ /* 0x004fc800078e3cff */
[----:B------:R-:W-:-:S04]  /*45a20*/  @!P2 LOP3.LUT R4, R5, R4, RZ, 0x3c, !PT ;  /* 0x000000040504a212 */ /* 0x000fc800078e3cff */
[----:B------:R-:W-:-:S05]  /*45a30*/  @!P2 LOP3.LUT R5, R5, R4, RZ, 0x3c, !PT ;  /* 0x000000040505a212 */ /* 0x000fca00078e3cff */
[----:B------:R-:W2:Y:S04]  /*45a40*/  @!P2 LDG.E.U16 R27, [R4.64] ;  /* 0x00000006041ba981 */ /* 0x000ea8000c1e1500 */
[----:B--2---:R0:W-:Y:S04]  /*45a50*/  STL [R1+0x1b0], R27 ;  /* 0x0001b01b01007387 */ /* 0x0041e80000100800 */
[----:B0-----:R-:W2:Y:S04]  /*45a60*/  LDL.LU R27, [R1+0x5874] ;  /* 0x00587400011b7983 */ /* 0x001ea80000300800 */
[----:B------:R-:W3:Y:S04]  /*45a70*/  LDL R4, [R1+0x1e7c] ;  /* 0x001e7c0001047983 */ /* 0x000ee80000100800 */
[----:B------:R-:W3:Y:S01]  /*45a80*/  LDL R5, [R1+0x1e80] ;  /* 0x001e800001057983 */ /* 0x000ee20000100800 */
[----:B------:R-:W-:-:S02]  /*45a90*/  PRMT R25, RZ, 0x7610, R25 ;  /* 0x00007610ff197816 */ /* 0x000fc40000000019 */
[----:B---3--:R-:W-:-:S04]  /*45aa0*/  @!P2 LOP3.LUT R5, R5, R4, RZ, 0x3c, !PT ;  /* 0x000000040505a212 */ /* 0x008fc800078e3cff */
[----:B------:R-:W-:-:S04]  /*45ab0*/  @!P2 LOP3.LUT R4, R5, R4, RZ, 0x3c, !PT ;  /* 0x000000040504a212 */ /* 0x000fc800078e3cff */
[----:B------:R-:W-:-:S05]  /*45ac0*/  @!P2 LOP3.LUT R5, R5, R4, RZ, 0x3c, !PT ;  /* 0x000000040505a212 */ /* 0x000fca00078e3cff */
[----:B------:R-:W3:Y:S04]  /*45ad0*/  @!P2 LDG.E.U16 R25, [R4.64] ;  /* 0x000000060419a981 */ /* 0x000ee8000c1e1500 */
[----:B---3--:R0:W-:Y:S04]  /*45ae0*/  STL [R1+0x1ac], R25 ;  /* 0x0001ac1901007387 */ /* 0x0081e80000100800 */
[----:B0-----:R-:W3:Y:S04]  /*45af0*/  LDL.LU R25, [R1+0x5870] ;  /* 0x0058700001197983 */ /* 0x001ee80000300800 */
[----:B------:R-:W3:Y:S04]  /*45b00*/  LDL R4, [R1+0x1e3c] ;  /* 0x001e3c0001047983 */ /* 0x000ee80000100800 */
[----:B------:R-:W3:Y:S01]  /*45b10*/  LDL R5, [R1+0x1e40] ;  /* 0x001e400001057983 */ /* 0x000ee20000100800 */
[----:B--2---:R-:W-:-:S02]  /*45b20*/  PRMT R27, RZ, 0x7610, R27 ;  /* 0x00007610ff1b7816 */ /* 0x004fc4000000001b */
[----:B---3--:R-:W-:-:S04]  /*45b30*/  @!P2 LOP3.LUT R5, R5, R4, RZ, 0x3c, !PT ;  /* 0x000000040505a212 */ /* 0x008fc800078e3cff */
        /* <DEDUP_REMOVED lines=428> */
[----:B------:R-:W2:Y:S04]  /*47600*/  LDL R4, [R1+0x123c] ;  /* 0x00123c0001047983 */ /* 0x000ea80000100800 */
[----:B------:R-:W2:Y:S01]  /*47610*/  LDL R5, [R1+0x1240] ;  /* 0x0012400001057983 */ /* 0x000ea20000100800 */
[----:B----4-:R-:W-:-:S02]  /*47620*/  PRMT R13, RZ, 0x7610, R13 ;  /* 0x00007610ff0d7816 */ /* 0x010fc4000000000d */
[----:B--2---:R-:W-:-:S04]  /*47630*/  @!P2 LOP3.LUT R5, R5, R4, RZ, 0x3c, !PT ;  /* 0x000000040505a212 */ /* 0x004fc800078e3cff */
[----:B------:R-:W-:-:S04]  /*47640*/  @!P2 LOP3.LUT R4, R5, R4, RZ, 0x3c, !PT ;  /* 0x000000040504a212 */ /* 0x000fc800078e3cff */
[----:B------:R-:W-:-:S05]  /*47650*/  @!P2 LOP3.LUT R5, R5, R4, RZ, 0x3c, !PT ;  /* 0x000000040505a212 */ /* 0x000fca00078e3cff */
[----:B------:R-:W2:Y:S04]  /*47660*/  @!P2 LDG.E.U16 R13, [R4.64] ;  /* 0x00000006040da981 */ /* 0x000ea8000c1e1500 */
[----:B--2---:R0:W-:Y:S04]  /*47670*/  STL [R1+0xe8], R13 ;  /* 0x0000e80d01007387 */ /* 0x0041e80000100800 */
[----:B0-----:R-:W2:Y:S04]  /*47680*/  LDL.LU R13, [R1+0x57ac] ;  /* 0x0057ac00010d7983 */ /* 0x001ea80000300800 */
[----:B------:R-:W4:Y:S04]  /*47690*/  LDL R4, [R1+0x11fc] ;  /* 0x0011fc0001047983 */ /* 0x000f280000100800 */
[----:B------:R-:W4:Y:S01]  /*476a0*/  LDL R5, [R1+0x1200] ;  /* 0x0012000001057983 */ /* 0x000f220000100800 */
[----:B------:R-:W-:-:S02]  /*476b0*/  PRMT R12, RZ, 0x7610, R12 ;  /* 0x00007610ff0c7816 */ /* 0x000fc4000000000c */
        /* <DEDUP_REMOVED lines=8> */
[----:B------:R-:W-:-:S02]  /*47740*/  PRMT R11, RZ, 0x7610, R11 ;  /* 0x00007610ff0b7816 */ /* 0x000fc4000000000b */
[----:B--2---:R-:W-:-:S04]  /*47750*/  @!P2 LOP3.LUT R5, R5, R4, RZ, 0x3c, !PT ;  /* 0x000000040505a212 */ /* 0x004fc800078e3cff */
[----:B------:R-:W-:-:S04]  /*47760*/  @!P2 LOP3.LUT R4, R5, R4, RZ, 0x3c, !PT ;  /* 0x000000040504a212 */ /* 0x000fc800078e3cff */
[----:B------:R-:W-:-:S05]  /*47770*/  @!P2 LOP3.LUT R5, R5, R4, RZ, 0x3c, !PT ;  /* 0x000000040505a212 */ /* 0x000fca00078e3cff */
[----:B------:R-:W2:Y:S04]  /*47780*/  @!P2 LDG.E.U16 R11, [R4.64] ;  /* 0x00000006040ba981 */ /* 0x000ea8000c1e1500 */
[----:B--2---:R0:W-:Y:S04]  /*47790*/  STL [R1+0xe0], R11 ;  /* 0x0000e00b01007387 */ /* 0x0041e80000100800 */
[----:B0-----:R-:W2:Y:S04]  /*477a0*/  LDL.LU R11, [R1+0x57a4] ;  /* 0x0057a400010b7983 */ /* 0x001ea80000300800 */
        /* <DEDUP_REMOVED lines=24> */
[----:B------:R0:W2:Y:S04]  /*47930*/  @!P2 LDG.E.U16 R27, [R4.64] ;  /* 0x00000006041ba981 */ /* 0x0000a8000c1e1500 */
[----:B0-----:R-:W4:Y:S04]  /*47940*/  LDL R4, [R1+0x10bc] ;  /* 0x0010bc0001047983 */ /* 0x001f280000100800 */
[----:B------:R-:W4:Y:S01]  /*47950*/  LDL R5, [R1+0x10c0] ;  /* 0x0010c00001057983 */ /* 0x000f220000100800 */
[----:B---3--:R-:W-:-:S03]  /*47960*/  PRMT R25, RZ, 0x7610, R25 ;  /* 0x00007610ff197816 */ /* 0x008fc60000000019 */
[----:B--2---:R-:W-:Y:S01]  /*47970*/  STL [R1+0x56b4], R27 ;  /* 0x0056b41b01007387 */ /* 0x004fe20000100800 */
[----:B----4-:R-:W-:-:S04]  /*47980*/  @!P2 LOP3.LUT R5, R5, R4, RZ, 0x3c, !PT ;  /* 0x000000040505a212 */ /* 0x010fc800078e3cff */
[----:B------:R-:W-:-:S04]  /*47990*/  @!P2 LOP3.LUT R4, R5, R4, RZ, 0x3c, !PT ;  /* 0x000000040504a212 */ /* 0x000fc800078e3cff */
[----:B------:R-:W-:-:S05]  /*479a0*/  @!P2 LOP3.LUT R5, R5, R4, RZ, 0x3c, !PT ;  /* 0x000000040505a212 */ /* 0x000fca00078e3cff */
[----:B------:R0:W2:Y:S04]  /*479b0*/  @!P2 LDG.E.U16 R25, [R4.64] ;  /* 0x000000060419a981 */ /* 0x0000a8000c1e1500 */
[----:B0-----:R-:W3:Y:S04]  /*479c0*/  LDL R4, [R1+0x107c] ;  /* 0x00107c0001047983 */ /* 0x001ee80000100800 */
[----:B------:R-:W3:Y:S01]  /*479d0*/  LDL R5, [R1+0x1080] ;  /* 0x0010800001057983 */ /* 0x000ee20000100800 */
[----:B------:R-:W-:-:S03]  /*479e0*/  PRMT R13, RZ, 0x7610, R13 ;  /* 0x00007610ff0d7816 */ /* 0x000fc6000000000d */
[----:B--2---:R-:W-:Y:S01]  /*479f0*/  STL [R1+0x56b8], R25 ;  /* 0x0056b81901007387 */ /* 0x004fe20000100800 */
[----:B---3--:R-:W-:-:S04]  /*47a00*/  @!P2 LOP3.LUT R5, R5, R4, RZ, 0x3c, !PT ;  /* 0x000000040505a212 */ /* 0x008fc800078e3cff */
        /* <DEDUP_REMOVED lines=37> */
[----:B------:R-:W-:Y:S02]  /*47c60*/  PRMT R8, RZ, 0x7610, R8 ;  /* 0x00007610ff087816 */ /* 0x000fe40000000008 */
[----:B---3--:R-:W-:-:S04]  /*47c70*/  @!P2 LOP3.LUT R5, R5, R4, RZ, 0x3c, !PT ;  /* 0x000000040505a212 */ /* 0x008fc800078e3cff */
[----:B------:R-:W-:-:S04]  /*47c80*/  @!P2 LOP3.LUT R4, R5, R4, RZ, 0x3c, !PT ;  /* 0x000000040504a212 */ /* 0x000fc800078e3cff */
[----:B------:R-:W-:-:S05]  /*47c90*/  @!P2 LOP3.LUT R5, R5, R4, RZ, 0x3c, !PT ;  /* 0x000000040505a212 */ /* 0x000fca00078e3cff */
[----:B------:R-:W3:Y:S04]  /*47ca0*/  @!P2 LDG.E.U16 R8, [R4.64] ;  /* 0x000000060408a981 */ /* 0x000ee8000c1e1500 */
[----:B--2---:R-:W-:Y:S04]  /*47cb0*/  STL [R1+0x56cc], R9 ;  /* 0x0056cc0901007387 */ /* 0x004fe80000100800 */
[----:B---3--:R0:W-:Y:S04]  /*47cc0*/  STL [R1+0xd8], R8 ;  /* 0x0000d80801007387 */ /* 0x0081e80000100800 */
        /* <DEDUP_REMOVED lines=10> */
[----:B------:R-:W4:Y:S04]  /*47d70*/  LDL R4, [R1+0x1e74] ;  /* 0x001e740001047983 */ /* 0x000f280000100800 */
[----:B------:R-:W4:Y:S01]  /*47d80*/  LDL R5, [R1+0x1e78] ;  /* 0x001e780001057983 */ /* 0x000f220000100800 */
[----:B--2---:R-:W-:-:S02]  /*47d90*/  PRMT R8, RZ, 0x7610, R8 ;  /* 0x00007610ff087816 */ /* 0x004fc40000000008 */
[----:B----4-:R-:W-:-:S04]  /*47da0*/  @!P2 LOP3.LUT R5, R5, R4, RZ, 0x3c, !PT ;  /* 0x000000040505a212 */ /* 0x010fc800078e3cff */
[----:B------:R-:W-:-:S04]  /*47db0*/  @!P2 LOP3.LUT R4, R5, R4, RZ, 0x3c, !PT ;  /* 0x000000040504a212 */ /* 0x000fc800078e3cff */
[----:B------:R-:W-:-:S05]  /*47dc0*/  @!P2 LOP3.LUT R5, R5, R4, RZ, 0x3c, !PT ;  /* 0x000000040505a212 */ /* 0x000fca00078e3cff */
[----:B------:R-:W2:Y:S04]  /*47dd0*/  @!P2 LDG.E.U16 R8, [R4.64] ;  /* 0x000000060408a981 */ /* 0x000ea8000c1e1500 */
[----:B--2---:R0:W-:Y:S04]  /*47de0*/  STL [R1+0xd0], R8 ;  /* 0x0000d00801007387 */ /* 0x0041e80000100800 */
[----:B0-----:R-:W2:Y:S04]  /*47df0*/  LDL.LU R8, [R1+0x5790] ;  /* 0x0057900001087983 */ /* 0x001ea80000300800 */
[----:B------:R-:W4:Y:S04]  /*47e00*/  LDL R4, [R1+0x1e34] ;  /* 0x001e340001047983 */ /* 0x000f280000100800 */
[----:B------:R-:W4:Y:S01]  /*47e10*/  LDL R5, [R1+0x1e38] ;  /* 0x001e380001057983 */ /* 0x000f220000100800 */
[----:B---3--:R-:W-:-:S02]  /*47e20*/  PRMT R14, RZ, 0x7610, R14 ;  /* 0x00007610ff0e7816 */ /* 0x008fc4000000000e */
[----:B----4-:R-:W-:-:S04]  /*47e30*/  @!P2 LOP3.LUT R5, R5, R4, RZ, 0x3c, !PT ;  /* 0x000000040505a212 */ /* 0x010fc800078e3cff */
        /* <DEDUP_REMOVED lines=11> */
[----:B------:R0:W2:Y:S04]  /*47ef0*/  @!P2 LDG.E.U16 R8, [R4.64] ;  /* 0x000000060408a981 */ /* 0x0000a8000c1e1500 */
[----:B0-----:R-:W4:Y:S04]  /*47f00*/  LDL R4, [R1+0x1df4] ;  /* 0x001df40001047983 */ /* 0x001f280000100800 */
[----:B------:R-:W4:Y:S01]  /*47f10*/  LDL R5, [R1+0x1df8] ;  /* 0x001df80001057983 */ /* 0x000f220000100800 */
[----:B---3--:R-:W-:Y:S02]  /*47f20*/  PRMT R14, RZ, 0x7610, R14 ;  /* 0x00007610ff0e7816 */ /* 0x008fe4000000000e */
[----:B----4-:R-:W-:-:S04]  /*47f30*/  @!P2 LOP3.LUT R5, R5, R4, RZ, 0x3c, !PT ;  /* 0x000000040505a212 */ /* 0x010fc800078e3cff */
        /* <DEDUP_REMOVED lines=192> */
[----:B------:R0:W4:Y:S04]  /*48b40*/  @!P2 LDG.E.U16 R25, [R4.64] ;  /* 0x000000060419a981 */ /* 0x000128000c1e1500 */
[----:B0-----:R-:W3:Y:S04]  /*48b50*/  LDL R4, [R1+0x1874] ;  /* 0x0018740001047983 */ /* 0x001ee80000100800 */
[----:B------:R-:W3:Y:S01]  /*48b60*/  LDL R5, [R1+0x1878] ;  /* 0x0018780001057983 */ /* 0x000ee20000100800 */
[----:B--2---:R-:W-:Y:S02]  /*48b70*/  PRMT R14, RZ, 0x7610, R14 ;  /* 0x00007610ff0e7816 */ /* 0x004fe4000000000e */
[----:B---3--:R-:W-:-:S04]  /*48b80*/  @!P2 LOP3.LUT R5, R5, R4, RZ, 0x3c, !PT ;  /* 0x000000040505a212 */ /* 0x008fc800078e3cff */
[----:B------:R-:W-:-:S04]  /*48b90*/  @!P2 LOP3.LUT R4, R5, R4, RZ, 0x3c, !PT ;  /* 0x000000040504a212 */ /* 0x000fc800078e3cff */
[----:B------:R-:W-:-:S05]  /*48ba0*/  @!P2 LOP3.LUT R5, R5, R4, RZ, 0x3c, !PT ;  /* 0x000000040505a212 */ /* 0x000fca00078e3cff */
[----:B------:R-:W2:Y:S04]  /*48bb0*/  @!P2 LDG.E.U16 R14, [R4.64] ;  /* 0x00000006040ea981 */ /* 0x000ea8000c1e1500 */
[----:B----4-:R0:W-:Y:S04]  /*48bc0*/  STL [R1+0x70], R25 ;  /* 0x0000701901007387 */ /* 0x0101e80000100800 */
[----:B0-----:R-:W3:Y:S04]  /*48bd0*/  LDL R25, [R1+0x1738] ;  /* 0x0017380001197983 */ /* 0x001ee80000100800 */
        /* <DEDUP_REMOVED lines=35> */
[----:B------:R-:W2:Y:S01]  /*48e10*/  @!P2 LDG.E.U16 R28, [R4.64] ;  /* 0x00000006041ca981 */ /* 0x000ea2000c1e1500 */
[----:B------:R-:W-:-:S03]  /*48e20*/  PRMT R14, RZ, 0x7610, R14 ;  /* 0x00007610ff0e7816 */ /* 0x000fc6000000000e */
[----:B--2---:R0:W-:Y:S04]  /*48e30*/  STL [R1+0x5c], R28 ;  /* 0x00005c1c01007387 */ /* 0x0041e80000100800 */
[----:B0-----:R-:W2:Y:S04]  /*48e40*/  LDL.LU R28, [R1+0x5724] ;  /* 0x00572400011c7983 */ /* 0x001ea80000300800 */
[----:B------:R-:W2:Y:S01]  /*48e50*/  LDL R5, [R1+0x1734] ;  /* 0x0017340001057983 */ /* 0x000ea20000100800 */
[----:B---3--:R-:W-:Y:S01]  /*48e60*/  @!P2 IMAD.MOV.U32 R4, RZ, RZ, R25 ;  /* 0x000000ffff04a224 */ /* 0x008fe200078e0019 */
[----:B------:R-:W-:-:S02]  /*48e70*/  PRMT R26, RZ, 0x7610, R26 ;  /* 0x00007610ff1a7816 */ /* 0x000fc4000000001a */
[----:B------:R-:W3:Y:S04]  /*48e80*/  LDL R25, [R1+0x15b4] ;  /* 0x0015b40001197983 */ /* 0x000ee80000100800 */
[----:B--2---:R0:W2:Y:S04]  /*48e90*/  @!P2 LDG.E.U16 R14, [R4.64] ;  /* 0x00000006040ea981 */ /* 0x0040a8000c1e1500 */
[----:B0-----:R-:W2:Y:S04]  /*48ea0*/  LDL R4, [R1+0x16f4] ;  /* 0x0016f40001047983 */ /* 0x001ea80000100800 */
[----:B------:R-:W2:Y:S02]  /*48eb0*/  LDL R5, [R1+0x16f8] ;  /* 0x0016f80001057983 */ /* 0x000ea40000100800 */
[----:B--2---:R-:W-:-:S04]  /*48ec0*/  @!P2 LOP3.LUT R5, R5, R4, RZ, 0x3c, !PT ;  /* 0x000000040505a212 */ /* 0x004fc800078e3cff */
[----:B------:R-:W-:-:S04]  /*48ed0*/  @!P2 LOP3.LUT R4, R5, R4, RZ, 0x3c, !PT ;  /* 0x000000040504a212 */ /* 0x000fc800078e3cff */
[----:B------:R-:W-:-:S05]  /*48ee0*/  @!P2 LOP3.LUT R5, R5, R4, RZ, 0x3c, !PT ;  /* 0x000000040505a212 */ /* 0x000fca00078e3cff */
[----:B------:R-:W2:Y:S04]  /*48ef0*/  @!P2 LDG.E.U16 R26, [R4.64] ;  /* 0x00000006041aa981 */ /* 0x000ea8000c1e1500 */
[----:B------:R0:W-:Y:S04]  /*48f00*/  STL [R1+0x58], R14 ;  /* 0x0000580e01007387 */ /* 0x0001e80000100800 */
[----:B0-----:R-:W3:Y:S04]  /*48f10*/  LDL R14, [R1+0x15b8] ;  /* 0x0015b800010e7983 */ /* 0x001ee80000100800 */
        /* <DEDUP_REMOVED lines=10> */
[----:B0-----:R-:W2:Y:S01]  /*48fc0*/  LDL.LU R24, [R1+0x571c] ;  /* 0x00571c0001187983 */ /* 0x001ea20000300800 */
[----:B------:R-:W2:Y:S02]  /*48fd0*/  LDL R4, [R1+0x1674] ;  /* 0x0016740001047983 */ /* 0x000ea40000100800 */
        /* <DEDUP_REMOVED lines=20> */
[----:B------:R-:W-:Y:S02]  /*49120*/  PRMT R18, RZ, 0x7610, R18 ;  /* 0x00007610ff127816 */ /* 0x000fe40000000012 */
[----:B--2---:R-:W-:-:S04]  /*49130*/  @!P2 LOP3.LUT R5, R5, R4, RZ, 0x3c, !PT ;  /* 0x000000040505a212 */ /* 0x004fc800078e3cff */
[----:B------:R-:W-:-:S04]  /*49140*/  @!P2 LOP3.LUT R4, R5, R4, RZ, 0x3c, !PT ;  /* 0x000000040504a212 */ /* 0x000fc800078e3cff */
[----:B------:R-:W-:-:S05]  /*49150*/  @!P2 LOP3.LUT R5, R5, R4, RZ, 0x3c, !PT ;  /* 0x000000040505a212 */ /* 0x000fca00078e3cff */
[----:B------:R3:W2:Y:S02]  /*49160*/  @!P2 LDG.E.U16 R20, [R4.64] ;  /* 0x000000060414a981 */ /* 0x0006a4000c1e1500 */
[----:B---3--:R-:W-:Y:S02]  /*49170*/  @!P2 IMAD.MOV.U32 R4, RZ, RZ, R14 ;  /* 0x000000ffff04a224 */ /* 0x008fe400078e000e */
[----:B------:R-:W-:-:S05]  /*49180*/  @!P2 IMAD.MOV.U32 R5, RZ, RZ, R25 ;  /* 0x000000ffff05a224 */ /* 0x000fca00078e0019 */
[----:B------:R-:W3:Y:S04]  /*49190*/  @!P2 LDG.E.U16 R18, [R4.64] ;  /* 0x000000060412a981 */ /* 0x000ee8000c1e1500 */
[----:B--2---:R0:W-:Y:S04]  /*491a0*/  STL [R1+0x44], R20 ;  /* 0x0000441401007387 */ /* 0x0041e80000100800 */
[----:B0-----:R-:W2:Y:S01]  /*491b0*/  LDL.LU R20, [R1+0x5710] ;  /* 0x0057100001147983 */ /* 0x001ea20000300800 */
[----:B------:R-:W2:Y:S02]  /*491c0*/  LDL R25, [R1+0x1474] ;  /* 0x0014740001197983 */ /* 0x000ea40000100800 */
[----:B------:R-:W2:Y:S01]  /*491d0*/  LDL R14, [R1+0x1478] ;  /* 0x00147800010e7983 */ /* 0x000ea20000100800 */
[----:B---3--:R0:W-:Y:S04]  /*491e0*/  STL [R1+0x40], R18 ;  /* 0x0000401201007387 */ /* 0x0081e80000100800 */
[----:B0-----:R-:W3:Y:S01]  /*491f0*/  LDL.LU R18, [R1+0x570c] ;  /* 0x00570c0001127983 */ /* 0x001ee20000300800 */
        /* <DEDUP_REMOVED lines=24> */
[----:B------:R0:W2:Y:S04]  /*49380*/  @!P2 LDG.E.U16 R13, [R4.64] ;  /* 0x00000006040da981 */ /* 0x0000a8000c1e1500 */
[----:B0-----:R-:W2:Y:S04]  /*49390*/  LDL R4, [R1+0x14b4] ;  /* 0x0014b40001047983 */ /* 0x001ea80000100800 */
[----:B------:R-:W2:Y:S01]  /*493a0*/  LDL R5, [R1+0x14b8] ;  /* 0x0014b80001057983 */ /* 0x000ea20000100800 */
[----:B------:R-:W-:Y:S02]  /*493b0*/  PRMT R27, RZ, 0x7610, R27 ;  /* 0x00007610ff1b7816 */ /* 0x000fe4000000001b */
[----:B------:R-:W-:-:S02]  /*493c0*/  PRMT R19, RZ, 0x7610, R19 ;  /* 0x00007610ff137816 */ /* 0x000fc40000000013 */
[----:B--2---:R-:W-:-:S04]  /*493d0*/  @!P2 LOP3.LUT R5, R5, R4, RZ, 0x3c, !PT ;  /* 0x000000040505a212 */ /* 0x004fc800078e3cff */
[----:B------:R-:W-:-:S04]  /*493e0*/  @!P2 LOP3.LUT R4, R5, R4, RZ, 0x3c, !PT ;  /* 0x000000040504a212 */ /* 0x000fc800078e3cff */
[----:B------:R-:W-:-:S05]  /*493f0*/  @!P2 LOP3.LUT R5, R5, R4, RZ, 0x3c, !PT ;  /* 0x000000040505a212 */ /* 0x000fca00078e3cff */
[----:B------:R0:W2:Y:S02]  /*49400*/  @!P2 LDG.E.U16 R27, [R4.64] ;  /* 0x00000006041ba981 */ /* 0x0000a4000c1e1500 */
[----:B0-----:R-:W-:Y:S02]  /*49410*/  @!P2 IMAD.MOV.U32 R4, RZ, RZ, R14 ;  /* 0x000000ffff04a224 */ /* 0x001fe400078e000e */
[----:B------:R-:W-:-:S05]  /*49420*/  @!P2 IMAD.MOV.U32 R5, RZ, RZ, R25 ;  /* 0x000000ffff05a224 */ /* 0x000fca00078e0019 */
[----:B------:R-:W3:Y:S04]  /*49430*/  @!P2 LDG.E.U16 R19, [R4.64] ;  /* 0x000000060413a981 */ /* 0x000ee8000c1e1500 */
[----:B------:R0:W-:Y:S04]  /*49440*/  STL [R1+0x34], R13 ;  /* 0x0000340d01007387 */ /* 0x0001e80000100800 */
[----:B0-----:R-:W4:Y:S04]  /*49450*/  LDL R13, [R1+0x13b8] ;  /* 0x0013b800010d7983 */ /* 0x001f280000100800 */
[----:B--2---:R0:W-:Y:S01]  /*49460*/  STL [R1+0x30], R27 ;  /* 0x0000301b01007387 */ /* 0x0041e20000100800 */
[----:B------:R-:W2:Y:S02]  /*49470*/  LDL R25, [R1+0x1334] ;  /* 0x0013340001197983 */ /* 0x000ea40000100800 */
[----:B------:R-:W2:Y:S01]  /*49480*/  LDL R14, [R1+0x1338] ;  /* 0x00133800010e7983 */ /* 0x000ea20000100800 */
[----:B0-----:R-:W2:Y:S04]  /*49490*/  LDL R27, [R1+0x1378] ;  /* 0x00137800011b7983 */ /* 0x001ea80000100800 */
        /* <DEDUP_REMOVED lines=20> */
[----:B0-----:R-:W2:Y:S01]  /*495e0*/  LDL.LU R22, [R1+0x56f8] ;  /* 0x0056f80001167983 */ /* 0x001ea20000300800 */
[----:B------:R-:W2:Y:S02]  /*495f0*/  LDL R5, [R1+0x13b4] ;  /* 0x0013b40001057983 */ /* 0x000ea40000100800 */
[----:B----4-:R-:W-:Y:S02]  /*49600*/  @!P2 IMAD.MOV.U32 R4, RZ, RZ, R13 ;  /* 0x000000ffff04a224 */ /* 0x010fe400078e000d */
[----:B------:R-:W4:Y:S04]  /*49610*/  LDL R13, [R1+0x12b8] ;  /* 0x0012b800010d7983 */ /* 0x000f280000100800 */
[----:B--2---:R-:W2:Y:S01]  /*49620*/  @!P2 LDG.E.U16 R23, [R4.64] ;  /* 0x000000060417a981 */ /* 0x004ea2000c1e1500 */
[----:B------:R-:W-:-:S03]  /*49630*/  PRMT R12, RZ, 0x7610, R12 ;  /* 0x00007610ff0c7816 */ /* 0x000fc6000000000c */
[----:B--2---:R0:W-:Y:S04]  /*49640*/  STL [R1+0x20], R23 ;  /* 0x0000201701007387 */ /* 0x0041e80000100800 */
[----:B0-----:R-:W2:Y:S01]  /*49650*/  LDL.LU R23, [R1+0x56f4] ;  /* 0x0056f40001177983 */ /* 0x001ea20000300800 */
[----:B------:R-:W2:Y:S02]  /*49660*/  LDL R5, [R1+0x1374] ;  /* 0x0013740001057983 */ /* 0x000ea40000100800 */
[----:B------:R-:W-:Y:S01]  /*49670*/  @!P2 IMAD.MOV.U32 R4, RZ, RZ, R27 ;  /* 0x000000ffff04a224 */ /* 0x000fe200078e001b */
[----:B------:R-:W-:-:S04]  /*49680*/  PRMT R10, RZ, 0x7610, R10 ;  /* 0x00007610ff0a7816 */ /* 0x000fc8000000000a */
[----:B--2---:R0:W2:Y:S02]  /*49690*/  @!P2 LDG.E.U16 R12, [R4.64] ;  /* 0x00000006040ca981 */ /* 0x0040a4000c1e1500 */
[----:B0-----:R-:W-:Y:S02]  /*496a0*/  @!P2 IMAD.MOV.U32 R4, RZ, RZ, R14 ;  /* 0x000000ffff04a224 */ /* 0x001fe400078e000e */
[----:B------:R-:W-:-:S05]  /*496b0*/  @!P2 IMAD.MOV.U32 R5, RZ, RZ, R25 ;  /* 0x000000ffff05a224 */ /* 0x000fca00078e0019 */
[----:B------:R0:W3:Y:S04]  /*496c0*/  @!P2 LDG.E.U16 R10, [R4.64] ;  /* 0x00000006040aa981 */ /* 0x0000e8000c1e1500 */
[----:B--2---:R1:W-:Y:S01]  /*496d0*/  STL [R1+0x1c], R12 ;  /* 0x00001c0c01007387 */ /* 0x0043e20000100800 */
[----:B0-----:R-:W2:Y:S02]  /*496e0*/  LDL R4, [R1+0x12f4] ;  /* 0x0012f40001047983 */ /* 0x001ea40000100800 */
[----:B------:R-:W2:Y:S01]  /*496f0*/  LDL R5, [R1+0x12f8] ;  /* 0x0012f80001057983 */ /* 0x000ea20000100800 */
[----:B------:R-:W-:Y:S01]  /*49700*/  PRMT R0, RZ, 0x7610, R0 ;  /* 0x00007610ff007816 */ /* 0x000fe20000000000 */
[----:B------:R-:W3:Y:S04]  /*49710*/  LDL R27, [R1+0x1234] ;  /* 0x00123400011b7983 */ /* 0x000ee80000100800 */
[----:B------:R-:W3:Y:S04]  /*49720*/  LDL R25, [R1+0x1238] ;  /* 0x0012380001197983 */ /* 0x000ee80000100800 */
[----:B------:R-:W3:Y:S04]  /*49730*/  LDL R14, [R1+0x11f4] ;  /* 0x0011f400010e7983 */ /* 0x000ee80000100800 */
[----:B-1----:R-:W3:Y:S01]  /*49740*/  LDL R12, [R1+0x1278] ;  /* 0x00127800010c7983 */ /* 0x002ee20000100800 */
[----:B--2---:R-:W-:-:S04]  /*49750*/  @!P2 LOP3.LUT R5, R5, R4, RZ, 0x3c, !PT ;  /* 0x000000040505a212 */ /* 0x004fc800078e3cff */
[----:B------:R-:W-:-:S04]  /*49760*/  @!P2 LOP3.LUT R4, R5, R4, RZ, 0x3c, !PT ;  /* 0x000000040504a212 */ /* 0x000fc800078e3cff */
[----:B------:R-:W-:-:S05]  /*49770*/  @!P2 LOP3.LUT R5, R5, R4, RZ, 0x3c, !PT ;  /* 0x000000040505a212 */ /* 0x000fca00078e3cff */
[----:B------:R-:W2:Y:S04]  /*49780*/  @!P2 LDG.E.U16 R0, [R4.64] ;  /* 0x000000060400a981 */ /* 0x000ea8000c1e1500 */
[----:B---3--:R0:W-:Y:S04]  /*49790*/  STL [R1+0x18], R10 ;  /* 0x0000180a01007387 */ /* 0x0081e80000100800 */
[----:B0-----:R-:W3:Y:S04]  /*497a0*/  LDL R10, [R1+0x11f8] ;  /* 0x0011f800010a7983 */ /* 0x001ee80000100800 */
[----:B--2---:R-:W-:Y:S01]  /*497b0*/  STL [R1+0x14], R0 ;  /* 0x0000140001007387 */ /* 0x004fe20000100800 */
[----:B------:R-:W2:Y:S01]  /*497c0*/  LDL R5, [R1+0x12b4] ;  /* 0x0012b40001057983 */ /* 0x000ea20000100800 */
[----:B------:R-:W-:Y:S01]  /*497d0*/  PRMT R8, RZ, 0x7610, R8 ;  /* 0x00007610ff087816 */ /* 0x000fe20000000008 */
[----:B----4-:R-:W-:Y:S01]  /*497e0*/  @!P2 IMAD.MOV.U32 R4, RZ, RZ, R13 ;  /* 0x000000ffff04a224 */ /* 0x010fe200078e000d */
[----:B------:R-:W-:-:S02]  /*497f0*/  PRMT R11, RZ, 0x7610, R11 ;  /* 0x00007610ff0b7816 */ /* 0x000fc4000000000b */
[----:B------:R-:W-:Y:S02]  /*49800*/  PRMT R15, RZ, 0x7610, R15 ;  /* 0x00007610ff0f7816 */ /* 0x000fe4000000000f */
[----:B------:R-:W-:Y:S01]  /*49810*/  PRMT R9, RZ, 0x7610, R9 ;  /* 0x00007610ff097816 */ /* 0x000fe20000000009 */
[----:B------:R-:W4:Y:S04]  /*49820*/  LDL R13, [R1+0x11b4] ;  /* 0x0011b400010d7983 */ /* 0x000f280000100800 */
[----:B--2---:R0:W2:Y:S04]  /*49830*/  @!P2 LDG.E.U16 R8, [R4.64] ;  /* 0x000000060408a981 */ /* 0x0040a8000c1e1500 */
[----:B0-----:R-:W2:Y:S01]  /*49840*/  LDL R5, [R1+0x1274] ;  /* 0x0012740001057983 */ /* 0x001ea20000100800 */
[----:B------:R-:W-:-:S05]  /*49850*/  @!P2 IMAD.MOV.U32 R4, RZ, RZ, R12 ;  /* 0x000000ffff04a224 */ /* 0x000fca00078e000c */
[----:B--2---:R0:W2:Y:S02]  /*49860*/  @!P2 LDG.E.U16 R11, [R4.64] ;  /* 0x00000006040ba981 */ /* 0x0040a4000c1e1500 */
[----:B0-----:R-:W-:Y:S02]  /*49870*/  @!P2 IMAD.MOV.U32 R4, RZ, RZ, R25 ;  /* 0x000000ffff04a224 */ /* 0x001fe400078e0019 */
[----:B------:R-:W-:-:S05]  /*49880*/  @!P2 IMAD.MOV.U32 R5, RZ, RZ, R27 ;  /* 0x000000ffff05a224 */ /* 0x000fca00078e001b */
[----:B------:R3:W2:Y:S02]  /*49890*/  @!P2 LDG.E.U16 R15, [R4.64] ;  /* 0x00000006040fa981 */ /* 0x0006a4000c1e1500 */
[----:B---3--:R-:W-:Y:S02]  /*498a0*/  @!P2 IMAD.MOV.U32 R4, RZ, RZ, R10 ;  /* 0x000000ffff04a224 */ /* 0x008fe400078e000a */
[----:B------:R-:W-:-:S05]  /*498b0*/  @!P2 IMAD.MOV.U32 R5, RZ, RZ, R14 ;  /* 0x000000ffff05a224 */ /* 0x000fca00078e000e */
[----:B------:R4:W3:Y:S04]  /*498c0*/  @!P2 LDG.E.U16 R9, [R4.64] ;  /* 0x000000060409a981 */ /* 0x0008e8000c1e1500 */
[----:B------:R0:W-:Y:S01]  /*498d0*/  STL [R1+0x10], R8 ;  /* 0x0000100801007387 */ /* 0x0001e20000100800 */
[----:B------:R-:W3:Y:S03]  /*498e0*/  LDL R12, [R1+0x1174] ;  /* 0x00117400010c7983 */ /* 0x000ee60000100800 */
[----:B0-----:R-:W3:Y:S01]  /*498f0*/  LDL R8, [R1+0x11b8] ;  /* 0x0011b80001087983 */ /* 0x001ee20000100800 */
[----:B----4-:R-:W-:-:S03]  /*49900*/  @!P2 IMAD.MOV.U32 R5, RZ, RZ, R13 ;  /* 0x000000ffff05a224 */ /* 0x010fc600078e000d */
[----:B--2---:R0:W-:Y:S04]  /*49910*/  STL [R1+0xc], R11 ;  /* 0x00000c0b01007387 */ /* 0x0041e80000100800 */
[----:B0-----:R-:W2:Y:S04]  /*49920*/  LDL R11, [R1+0x1178] ;  /* 0x00117800010b7983 */ /* 0x001ea80000100800 */
[----:B------:R0:W-:Y:S01]  /*49930*/  STL [R1+0x8], R15 ;  /* 0x0000080f01007387 */ /* 0x0001e20000100800 */
[----:B------:R-:W4:Y:S02]  /*49940*/  LDL R14, [R1+0x1138] ;  /* 0x00113800010e7983 */ /* 0x000f240000100800 */
[----:B------:R-:W4:Y:S01]  /*49950*/  LDL R10, [R1+0x10f4] ;  /* 0x0010f400010a7983 */ /* 0x000f220000100800 */
[----:B0-----:R-:W4:Y:S04]  /*49960*/  LDL R15, [R1+0x1134] ;  /* 0x00113400010f7983 */ /* 0x001f280000100800 */
[----:B---3--:R0:W-:Y:S01]  /*49970*/  STL [R1+0x4], R9 ;  /* 0x0000040901007387 */ /* 0x0081e20000100800 */
[----:B------:R-:W3:Y:S03]  /*49980*/  LDL R13, [R1+0x10b4] ;  /* 0x0010b400010d7983 */ /* 0x000ee60000100800 */
[----:B0-----:R-:W3:Y:S01]  /*49990*/  LDL R9, [R1+0x10f8] ;  /* 0x0010f80001097983 */ /* 0x001ee20000100800 */
[----:B------:R-:W-:-:S02]  /*499a0*/  @!P2 IMAD.MOV.U32 R4, RZ, RZ, R8 ;  /* 0x000000ffff04a224 */ /* 0x000fc400078e0008 */
[----:B------:R-:W3:Y:S01]  /*499b0*/  LDL R8, [R1+0x10b8] ;  /* 0x0010b80001087983 */ /* 0x000ee20000100800 */
[----:B------:R-:W-:Y:S02]  /*499c0*/  PRMT R2, RZ, 0x7610, R2 ;  /* 0x00007610ff027816 */ /* 0x000fe40000000002 */
[----:B------:R-:W-:-:S04]  /*499d0*/  PRMT R29, RZ, 0x7610, R29 ;  /* 0x00007610ff1d7816 */ /* 0x000fc8000000001d */
[----:B------:R0:W3:Y:S01]  /*499e0*/  @!P2 LDG.E.U16 R2, [R4.64] ;  /* 0x000000060402a981 */ /* 0x0000e2000c1e1500 */
[----:B------:R-:W-:Y:S01]  /*499f0*/  PRMT R28, RZ, 0x7610, R28 ;  /* 0x00007610ff1c7816 */ /* 0x000fe2000000001c */
[----:B0-----:R-:W-:Y:S01]  /*49a00*/  @!P2 IMAD.MOV.U32 R5, RZ, RZ, R12 ;  /* 0x000000ffff05a224 */ /* 0x001fe200078e000c */
[----:B------:R-:W-:Y:S02]  /*49a10*/  PRMT R26, RZ, 0x7610, R26 ;  /* 0x00007610ff1a7816 */ /* 0x000fe4000000001a */
[----:B------:R-:W-:Y:S01]  /*49a20*/  PRMT R24, RZ, 0x7610, R24 ;  /* 0x00007610ff187816 */ /* 0x000fe20000000018 */
[----:B--2---:R-:W-:-:S05]  /*49a30*/  @!P2 IMAD.MOV.U32 R4, RZ, RZ, R11 ;  /* 0x000000ffff04a224 */ /* 0x004fca00078e000b */
[----:B------:R4:W2:Y:S02]  /*49a40*/  @!P2 LDG.E.U16 R29, [R4.64] ;  /* 0x00000006041da981 */ /* 0x0008a4000c1e1500 */
[----:B----4-:R-:W-:Y:S02]  /*49a50*/  @!P2 IMAD.MOV.U32 R4, RZ, RZ, R14 ;  /* 0x000000ffff04a224 */ /* 0x010fe400078e000e */
[----:B------:R-:W-:-:S05]  /*49a60*/  @!P2 IMAD.MOV.U32 R5, RZ, RZ, R15 ;  /* 0x000000ffff05a224 */ /* 0x000fca00078e000f */
[----:B------:R0:W4:Y:S02]  /*49a70*/  @!P2 LDG.E.U16 R28, [R4.64] ;  /* 0x00000006041ca981 */ /* 0x000124000c1e1500 */
[----:B0-----:R-:W-:Y:S02]  /*49a80*/  @!P2 IMAD.MOV.U32 R5, RZ, RZ, R10 ;  /* 0x000000ffff05a224 */ /* 0x001fe400078e000a */
[----:B---3--:R-:W-:-:S05]  /*49a90*/  @!P2 IMAD.MOV.U32 R4, RZ, RZ, R9 ;  /* 0x000000ffff04a224 */ /* 0x008fca00078e0009 */
[----:B------:R0:W3:Y:S02]  /*49aa0*/  @!P2 LDG.E.U16 R26, [R4.64] ;  /* 0x00000006041aa981 */ /* 0x0000e4000c1e1500 */
[----:B0-----:R-:W-:Y:S02]  /*49ab0*/  @!P2 IMAD.MOV.U32 R4, RZ, RZ, R8 ;  /* 0x000000ffff04a224 */ /* 0x001fe400078e0008 */
[----:B------:R-:W-:-:S05]  /*49ac0*/  @!P2 IMAD.MOV.U32 R5, RZ, RZ, R13 ;  /* 0x000000ffff05a224 */ /* 0x000fca00078e000d */
[----:B------:R-:W3:Y:S04]  /*49ad0*/  @!P2 LDG.E.U16 R24, [R4.64] ;  /* 0x000000060418a981 */ /* 0x000ee8000c1e1500 */
[----:B------:R-:W-:Y:S01]  /*49ae0*/  STL [R1+0x5638], R2 ;  /* 0x0056380201007387 */ /* 0x000fe20000100800 */
[----:B------:R-:W3:Y:S02]  /*49af0*/  LDL R12, [R1+0x1074] ;  /* 0x00107400010c7983 */ /* 0x000ee40000100800 */
[----:B------:R-:W3:Y:S01]  /*49b00*/  LDL R11, [R1+0x1078] ;  /* 0x00107800010b7983 */ /* 0x000ee20000100800 */
[----:B--2---:R-:W-:Y:S04]  /*49b10*/  STL [R1+0x563c], R29 ;  /* 0x00563c1d01007387 */ /* 0x004fe80000100800 */
[----:B----4-:R-:W-:Y:S01]  /*49b20*/  STL [R1+0x5640], R28 ;  /* 0x0056401c01007387 */ /* 0x010fe20000100800 */
[----:B------:R-:W2:Y:S02]  /*49b30*/  LDL R10, [R1+0x1034] ;  /* 0x00103400010a7983 */ /* 0x000ea40000100800 */
[----:B------:R-:W4:Y:S01]  /*49b40*/  LDL R9, [R1+0x1038] ;  /* 0x0010380001097983 */ /* 0x000f220000100800 */
[----:B---3--:R-:W-:Y:S01]  /*49b50*/  STL [R1+0x5644], R26 ;  /* 0x0056441a01007387 */ /* 0x008fe20000100800 */
[----:B------:R-:W3:Y:S02]  /*49b60*/  LDL R25, [R1+0xff4] ;  /* 0x000ff40001197983 */ /* 0x000ee40000100800 */
[----:B------:R-:W3:Y:S01]  /*49b70*/  LDL R8, [R1+0xff8] ;  /* 0x000ff80001087983 */ /* 0x000ee20000100800 */
[----:B------:R0:W-:Y:S01]  /*49b80*/  STL [R1+0x5648], R24 ;  /* 0x0056481801007387 */ /* 0x0001e20000100800 */
[----:B------:R-:W3:Y:S03]  /*49b90*/  LDL R13, [R1+0x1f00] ;  /* 0x001f0000010d7983 */ /* 0x000ee60000100800 */
[----:B0-----:R-:W3:Y:S01]  /*49ba0*/  LDL R24, [R1+0xfc4] ;  /* 0x000fc40001187983 */ /* 0x001ee20000100800 */
[----:B------:R-:W-:Y:S01]  /*49bb0*/  PRMT R7, RZ, 0x7610, R7 ;  /* 0x00007610ff077816 */ /* 0x000fe20000000007 */
[----:B------:R-:W-:-:S02]  /*49bc0*/  @!P2 IMAD.MOV.U32 R4, RZ, RZ, R11 ;  /* 0x000000ffff04a224 */ /* 0x000fc400078e000b */
[----:B------:R-:W-:Y:S01]  /*49bd0*/  @!P2 IMAD.MOV.U32 R5, RZ, RZ, R12 ;  /* 0x000000ffff05a224 */ /* 0x000fe200078e000c */
[----:B------:R-:W-:Y:S01]  /*49be0*/  PRMT R6, RZ, 0x7610, R6 ;  /* 0x00007610ff067816 */ /* 0x000fe20000000006 */
[----:B------:R-:W3:Y:S04]  /*49bf0*/  LDL R12, [R1+0x1f04] ;  /* 0x001f0400010c7983 */ /* 0x000ee80000100800 */
[----:B------:R0:W3:Y:S04]  /*49c00*/  @!P2 LDG.E.U16 R7, [R4.64] ;  /* 0x000000060407a981 */ /* 0x0000e8000c1e1500 */
[----:B------:R-:W3:Y:S01]  /*49c10*/  LDL R11, [R1+0x1f40] ;  /* 0x001f4000010b7983 */ /* 0x000ee20000100800 */
[----:B0-----:R-:W-:-:S02]  /*49c20*/  PRMT R5, RZ, 0x7610, R5 ;  /* 0x00007610ff057816 */ /* 0x001fc40000000005 */
[----:B------:R-:W-:Y:S01]  /*49c30*/  PRMT R4, RZ, 0x7610, R4 ;  /* 0x00007610ff047816 */ /* 0x000fe20000000004 */
[----:B--2---:R-:W-:Y:S02]  /*49c40*/  @!P2 IMAD.MOV.U32 R15, RZ, RZ, R10 ;  /* 0x000000ffff0fa224 */ /* 0x004fe400078e000a */
[----:B----4-:R-:W-:-:S05]  /*49c50*/  @!P2 IMAD.MOV.U32 R14, RZ, RZ, R9 ;  /* 0x000000ffff0ea224 */ /* 0x010fca00078e0009 */
[----:B------:R3:W2:Y:S02]  /*49c60*/  @!P2 LDG.E.U16 R6, [R14.64] ;  /* 0x000000060e06a981 */ /* 0x0006a4000c1e1500 */
[----:B---3--:R-:W-:Y:S02]  /*49c70*/  @!P2 IMAD.MOV.U32 R15, RZ, RZ, R25 ;  /* 0x000000ffff0fa224 */ /* 0x008fe400078e0019 */
[----:B------:R-:W-:-:S05]  /*49c80*/  @!P2 IMAD.MOV.U32 R14, RZ, RZ, R8 ;  /* 0x000000ffff0ea224 */ /* 0x000fca00078e0008 */
[----:B------:R0:W3:Y:S02]  /*49c90*/  @!P2 LDG.E.U16 R5, [R14.64] ;  /* 0x000000060e05a981 */ /* 0x0000e4000c1e1500 */
[----:B0-----:R-:W-:Y:S02]  /*49ca0*/  @!P2 IMAD.MOV.U32 R14, RZ, RZ, R13 ;  /* 0x000000ffff0ea224 */ /* 0x001fe400078e000d */
[----:B------:R-:W-:-:S05]  /*49cb0*/  @!P2 IMAD.MOV.U32 R15, RZ, RZ, R24 ;  /* 0x000000ffff0fa224 */ /* 0x000fca00078e0018 */
[----:B------:R0:W2:Y:S04]  /*49cc0*/  @!P2 LDG.E.U16 R4, [R14.64] ;  /* 0x000000060e04a981 */ /* 0x0000a8000c1e1500 */
[----:B------:R1:W-:Y:S01]  /*49cd0*/  STL [R1+0x564c], R7 ;  /* 0x00564c0701007387 */ /* 0x0003e20000100800 */
[----:B------:R-:W2:Y:S02]  /*49ce0*/  LDL R10, [R1+0xfac] ;  /* 0x000fac00010a7983 */ /* 0x000ea40000100800 */
[----:B------:R-:W2:Y:S01]  /*49cf0*/  LDL R9, [R1+0x1edc] ;  /* 0x001edc0001097983 */ /* 0x000ea20000100800 */
[----:B------:R-:W-:Y:S01]  /*49d00*/  PRMT R3, RZ, 0x7610, R3 ;  /* 0x00007610ff037816 */ /* 0x000fe20000000003 */
[----:B0-----:R-:W-:Y:S02]  /*49d10*/  @!P2 IMAD.MOV.U32 R14, RZ, RZ, R11 ;  /* 0x000000ffff0ea224 */ /* 0x001fe400078e000b */
[----:B------:R-:W-:-:S05]  /*49d20*/  @!P2 IMAD.MOV.U32 R15, RZ, RZ, R12 ;  /* 0x000000ffff0fa224 */ /* 0x000fca00078e000c */
[----:B------:R0:W2:Y:S04]  /*49d30*/  @!P2 LDG.E.U16 R3, [R14.64] ;  /* 0x000000060e03a981 */ /* 0x0000a8000c1e1500 */
[----:B--2---:R2:W-:Y:S01]  /*49d40*/  STL [R1+0x5650], R6 ;  /* 0x0056500601007387 */ /* 0x0045e20000100800 */
[----:B------:R-:W4:Y:S02]  /*49d50*/  LDL R8, [R1+0x1eac] ;  /* 0x001eac0001087983 */ /* 0x000f240000100800 */
[----:B-1----:R-:W4:Y:S01]  /*49d60*/  LDL R7, [R1+0x1eb0] ;  /* 0x001eb00001077983 */ /* 0x002f220000100800 */
[----:B---3--:R1:W-:Y:S04]  /*49d70*/  STL [R1+0x5654], R5 ;  /* 0x0056540501007387 */ /* 0x0083e80000100800 */
[----:B--2---:R2:W-:Y:S01]  /*49d80*/  STL [R1+0x5658], R4 ;  /* 0x0056580401007387 */ /* 0x0045e20000100800 */
[----:B------:R-:W3:Y:S02]  /*49d90*/  LDL R6, [R1+0x1e6c] ;  /* 0x001e6c0001067983 */ /* 0x000ee40000100800 */
[----:B-1----:R-:W3:Y:S01]  /*49da0*/  LDL R5, [R1+0x1e70] ;  /* 0x001e700001057983 */ /* 0x002ee20000100800 */
[----:B------:R-:W-:Y:S01]  /*49db0*/  PRMT R20, RZ, 0x7610, R20 ;  /* 0x00007610ff147816 */ /* 0x000fe20000000014 */
[----:B0-----:R-:W-:-:S02]  /*49dc0*/  @!P2 IMAD.MOV.U32 R14, RZ, RZ, R9 ;  /* 0x000000ffff0ea224 */ /* 0x001fc400078e0009 */
[----:B------:R-:W-:Y:S01]  /*49dd0*/  @!P2 IMAD.MOV.U32 R15, RZ, RZ, R10 ;  /* 0x000000ffff0fa224 */ /* 0x000fe200078e000a */
[----:B------:R-:W-:-:S04]  /*49de0*/  PRMT R18, RZ, 0x7610, R18 ;  /* 0x00007610ff127816 */ /* 0x000fc80000000012 */
[----:B------:R4:W3:Y:S01]  /*49df0*/  @!P2 LDG.E.U16 R20, [R14.64] ;  /* 0x000000060e14a981 */ /* 0x0008e2000c1e1500 */
[----:B------:R-:W-:-:S03]  /*49e00*/  PRMT R16, RZ, 0x7610, R16 ;  /* 0x00007610ff107816 */ /* 0x000fc60000000010 */
[----:B------:R0:W-:Y:S01]  /*49e10*/  STL [R1+0x565c], R3 ;  /* 0x00565c0301007387 */ /* 0x0001e20000100800 */
[----:B--2---:R-:W2:Y:S03]  /*49e20*/  LDL R4, [R1+0x1e2c] ;  /* 0x001e2c0001047983 */ /* 0x004ea60000100800 */
[----:B0-----:R-:W2:Y:S01]  /*49e30*/  LDL R3, [R1+0x1e30] ;  /* 0x001e300001037983 */ /* 0x001ea20000100800 */
[----:B----4-:R-:W-:Y:S02]  /*49e40*/  @!P2 IMAD.MOV.U32 R15, RZ, RZ, R8 ;  /* 0x000000ffff0fa224 */ /* 0x010fe400078e0008 */
[----:B------:R-:W-:-:S05]  /*49e50*/  @!P2 IMAD.MOV.U32 R14, RZ, RZ, R7 ;  /* 0x000000ffff0ea224 */ /* 0x000fca00078e0007 */
[----:B------:R3:W4:Y:S02]  /*49e60*/  @!P2 LDG.E.U16 R18, [R14.64] ;  /* 0x000000060e12a981 */ /* 0x000724000c1e1500 */
[----:B---3--:R-:W-:Y:S02]  /*49e70*/  @!P2 IMAD.MOV.U32 R15, RZ, RZ, R6 ;  /* 0x000000ffff0fa224 */ /* 0x008fe400078e0006 */
[----:B------:R-:W-:-:S05]  /*49e80*/  @!P2 IMAD.MOV.U32 R14, RZ, RZ, R5 ;  /* 0x000000ffff0ea224 */ /* 0x000fca00078e0005 */
[----:B------:R2:W3:Y:S04]  /*49e90*/  @!P2 LDG.E.U16 R16, [R14.64] ;  /* 0x000000060e10a981 */ /* 0x0004e8000c1e1500 */
[----:B------:R-:W-:Y:S01]  /*49ea0*/  STL [R1+0x5660], R20 ;  /* 0x0056601401007387 */ /* 0x000fe20000100800 */
[----:B------:R-:W3:Y:S02]  /*49eb0*/  LDL R12, [R1+0x1f44] ;  /* 0x001f4400010c7983 */ /* 0x000ee40000100800 */
[----:B------:R-:W3:Y:S02]  /*49ec0*/  LDL R11, [R1+0x1f94] ;  /* 0x001f9400010b7983 */ /* 0x000ee40000100800 */
[----:B------:R-:W3:Y:S02]  /*49ed0*/  LDL R9, [R1+0x1df0] ;  /* 0x001df00001097983 */ /* 0x000ee40000100800 */
[----:B--2---:R-:W-:-:S02]  /*49ee0*/  @!P2 IMAD.MOV.U32 R15, RZ, RZ, R4 ;  /* 0x000000ffff0fa224 */ /* 0x004fc400078e0004 */
[----:B------:R-:W-:Y:S01]  /*49ef0*/  @!P2 IMAD.MOV.U32 R14, RZ, RZ, R3 ;  /* 0x000000ffff0ea224 */ /* 0x000fe200078e0003 */
[----:B----4-:R-:W-:Y:S01]  /*49f00*/  STL [R1+0x5664], R18 ;  /* 0x0056641201007387 */ /* 0x010fe20000100800 */
[----:B------:R-:W2:Y:S02]  /*49f10*/  LDL R10, [R1+0x1dec] ;  /* 0x001dec00010a7983 */ /* 0x000ea40000100800 */
[----:B------:R-:W4:Y:S02]  /*49f20*/  LDL R8, [R1+0x1dac] ;  /* 0x001dac0001087983 */ /* 0x000f240000100800 */
[----:B------:R-:W4:Y:S01]  /*49f30*/  LDL R7, [R1+0x1db0] ;  /* 0x001db00001077983 */ /* 0x000f220000100800 */
[----:B------:R-:W4:Y:S04]  /*49f40*/  LDL R6, [R1+0x1d6c] ;  /* 0x001d6c0001067983 */ /* 0x000f280000100800 */
[----:B------:R-:W4:Y:S04]  /*49f50*/  LDL R5, [R1+0x1d70] ;  /* 0x001d700001057983 */ /* 0x000f280000100800 */
[----:B---3--:R-:W-:Y:S01]  /*49f60*/  STL [R1+0x5668], R16 ;  /* 0x0056681001007387 */ /* 0x008fe20000100800 */
[----:B------:R-:W3:Y:S02]  /*49f70*/  LDL R4, [R1+0x1f74] ;  /* 0x001f740001047983 */ /* 0x000ee40000100800 */
[----:B------:R-:W3:Y:S01]  /*49f80*/  LDL R3, [R1+0x1f7c] ;  /* 0x001f7c0001037983 */ /* 0x000ee20000100800 */
[----:B------:R-:W-:-:S02]  /*49f90*/  PRMT R17, RZ, 0x7610, R17 ;  /* 0x00007610ff117816 */ /* 0x000fc40000000011 */
[----:B------:R-:W-:-:S04]  /*49fa0*/  PRMT R19, RZ, 0x7610, R19 ;  /* 0x00007610ff137816 */ /* 0x000fc80000000013 */
[----:B------:R0:W3:Y:S01]  /*49fb0*/  @!P2 LDG.E.U16 R17, [R14.64] ;  /* 0x000000060e11a981 */ /* 0x0000e2000c1e1500 */
[----:B------:R-:W-:Y:S01]  /*49fc0*/  PRMT R21, RZ, 0x7610, R21 ;  /* 0x00007610ff157816 */ /* 0x000fe20000000015 */
[----:B0-----:R-:W-:Y:S02]  /*49fd0*/  @!P2 IMAD.MOV.U32 R14, RZ, RZ, R11 ;  /* 0x000000ffff0ea224 */ /* 0x001fe400078e000b */
[----:B------:R-:W-:-:S05]  /*49fe0*/  @!P2 IMAD.MOV.U32 R15, RZ, RZ, R12 ;  /* 0x000000ffff0fa224 */ /* 0x000fca00078e000c */
        /* <DEDUP_REMOVED lines=11> */
[----:B------:R-:W-:-:S05]  /*4a0a0*/  @!P2 IMAD.MOV.U32 R15, RZ, RZ, R6 ;  /* 0x000000ffff0fa224 */ /* 0x000fca00078e0006 */
[----:B------:R3:W4:Y:S02]  /*4a0b0*/  @!P2 LDG.E.U16 R23, [R14.64] ;  /* 0x000000060e17a981 */ /* 0x000724000c1e1500 */
[----:B---3--:R-:W-:Y:S02]  /*4a0c0*/  @!P2 IMAD.MOV.U32 R14, RZ, RZ, R3 ;  /* 0x000000ffff0ea224 */ /* 0x008fe400078e0003 */
[----:B------:R-:W-:-:S05]  /*4a0d0*/  @!P2 IMAD.MOV.U32 R15, RZ, RZ, R4 ;  /* 0x000000ffff0fa224 */ /* 0x000fca00078e0004 */
[----:B------:R-:W3:Y:S04]  /*4a0e0*/  @!P2 LDG.E.U16 R2, [R14.64] ;  /* 0x000000060e02a981 */ /* 0x000ee8000c1e1500 */
[----:B------:R-:W-:Y:S04]  /*4a0f0*/  STL [R1+0x566c], R17 ;  /* 0x00566c1101007387 */ /* 0x000fe80000100800 */
[----:B------:R-:W-:Y:S04]  /*4a100*/  STL [R1+0x5670], R19 ;  /* 0x0056701301007387 */ /* 0x000fe80000100800 */
[----:B--2---:R-:W-:Y:S04]  /*4a110*/  STL [R1+0x5674], R21 ;  /* 0x0056741501007387 */ /* 0x004fe80000100800 */
[----:B----4-:R-:W-:Y:S04]  /*4a120*/  STL [R1+0x5678], R22 ;  /* 0x0056781601007387 */ /* 0x010fe80000100800 */
[----:B------:R0:W-:Y:S01]  /*4a130*/  STL [R1+0x567c], R23 ;  /* 0x00567c1701007387 */ /* 0x0001e20000100800 */
[----:B------:R-:W2:Y:S03]  /*4a140*/  LDL.LU R27, [R1+0xac0] ;  /* 0x000ac000011b7983 */ /* 0x000ea60000300800 */
[----:B0-----:R-:W4:Y:S01]  /*4a150*/  LDL.LU R23, [R1+0xa80] ;  /* 0x000a800001177983 */ /* 0x001f220000300800 */
[----:B------:R-:W4:Y:S02]  /*4a160*/  LDL.LU R22, [R1+0xa60] ;  /* 0x000a600001167983 */ /* 0x000f240000300800 */
[----:B------:R-:W4:Y:S02]  /*4a170*/  LDL.LU R3, [R1+0xa40] ;  /* 0x000a400001037983 */ /* 0x000f240000300800 */
[----:B------:R-:W4:Y:S01]  /*4a180*/  LDL.LU R21, [R1+0xa20] ;  /* 0x000a200001157983 */ /* 0x000f220000300800 */
[----:B------:R-:W4:Y:S01]  /*4a190*/  LDL.LU R19, [R1+0xa00] ;  /* 0x000a000001137983 */ /* 0x000f220000300800 */
        /* <DEDUP_REMOVED lines=13> */
[----:B---3--:R0:W-:Y:S02]  /*4a270*/  STL [R1+0xd94], R2 ;  /* 0x000d940201007387 */ /* 0x0081e40000100800 */
[----:B0-----:R-:W3:Y:S01]  /*4a280*/  LDL.LU R2, [R1+0xa38] ;  /* 0x000a380001027983 */ /* 0x001ee20000300800 */
[----:B------:R-:W3:Y:S02]  /*4a290*/  LDL.LU R8, [R1+0xa18] ;  /* 0x000a180001087983 */ /* 0x000ee40000300800 */
[----:B------:R-:W3:Y:S02]  /*4a2a0*/  LDL.LU R10, [R1+0x9f8] ;  /* 0x0009f800010a7983 */ /* 0x000ee40000300800 */
[----:B------:R-:W3:Y:S01]  /*4a2b0*/  LDL.LU R11, [R1+0x9d8] ;  /* 0x0009d800010b7983 */ /* 0x000ee20000300800 */
        /* <DEDUP_REMOVED lines=111> */
[----:B0-----:R-:W3:Y:S04]  /*4a9b0*/  LDL.LU R14, [R1+0xaa0] ;  /* 0x000aa000010e7983 */ /* 0x001ee80000300800 */
[----:B------:R-:W0:Y:S02]  /*4a9c0*/  S2R R0, SR_TID.X ;  /* 0x0000000000007919 */ /* 0x000e240000002100 */
[----:B0-----:R-:W-:-:S05]  /*4a9d0*/  LOP3.LUT R0, R0, 0x3f, RZ, 0xc0, !PT ;  /* 0x0000003f00007812 */ /* 0x001fca00078ec0ff */
[----:B------:R-:W-:Y:S01]  /*4a9e0*/  IMAD.SHL.U32 R0, R0, 0x2, RZ ;  /* 0x0000000200007824 */ /* 0x000fe200078e00ff */
[----:B------:R-:W-:Y:S01]  /*4a9f0*/  STL [R1+0x52b8], R15 ;  /* 0x0052b80f01007387 */ /* 0x000fe20000100800 */
[----:B------:R-:W-:Y:S02]  /*4aa00*/  STL [R1+0x5680], R15 ;  /* 0x0056800f01007387 */ /* 0x000fe40000100800 */
[----:B------:R-:W3:Y:S02]  /*4aa10*/  LDL.LU R12, [R1+0xab4] ;  /* 0x000ab400010c7983 */ /* 0x000ee40000300800 */
[----:B------:R-:W3:Y:S01]  /*4aa20*/  LDL.LU R13, [R1+0xa94] ;  /* 0x000a9400010d7983 */ /* 0x000ee20000300800 */
[----:B------:R-:W3:Y:S04]  /*4aa30*/  LDL.LU R25, [R1+0xa74] ;  /* 0x000a740001197983 */ /* 0x000ee80000300800 */
[----:B--2---:R0:W-:Y:S04]  /*4aa40*/  STS.U16 [R0+0x10000], R27 ;  /* 0x0100001b00007388 */ /* 0x0041e80000000400 */
[----:B----4-:R1:W-:Y:S04]  /*4aa50*/  STS.U16 [R0+0x11000], R3 ;  /* 0x0110000300007388 */ /* 0x0103e80000000400 */
[----:B------:R-:W-:Y:S04]  /*4aa60*/  STS.U16 [R0+0x10800], R23 ;  /* 0x0108001700007388 */ /* 0x000fe80000000400 */
[----:B------:R-:W-:Y:S04]  /*4aa70*/  STS.U16 [R0+0x10c00], R22 ;  /* 0x010c001600007388 */ /* 0x000fe80000000400 */
[----:B------:R-:W-:Y:S04]  /*4aa80*/  STS.U16 [R0+0x11400], R21 ;  /* 0x0114001500007388 */ /* 0x000fe80000000400 */
[----:B------:R-:W-:Y:S04]  /*4aa90*/  STS.U16 [R0+0x11800], R19 ;  /* 0x0118001300007388 */ /* 0x000fe80000000400 */
[----:B------:R-:W-:Y:S04]  /*4aaa0*/  STS.U16 [R0+0x11c00], R17 ;  /* 0x011c001100007388 */ /* 0x000fe80000000400 */
[----:B0-----:R-:W2:Y:S01]  /*4aab0*/  LDL.LU R27, [R1+0xa54] ;  /* 0x000a5400011b7983 */ /* 0x001ea20000300800 */
[----:B-1----:R-:W-:-:S03]  /*4aac0*/  LOP3.LUT R3, R0, 0x10, RZ, 0x3c, !PT ;  /* 0x0000001000037812 */ /* 0x002fc600078e3cff */
[----:B---3--:R0:W-:Y:S02]  /*4aad0*/  STS.U16 [R0+0x10400], R14 ;  /* 0x0104000e00007388 */ /* 0x0081e40000000400 */
[----:B------:R-:W-:Y:S02]  /*4aae0*/  STS.U16 [R3+0x10080], R16 ;  /* 0x0100801003007388 */ /* 0x000fe40000000400 */
[----:B------:R-:W-:Y:S02]  /*4aaf0*/  STS.U16 [R3+0x10480], R18 ;  /* 0x0104801203007388 */ /* 0x000fe40000000400 */
[----:B------:R-:W-:Y:S01]  /*4ab00*/  STS.U16 [R3+0x10880], R20 ;  /* 0x0108801403007388 */ /* 0x000fe20000000400 */
[----:B------:R-:W-:Y:S01]  /*4ab10*/  STS.U16 [R3+0x10c80], R4 ;  /* 0x010c800403007388 */ /* 0x000fe20000000400 */
[----:B------:R-:W-:Y:S02]  /*4ab20*/  STS.U16 [R3+0x11080], R5 ;  /* 0x0110800503007388 */ /* 0x000fe40000000400 */
[----:B------:R-:W-:Y:S02]  /*4ab30*/  STS.U16 [R3+0x11480], R6 ;  /* 0x0114800603007388 */ /* 0x000fe40000000400 */
[----:B------:R-:W-:Y:S01]  /*4ab40*/  STS.U16 [R3+0x11880], R7 ;  /* 0x0118800703007388 */ /* 0x000fe20000000400 */
[----:B0-----:R-:W-:Y:S01]  /*4ab50*/  LOP3.LUT R14, R0, 0x20, RZ, 0x3c, !PT ;  /* 0x00000020000e7812 */ /* 0x001fe200078e3cff */
[----:B------:R-:W-:Y:S04]  /*4ab60*/  STS.U16 [R3+0x11c80], R9 ;  /* 0x011c800903007388 */ /* 0x000fe80000000400 */
[----:B------:R-:W-:Y:S01]  /*4ab70*/  STS.U16 [R14+0x10100], R24 ;  /* 0x010100180e007388 */ /* 0x000fe20000000400 */
[----:B------:R-:W-:Y:S02]  /*4ab80*/  STS.U16 [R14+0x10500], R26 ;  /* 0x0105001a0e007388 */ /* 0x000fe40000000400 */
[----:B------:R-:W-:Y:S02]  /*4ab90*/  STS.U16 [R14+0x10900], R28 ;  /* 0x0109001c0e007388 */ /* 0x000fe40000000400 */
[----:B------:R-:W-:Y:S01]  /*4aba0*/  STS.U16 [R14+0x10d00], R29 ;  /* 0x010d001d0e007388 */ /* 0x000fe20000000400 */
[----:B------:R-:W-:Y:S01]  /*4abb0*/  STS.U16 [R14+0x11100], R2 ;  /* 0x011100020e007388 */ /* 0x000fe20000000400 */
[----:B------:R-:W-:Y:S02]  /*4abc0*/  STS.U16 [R14+0x11500], R8 ;  /* 0x011500080e007388 */ /* 0x000fe40000000400 */
[----:B------:R-:W-:Y:S02]  /*4abd0*/  STS.U16 [R14+0x11900], R10 ;  /* 0x0119000a0e007388 */ /* 0x000fe40000000400 */
[----:B------:R-:W-:Y:S01]  /*4abe0*/  STS.U16 [R14+0x11d00], R11 ;  /* 0x011d000b0e007388 */ /* 0x000fe20000000400 */
[----:B------:R0:W-:Y:S04]  /*4abf0*/  STL [R1+0x5684], R14 ;  /* 0x0056840e01007387 */ /* 0x0001e80000100800 */
[----:B0-----:R-:W3:Y:S01]  /*4ac00*/  LDL.LU R14, [R1+0xa34] ;  /* 0x000a3400010e7983 */ /* 0x001ee20000300800 */
[----:B------:R-:W4:Y:S03]  /*4ac10*/  LDL.LU R15, [R1+0x9d4] ;  /* 0x0009d400010f7983 */ /* 0x000f260000300800 */
[----:B----4-:R0:W-:Y:S04]  /*4ac20*/  STL [R1+0x56ec], R15 ;  /* 0x0056ec0f01007387 */ /* 0x0101e80000100800 */
[----:B0-----:R-:W4:Y:S04]  /*4ac30*/  LDL.LU R15, [R1+0x9f4] ;  /* 0x0009f400010f7983 */ /* 0x001f280000300800 */
[----:B------:R-:W0:Y:S02]  /*4ac40*/  S2R R9, SR_TID.X ;  /* 0x0000000000097919 */ /* 0x000e240000002100 */
[----:B0-----:R-:W-:-:S05]  /*4ac50*/  LOP3.LUT R9, R9, 0x3f, RZ, 0xc0, !PT ;  /* 0x0000003f09097812 */ /* 0x001fca00078ec0ff */
[----:B------:R-:W-:-:S05]  /*4ac60*/  IMAD.SHL.U32 R0, R9, 0x2, RZ ;  /* 0x0000000209007824 */ /* 0x000fca00078e00ff */
[----:B------:R-:W-:-:S05]  /*4ac70*/  LOP3.LUT R0, R0, 0x30, RZ, 0x3c, !PT ;  /* 0x0000003000007812 */ /* 0x000fca00078e3cff */
[----:B------:R-:W-:Y:S01]  /*4ac80*/  STS.U16 [R0+0x10180], R12 ;  /* 0x0101800c00007388 */ /* 0x000fe20000000400 */
[----:B------:R-:W-:Y:S02]  /*4ac90*/  STS.U16 [R0+0x10580], R13 ;  /* 0x0105800d00007388 */ /* 0x000fe40000000400 */
[----:B------:R-:W-:Y:S02]  /*4aca0*/  STS.U16 [R0+0x10980], R25 ;  /* 0x0109801900007388 */ /* 0x000fe40000000400 */
[----:B--2---:R-:W-:Y:S01]  /*4acb0*/  STS.U16 [R0+0x10d80], R27 ;  /* 0x010d801b00007388 */ /* 0x004fe20000000400 */
[----:B---3--:R0:W-:Y:S04]  /*4acc0*/  STS.U16 [R0+0x11180], R14 ;  /* 0x0111800e00007388 */ /* 0x0081e80000000400 */
[----:B0-----:R-:W0:Y:S04]  /*4acd0*/  S2R R0, SR_TID.X ;  /* 0x0000000000007919 */ /* 0x001e280000002100 */
[----:B----4-:R1:W-:Y:S04]  /*4ace0*/  STL [R1+0x56f0], R15 ;  /* 0x0056f00f01007387 */ /* 0x0103e80000100800 */
[----:B-1----:R-:W2:Y:S01]  /*4acf0*/  LDL.LU R15, [R1+0xa14] ;  /* 0x000a1400010f7983 */ /* 0x002ea20000300800 */
[----:B0-----:R-:W-:Y:S01]  /*4ad00*/  LOP3.LUT R0, R0, 0x3f, RZ, 0xc0, !PT ;  /* 0x0000003f00007812 */ /* 0x001fe200078ec0ff */
[----:B------:R-:W3:Y:S02]  /*4ad10*/  LDL.LU R23, [R1+0xab0] ;  /* 0x000ab00001177983 */ /* 0x000ee40000300800 */
[----:B------:R-:W4:Y:S01]  /*4ad20*/  LDL.LU R22, [R1+0xa90] ;  /* 0x000a900001167983 */ /* 0x000f220000300800 */
[----:B------:R-:W3:Y:S01]  /*4ad30*/  LDL.LU R21, [R1+0xa70] ;  /* 0x000a700001157983 */ /* 0x000ee20000300800 */
[----:B------:R-:W3:Y:S02]  /*4ad40*/  LDL.LU R19, [R1+0xa50] ;  /* 0x000a500001137983 */ /* 0x000ee40000300800 */
[----:B------:R-:W-:-:S02]  /*4ad50*/  IMAD.SHL.U32 R0, R0, 0x2, RZ ;  /* 0x0000000200007824 */ /* 0x000fc400078e00ff */
[----:B------:R-:W3:Y:S01]  /*4ad60*/  LDL.LU R3, [R1+0xa30] ;  /* 0x000a300001037983 */ /* 0x000ee20000300800 */
[----:B------:R-:W3:Y:S01]  /*4ad70*/  LDL.LU R17, [R1+0xa10] ;  /* 0x000a100001117983 */ /* 0x000ee20000300800 */
[----:B------:R-:W3:Y:S02]  /*4ad80*/  LDL.LU R16, [R1+0x9f0] ;  /* 0x0009f00001107983 */ /* 0x000ee40000300800 */
[----:B------:R-:W3:Y:S01]  /*4ad90*/  LDL.LU R18, [R1+0x9d0] ;  /* 0x0009d00001127983 */ /* 0x000ee20000300800 */
[----:B------:R-:W-:Y:S01]  /*4ada0*/  LOP3.LUT R14, R0, 0x40, RZ, 0x3c, !PT ;  /* 0x00000040000e7812 */ /* 0x000fe200078e3cff */
[----:B------:R-:W3:Y:S04]  /*4adb0*/  LDL.LU R20, [R1+0xaac] ;  /* 0x000aac0001147983 */ /* 0x000ee80000300800 */
[----:B------:R-:W0:Y:S01]  /*4adc0*/  S2R R0, SR_TID.X ;  /* 0x0000000000007919 */ /* 0x000e220000002100 */
        /* <DEDUP_REMOVED lines=16> */
[----:B------:R-:W3:Y:S01]  /*4aed0*/  LDL.LU R27, [R1+0xa84] ;  /* 0x000a8400011b7983 */ /* 0x000ee20000300800 */
[----:B0-----:R-:W-:-:S05]  /*4aee0*/  LOP3.LUT R0, R0, 0x3f, RZ, 0xc0, !PT ;  /* 0x0000003f00007812 */ /* 0x001fca00078ec0ff */
[----:B------:R-:W-:-:S05]  /*4aef0*/  IMAD.SHL.U32 R0, R0, 0x2, RZ ;  /* 0x0000000200007824 */ /* 0x000fca00078e00ff */
[----:B------:R-:W-:-:S05]  /*4af00*/  LOP3.LUT R0, R0, 0x30, RZ, 0x3c, !PT ;  /* 0x0000003000007812 */ /* 0x000fca00078e3cff */
[----:B--2---:R0:W-:Y:S04]  /*4af10*/  STS.U16 [R0+0x11580], R15 ;  /* 0x0115800f00007388 */ /* 0x0041e80000000400 */
[----:B0-----:R-:W2:Y:S04]  /*4af20*/  LDL.LU R15, [R1+0x56f0] ;  /* 0x0056f000010f7983 */ /* 0x001ea80000300800 */
[----:B--2---:R0:W-:Y:S04]  /*4af30*/  STS.U16 [R0+0x11980], R15 ;  /* 0x0119800f00007388 */ /* 0x0041e80000000400 */
[----:B0-----:R-:W2:Y:S04]  /*4af40*/  LDL.LU R15, [R1+0x56ec] ;  /* 0x0056ec00010f7983 */ /* 0x001ea80000300800 */
[----:B--2---:R0:W-:Y:S04]  /*4af50*/  STS.U16 [R0+0x11d80], R15 ;  /* 0x011d800f00007388 */ /* 0x0041e80000000400 */
[----:B0-----:R-:W0:Y:S01]  /*4af60*/  S2R R0, SR_TID.X ;  /* 0x0000000000007919 */ /* 0x001e220000002100 */
[----:B---3--:R-:W-:Y:S02]  /*4af70*/  STS.U16 [R14+0x10200], R23 ;  /* 0x010200170e007388 */ /* 0x008fe40000000400 */
[----:B----4-:R-:W-:Y:S02]  /*4af80*/  STS.U16 [R14+0x10600], R22 ;  /* 0x010600160e007388 */ /* 0x010fe40000000400 */
[----:B------:R-:W-:Y:S01]  /*4af90*/  STS.U16 [R14+0x10a00], R21 ;  /* 0x010a00150e007388 */ /* 0x000fe20000000400 */
[----:B------:R-:W-:Y:S01]  /*4afa0*/  STS.U16 [R14+0x10e00], R19 ;  /* 0x010e00130e007388 */ /* 0x000fe20000000400 */
[----:B------:R1:W-:Y:S02]  /*4afb0*/  STS.U16 [R14+0x11200], R3 ;  /* 0x011200030e007388 */ /* 0x0003e40000000400 */
[----:B------:R-:W-:Y:S02]  /*4afc0*/  STS.U16 [R14+0x11600], R17 ;  /* 0x011600110e007388 */ /* 0x000fe40000000400 */
[----:B------:R-:W-:Y:S01]  /*4afd0*/  STS.U16 [R14+0x11a00], R16 ;  /* 0x011a00100e007388 */ /* 0x000fe20000000400 */
[----:B------:R2:W-:Y:S01]  /*4afe0*/  STS.U16 [R14+0x11e00], R18 ;  /* 0x011e00120e007388 */ /* 0x0005e20000000400 */
[----:B0-----:R-:W-:-:S05]  /*4aff0*/  LOP3.LUT R0, R0, 0x3f, RZ, 0xc0, !PT ;  /* 0x0000003f00007812 */ /* 0x001fca00078ec0ff */
[----:B------:R-:W-:-:S05]  /*4b000*/  IMAD.SHL.U32 R0, R0, 0x2, RZ ;  /* 0x0000000200007824 */ /* 0x000fca00078e00ff */
[----:B-1----:R-:W-:-:S05]  /*4b010*/  LOP3.LUT R3, R0, 0x50, RZ, 0x3c, !PT ;  /* 0x0000005000037812 */ /* 0x002fca00078e3cff */
[----:B------:R-:W-:Y:S01]  /*4b020*/  STS.U16 [R3+0x10280], R20 ;  /* 0x0102801403007388 */ /* 0x000fe20000000400 */
[----:B------:R-:W-:Y:S02]  /*4b030*/  STS.U16 [R3+0x10680], R4 ;  /* 0x0106800403007388 */ /* 0x000fe40000000400 */
[----:B------:R-:W-:Y:S02]  /*4b040*/  STS.U16 [R3+0x10a80], R5 ;  /* 0x010a800503007388 */ /* 0x000fe40000000400 */
[----:B------:R-:W-:Y:S01]  /*4b050*/  STS.U16 [R3+0x10e80], R6 ;  /* 0x010e800603007388 */ /* 0x000fe20000000400 */
[----:B------:R0:W-:Y:S01]  /*4b060*/  STS.U16 [R3+0x11280], R2 ;  /* 0x0112800203007388 */ /* 0x0001e20000000400 */
[C---:B--2---:R-:W-:Y:S02]  /*4b070*/  LOP3.LUT R14, R0.reuse, 0x70, RZ, 0x3c, !PT ;  /* 0x00000070000e7812 */ /* 0x044fe400078e3cff */
[----:B0-----:R-:W-:Y:S02]  /*4b080*/  LOP3.LUT R2, R0, 0x60, RZ, 0x3c, !PT ;  /* 0x0000006000027812 */ /* 0x001fe400078e3cff */
[----:B------:R-:W2:Y:S04]  /*4b090*/  LDL.LU R0, [R1+0xa04] ;  /* 0x000a040001007983 */ /* 0x000ea80000300800 */
[----:B--2---:R0:W-:Y:S04]  /*4b0a0*/  STL [R1+0x56e0], R0 ;  /* 0x0056e00001007387 */ /* 0x0041e80000100800 */
[----:B0-----:R-:W2:Y:S04]  /*4b0b0*/  LDL.LU R0, [R1+0xa24] ;  /* 0x000a240001007983 */ /* 0x001ea80000300800 */
[----:B--2---:R0:W-:Y:S04]  /*4b0c0*/  STL [R1+0x56e4], R0 ;  /* 0x0056e40001007387 */ /* 0x0041e80000100800 */
[----:B0-----:R-:W2:Y:S04]  /*4b0d0*/  LDL.LU R0, [R1+0xa44] ;  /* 0x000a440001007983 */ /* 0x001ea80000300800 */
        /* <DEDUP_REMOVED lines=8> */
[----:B------:R-:W-:Y:S04]  /*4b160*/  STS.U16 [R2+0x11700], R11 ;  /* 0x0117000b02007388 */ /* 0x000fe80000000400 */
[----:B--2---:R0:W-:Y:S04]  /*4b170*/  STL [R1+0x56e8], R0 ;  /* 0x0056e80001007387 */ /* 0x0041e80000100800 */
[----:B0-----:R-:W2:Y:S01]  /*4b180*/  LDL.LU R0, [R1+0xa64] ;  /* 0x000a640001007983 */ /* 0x001ea20000300800 */
[----:B------:R-:W3:Y:S02]  /*4b190*/  LDL.LU R15, [R1+0x9e4] ;  /* 0x0009e400010f7983 */ /* 0x000ee40000300800 */
[----:B------:R-:W4:Y:S02]  /*4b1a0*/  LDL.LU R23, [R1+0x1b8] ;  /* 0x0001b80001177983 */ /* 0x000f240000300800 */
        /* <DEDUP_REMOVED lines=13> */
[----:B------:R-:W3:Y:S04]  /*4b280*/  LDL.LU R26, [R1+0x180] ;  /* 0x00018000011a7983 */ /* 0x000ee80000300800 */
[----:B------:R-:W-:Y:S01]  /*4b290*/  STS.U16 [R2+0x11b00], R12 ;  /* 0x011b000c02007388 */ /* 0x000fe20000000400 */
[----:B------:R-:W3:Y:S02]  /*4b2a0*/  LDL.LU R28, [R1+0x17c] ;  /* 0x00017c00011c7983 */ /* 0x000ee40000300800 */
[----:B------:R0:W-:Y:S02]  /*4b2b0*/  STS.U16 [R2+0x11f00], R13 ;  /* 0x011f000d02007388 */ /* 0x0001e40000000400 */
[----:B------:R-:W3:Y:S01]  /*4b2c0*/  LDL.LU R29, [R1+0x178] ;  /* 0x00017800011d7983 */ /* 0x000ee20000300800 */
[----:B------:R1:W-:Y:S01]  /*4b2d0*/  STS.U16 [R14+0x10380], R25 ;  /* 0x010380190e007388 */ /* 0x0003e20000000400 */
[----:B------:R1:W-:Y:S03]  /*4b2e0*/  STS.U16 [R14+0x10780], R27 ;  /* 0x0107801b0e007388 */ /* 0x0003e60000000400 */
[----:B0-----:R-:W3:Y:S01]  /*4b2f0*/  LDL.LU R2, [R1+0x174] ;  /* 0x0001740001027983 */ /* 0x001ee20000300800 */
[----:B------:R-:W3:Y:S02]  /*4b300*/  LDL.LU R8, [R1+0x170] ;  /* 0x0001700001087983 */ /* 0x000ee40000300800 */
[----:B------:R-:W3:Y:S02]  /*4b310*/  LDL.LU R9, [R1+0x16c] ;  /* 0x00016c0001097983 */ /* 0x000ee40000300800 */
[----:B------:R-:W3:Y:S01]  /*4b320*/  LDL.LU R10, [R1+0x168] ;  /* 0x00016800010a7983 */ /* 0x000ee20000300800 */
[----:B------:R-:W3:Y:S01]  /*4b330*/  LDL.LU R11, [R1+0x164] ;  /* 0x00016400010b7983 */ /* 0x000ee20000300800 */
[----:B------:R-:W3:Y:S02]  /*4b340*/  LDL.LU R12, [R1+0x160] ;  /* 0x00016000010c7983 */ /* 0x000ee40000300800 */
[----:B------:R-:W3:Y:S02]  /*4b350*/  LDL.LU R13, [R1+0x15c] ;  /* 0x00015c00010d7983 */ /* 0x000ee40000300800 */
[----:B-1----:R-:W3:Y:S01]  /*4b360*/  LDL.LU R25, [R1+0x158] ;  /* 0x0001580001197983 */ /* 0x002ee20000300800 */
[----:B------:R-:W3:Y:S04]  /*4b370*/  LDL.LU R27, [R1+0x154] ;  /* 0x00015400011b7983 */ /* 0x000ee80000300800 */
[----:B--2---:R0:W-:Y:S04]  /*4b380*/  STS.U16 [R14+0x10b80], R0 ;  /* 0x010b80000e007388 */ /* 0x0041e80000000400 */
[----:B0-----:R-:W2:Y:S04]  /*4b390*/  LDL.LU R0, [R1+0x56e8] ;  /* 0x0056e80001007983 */ /* 0x001ea80000300800 */
[----:B--2---:R0:W-:Y:S04]  /*4b3a0*/  STS.U16 [R14+0x10f80], R0 ;  /* 0x010f80000e007388 */ /* 0x0041e80000000400 */
[----:B0-----:R-:W2:Y:S04]  /*4b3b0*/  LDL.LU R0, [R1+0x56e4] ;  /* 0x0056e40001007983 */ /* 0x001ea80000300800 */
[----:B--2---:R0:W-:Y:S04]  /*4b3c0*/  STS.U16 [R14+0x11380], R0 ;  /* 0x011380000e007388 */ /* 0x0041e80000000400 */
[----:B0-----:R-:W2:Y:S04]  /*4b3d0*/  LDL.LU R0, [R1+0x56e0] ;  /* 0x0056e00001007983 */ /* 0x001ea80000300800 */
[----:B--2---:R0:W-:Y:S04]  /*4b3e0*/  STS.U16 [R14+0x11780], R0 ;  /* 0x011780000e007388 */ /* 0x0041e80000000400 */
[----:B0-----:R-:W0:Y:S01]  /*4b3f0*/  S2R R0, SR_TID.X ;  /* 0x0000000000007919 */ /* 0x001e220000002100 */
[----:B---3--:R-:W-:Y:S02]  /*4b400*/  STS.U16 [R14+0x11b80], R15 ;  /* 0x011b800f0e007388 */ /* 0x008fe40000000400 */
[----:B----4-:R-:W-:Y:S01]  /*4b410*/  STS.U16 [R14+0x11f80], R23 ;  /* 0x011f80170e007388 */ /* 0x010fe20000000400 */
[----:B0-----:R-:W-:-:S05]  /*4b420*/  LOP3.LUT R0, R0, 0x3f, RZ, 0xc0, !PT ;  /* 0x0000003f00007812 */ /* 0x001fca00078ec0ff */
[----:B------:R-:W-:-:S05]  /*4b430*/  IMAD.SHL.U32 R0, R0, 0x2, RZ ;  /* 0x0000000200007824 */ /* 0x000fca00078e00ff */
[----:B------:R0:W-:Y:S04]  /*4b440*/  STS.U16 [R0+0x4400], R8 ;  /* 0x0044000800007388 */ /* 0x0001e80000000400 */
[----:B0-----:R-:W2:Y:S04]  /*4b450*/  LDL.LU R8, [R1+0x144] ;  /* 0x0001440001087983 */ /* 0x001ea80000300800 */
[----:B--2---:R0:W-:Y:S04]  /*4b460*/  STL [R1+0x56d4], R8 ;  /* 0x0056d40801007387 */ /* 0x0041e80000100800 */
[----:B0-----:R-:W2:Y:S04]  /*4b470*/  LDL.LU R8, [R1+0x148] ;  /* 0x0001480001087983 */ /* 0x001ea80000300800 */
[----:B--2---:R0:W-:Y:S04]  /*4b480*/  STL [R1+0x56d8], R8 ;  /* 0x0056d80801007387 */ /* 0x0041e80000100800 */
[----:B0-----:R-:W2:Y:S04]  /*4b490*/  LDL.LU R8, [R1+0x14c] ;  /* 0x00014c0001087983 */ /* 0x001ea80000300800 */
[----:B------:R-:W-:Y:S04]  /*4b4a0*/  STS.U16 [R0+0x4800], R9 ;  /* 0x0048000900007388 */ /* 0x000fe80000000400 */
[----:B------:R-:W-:Y:S04]  /*4b4b0*/  STS.U16 [R0+0x4c00], R10 ;  /* 0x004c000a00007388 */ /* 0x000fe80000000400 */
[----:B------:R-:W-:Y:S04]  /*4b4c0*/  STS.U16 [R0+0x5000], R11 ;  /* 0x0050000b00007388 */ /* 0x000fe80000000400 */
[----:B------:R-:W-:Y:S04]  /*4b4d0*/  STS.U16 [R0+0x5400], R12 ;  /* 0x0054000c00007388 */ /* 0x000fe80000000400 */
[----:B------:R-:W-:Y:S04]  /*4b4e0*/  STS.U16 [R0+0x5800], R13 ;  /* 0x0058000d00007388 */ /* 0x000fe80000000400 */
[----:B------:R-:W-:Y:S04]  /*4b4f0*/  STS.U16 [R0+0x5c00], R25 ;  /* 0x005c001900007388 */ /* 0x000fe80000000400 */
[----:B------:R-:W-:Y:S04]  /*4b500*/  STS.U16 [R0+0x6000], R27 ;  /* 0x0060001b00007388 */ /* 0x000fe80000000400 */
[----:B------:R-:W-:Y:S04]  /*4b510*/  STS.U16 [R0], R22 ;  /* 0x0000001600007388 */ /* 0x000fe80000000400 */
[----:B------:R-:W-:Y:S04]  /*4b520*/  STS.U16 [R0+0x400], R21 ;  /* 0x0004001500007388 */ /* 0x000fe80000000400 */
[----:B------:R-:W-:Y:S04]  /*4b530*/  STS.U16 [R0+0x800], R19 ;  /* 0x0008001300007388 */ /* 0x000fe80000000400 */
[----:B------:R-:W-:Y:S04]  /*4b540*/  STS.U16 [R0+0xc00], R17 ;  /* 0x000c001100007388 */ /* 0x000fe80000000400 */
        /* <DEDUP_REMOVED lines=16> */
[----:B------:R-:W3:Y:S01]  /*4b650*/  LDL.LU R17, [R1+0x10c] ;  /* 0x00010c0001117983 */ /* 0x000ee20000300800 */
[----:B------:R0:W-:Y:S01]  /*4b660*/  STS.U16 [R0+0x1400], R18 ;  /* 0x0014001200007388 */ /* 0x0001e20000000400 */
[----:B------:R-:W3:Y:S03]  /*4b670*/  LDL.LU R16, [R1+0x108] ;  /* 0x0001080001107983 */ /* 0x000ee60000300800 */
[----:B------:R1:W-:Y:S04]  /*4b680*/  STS.U16 [R0+0x1800], R20 ;  /* 0x0018001400007388 */ /* 0x0003e80000000400 */
[----:B------:R1:W-:Y:S04]  /*4b690*/  STS.U16 [R0+0x1c00], R3 ;  /* 0x001c000300007388 */ /* 0x0003e80000000400 */
[----:B------:R1:W-:Y:S04]  /*4b6a0*/  STS.U16 [R0+0x2000], R4 ;  /* 0x0020000400007388 */ /* 0x0003e80000000400 */
[----:B------:R1:W-:Y:S04]  /*4b6b0*/  STS.U16 [R0+0x2400], R5 ;  /* 0x0024000500007388 */ /* 0x0003e80000000400 */
[----:B------:R1:W-:Y:S04]  /*4b6c0*/  STS.U16 [R0+0x2800], R6 ;  /* 0x0028000600007388 */ /* 0x0003e80000000400 */
[----:B0-----:R-:W3:Y:S01]  /*4b6d0*/  LDL.LU R18, [R1+0x104] ;  /* 0x0001040001127983 */ /* 0x001ee20000300800 */
[----:B-1----:R-:W3:Y:S02]  /*4b6e0*/  LDL.LU R20, [R1+0x100] ;  /* 0x0001000001147983 */ /* 0x002ee40000300800 */
[----:B------:R-:W3:Y:S01]  /*4b6f0*/  LDL.LU R3, [R1+0xfc] ;  /* 0x0000fc0001037983 */ /* 0x000ee20000300800 */
[----:B------:R-:W3:Y:S01]  /*4b700*/  LDL.LU R4, [R1+0xf8] ;  /* 0x0000f80001047983 */ /* 0x000ee20000300800 */
[----:B------:R-:W3:Y:S03]  /*4b710*/  LDL.LU R5, [R1+0xf4] ;  /* 0x0000f40001057983 */ /* 0x000ee60000300800 */
        /* <DEDUP_REMOVED lines=11> */
[----:B------:R-:W3:Y:S02]  /*4b7d0*/  LDL.LU R29, [R1+0xdc] ;  /* 0x0000dc00011d7983 */ /* 0x000ee40000300800 */
[----:B------:R-:W3:Y:S01]  /*4b7e0*/  LDL.LU R2, [R1+0xc8] ;  /* 0x0000c80001027983 */ /* 0x000ee20000300800 */
[----:B--2---:R0:W-:Y:S04]  /*4b7f0*/  STS.U16 [R0+0x6400], R8 ;  /* 0x0064000800007388 */ /* 0x0041e80000000400 */
[----:B0-----:R-:W2:Y:S04]  /*4b800*/  LDL.LU R8, [R1+0x56dc] ;  /* 0x0056dc0001087983 */ /* 0x001ea80000300800 */
[----:B--2---:R0:W-:Y:S04]  /*4b810*/  STS.U16 [R0+0x6800], R8 ;  /* 0x0068000800007388 */ /* 0x0041e80000000400 */
[----:B0-----:R-:W2:Y:S04]  /*4b820*/  LDL.LU R8, [R1+0x56d8] ;  /* 0x0056d80001087983 */ /* 0x001ea80000300800 */
[----:B--2---:R0:W-:Y:S04]  /*4b830*/  STS.U16 [R0+0x6c00], R8 ;  /* 0x006c000800007388 */ /* 0x0041e80000000400 */
[----:B0-----:R-:W2:Y:S04]  /*4b840*/  LDL.LU R8, [R1+0x56d4] ;  /* 0x0056d40001087983 */ /* 0x001ea80000300800 */
[----:B---3--:R-:W-:Y:S04]  /*4b850*/  STS.U16 [R0+0x7400], R9 ;  /* 0x0074000900007388 */ /* 0x008fe80000000400 */
[----:B----4-:R-:W-:Y:S04]  /*4b860*/  STS.U16 [R0+0x7800], R10 ;  /* 0x0078000a00007388 */ /* 0x010fe80000000400 */
[----:B------:R-:W-:Y:S04]  /*4b870*/  STS.U16 [R0+0x7c00], R11 ;  /* 0x007c000b00007388 */ /* 0x000fe80000000400 */
[----:B------:R-:W-:Y:S04]  /*4b880*/  STS.U16 [R0+0x8000], R12 ;  /* 0x0080000c00007388 */ /* 0x000fe80000000400 */
[----:B------:R-:W-:Y:S04]  /*4b890*/  STS.U16 [R0+0x8400], R13 ;  /* 0x0084000d00007388 */ /* 0x000fe80000000400 */
[----:B------:R-:W-:Y:S04]  /*4b8a0*/  STS.U16 [R0+0x8800], R25 ;  /* 0x0088001900007388 */ /* 0x000fe80000000400 */
[----:B------:R-:W-:Y:S04]  /*4b8b0*/  STS.U16 [R0+0x8c00], R27 ;  /* 0x008c001b00007388 */ /* 0x000fe80000000400 */
[----:B------:R-:W-:Y:S04]  /*4b8c0*/  STS.U16 [R0+0x9000], R14 ;  /* 0x0090000e00007388 */ /* 0x000fe80000000400 */
[----:B------:R-:W-:Y:S04]  /*4b8d0*/  STS.U16 [R0+0x9400], R15 ;  /* 0x0094000f00007388 */ /* 0x000fe80000000400 */
[----:B------:R-:W-:Y:S04]  /*4b8e0*/  STS.U16 [R0+0x9800], R23 ;  /* 0x0098001700007388 */ /* 0x000fe80000000400 */
[----:B--2---:R0:W-:Y:S04]  /*4b8f0*/  STS.U16 [R0+0x7000], R8 ;  /* 0x0070000800007388 */ /* 0x0041e80000000400 */
[----:B0-----:R-:W2:Y:S01]  /*4b900*/  LDL.LU R8, [R1+0x56d0] ;  /* 0x0056d00001087983 */ /* 0x001ea20000300800 */
[----:B------:R-:W3:Y:S02]  /*4b910*/  LDL.LU R9, [R1+0x56cc] ;  /* 0x0056cc0001097983 */ /* 0x000ee40000300800 */
[----:B------:R-:W4:Y:S02]  /*4b920*/  LDL.LU R10, [R1+0x56c8] ;  /* 0x0056c800010a7983 */ /* 0x000f240000300800 */
[----:B------:R-:W2:Y:S01]  /*4b930*/  LDL.LU R11, [R1+0x56c4] ;  /* 0x0056c400010b7983 */ /* 0x000ea20000300800 */
[----:B------:R-:W2:Y:S01]  /*4b940*/  LDL.LU R12, [R1+0x56c0] ;  /* 0x0056c000010c7983 */ /* 0x000ea20000300800 */
[----:B------:R-:W2:Y:S02]  /*4b950*/  LDL.LU R13, [R1+0x56bc] ;  /* 0x0056bc00010d7983 */ /* 0x000ea40000300800 */
[----:B------:R-:W2:Y:S02]  /*4b960*/  LDL.LU R25, [R1+0x56b8] ;  /* 0x0056b80001197983 */ /* 0x000ea40000300800 */
[----:B------:R-:W2:Y:S01]  /*4b970*/  LDL.LU R27, [R1+0x56b4] ;  /* 0x0056b400011b7983 */ /* 0x000ea20000300800 */
        /* <DEDUP_REMOVED lines=37> */
[----:B--2---:R-:W-:Y:S04]  /*4bbd0*/  STS.U16 [R0+0xe000], R27 ;  /* 0x00e0001b00007388 */ /* 0x004fe80000000400 */
[----:B------:R0:W-:Y:S04]  /*4bbe0*/  STL [R1+0x5688], R27 ;  /* 0x0056881b01007387 */ /* 0x0001e80000100800 */
[----:B------:R-:W-:Y:S04]  /*4bbf0*/  STS.U16 [R0+0xe400], R25 ;  /* 0x00e4001900007388 */ /* 0x000fe80000000400 */
[----:B------:R-:W-:Y:S04]  /*4bc00*/  STS.U16 [R0+0xfc00], R8 ;  /* 0x00fc000800007388 */ /* 0x000fe80000000400 */
[----:B0-----:R-:W2:Y:S01]  /*4bc10*/  LDL.LU R27, [R1+0xd4] ;  /* 0x0000d400011b7983 */ /* 0x001ea20000300800 */
[----:B------:R0:W-:Y:S03]  /*4bc20*/  STL [R1+0x568c], R25 ;  /* 0x00568c1901007387 */ /* 0x0001e60000100800 */
[----:B0-----:R-:W2:Y:S01]  /*4bc30*/  LDL.LU R25, [R1+0xd8] ;  /* 0x0000d80001197983 */ /* 0x001ea20000300800 */
[----:B------:R-:W-:Y:S02]  /*4bc40*/  STL [R1+0x5690], R13 ;  /* 0x0056900d01007387 */ /* 0x000fe40000100800 */
[----:B------:R-:W-:Y:S02]  /*4bc50*/  STL [R1+0x5694], R12 ;  /* 0x0056940c01007387 */ /* 0x000fe40000100800 */
[----:B------:R-:W-:Y:S01]  /*4bc60*/  STL [R1+0x5698], R11 ;  /* 0x0056980b01007387 */ /* 0x000fe20000100800 */
[----:B----4-:R-:W-:Y:S01]  /*4bc70*/  STL [R1+0x569c], R10 ;  /* 0x00569c0a01007387 */ /* 0x010fe20000100800 */
[----:B---3--:R-:W-:Y:S03]  /*4bc80*/  STL [R1+0x56a0], R9 ;  /* 0x0056a00901007387 */ /* 0x008fe60000100800 */
[----:B------:R0:W-:Y:S04]  /*4bc90*/  STL [R1+0x56a4], R8 ;  /* 0x0056a40801007387 */ /* 0x0001e80000100800 */
[----:B0-----:R-:W3:Y:S04]  /*4bca0*/  LDL.LU R8, [R1+0x70] ;  /* 0x0000700001087983 */ /* 0x001ee80000300800 */
[----:B---3--:R0:W-:Y:S04]  /*4bcb0*/  STL [R1+0x56a8], R8 ;  /* 0x0056a80801007387 */ /* 0x0081e80000100800 */
[----:B0-----:R-:W3:Y:S04]  /*4bcc0*/  LDL.LU R8, [R1+0x74] ;  /* 0x0000740001087983 */ /* 0x001ee80000300800 */
[----:B---3--:R0:W-:Y:S04]  /*4bcd0*/  STL [R1+0x56ac], R8 ;  /* 0x0056ac0801007387 */ /* 0x0081e80000100800 */
[----:B0-----:R-:W3:Y:S04]  /*4bce0*/  LDL.LU R8, [R1+0x78] ;  /* 0x0000780001087983 */ /* 0x001ee80000300800 */
[----:B------:R0:W-:Y:S04]  /*4bcf0*/  STS.U16 [R0+0xe800], R13 ;  /* 0x00e8000d00007388 */ /* 0x0001e80000000400 */
[----:B0-----:R-:W0:Y:S04]  /*4bd00*/  S2R R13, SR_TID.X ;  /* 0x00000000000d7919 */ /* 0x001e280000002100 */
[----:B------:R-:W-:Y:S04]  /*4bd10*/  STS.U16 [R0+0xec00], R12 ;  /* 0x00ec000c00007388 */ /* 0x000fe80000000400 */
[----:B------:R-:W-:Y:S04]  /*4bd20*/  STS.U16 [R0+0xf000], R11 ;  /* 0x00f0000b00007388 */ /* 0x000fe80000000400 */
[----:B------:R-:W-:Y:S04]  /*4bd30*/  STS.U16 [R0+0xf400], R10 ;  /* 0x00f4000a00007388 */ /* 0x000fe80000000400 */
[----:B------:R-:W-:Y:S01]  /*4bd40*/  STS.U16 [R0+0xf800], R9 ;  /* 0x00f8000900007388 */ /* 0x000fe20000000400 */
[----:B0-----:R-:W-:-:S03]  /*4bd50*/  LOP3.LUT R13, R13, 0x3f, RZ, 0xc0, !PT ;  /* 0x0000003f0d0d7812 */ /* 0x001fc600078ec0ff */
[----:B---3--:R0:W-:Y:S04]  /*4bd60*/  STL [R1+0x56b0], R8 ;  /* 0x0056b00801007387 */ /* 0x0081e80000100800 */
[----:B0-----:R-:W3:Y:S01]  /*4bd70*/  LDL.LU R8, [R1+0x7c] ;  /* 0x00007c0001087983 */ /* 0x001ee20000300800 */
[----:B------:R-:W-:Y:S02]  /*4bd80*/  IMAD.SHL.U32 R0, R13, 0x2, RZ ;  /* 0x000000020d007824 */ /* 0x000fe400078e00ff */
[----:B------:R-:W4:Y:S02]  /*4bd90*/  LDL.LU R9, [R1+0x6c] ;  /* 0x00006c0001097983 */ /* 0x000f240000300800 */
[----:B------:R-:W4:Y:S01]  /*4bda0*/  LDL.LU R10, [R1+0x68] ;  /* 0x00006800010a7983 */ /* 0x000f220000300800 */
[----:B------:R-:W4:Y:S01]  /*4bdb0*/  LDL.LU R11, [R1+0x64] ;  /* 0x00006400010b7983 */ /* 0x000f220000300800 */
[----:B------:R-:W4:Y:S01]  /*4bdc0*/  LDL.LU R12, [R1+0x60] ;  /* 0x00006000010c7983 */ /* 0x000f220000300800 */
[----:B------:R-:W-:Y:S01]  /*4bdd0*/  LOP3.LUT R0, R0, 0x10, RZ, 0x3c, !PT ;  /* 0x0000001000007812 */ /* 0x000fe200078e3cff */
[----:B------:R-:W4:Y:S04]  /*4bde0*/  LDL.LU R13, [R1+0x5c] ;  /* 0x00005c00010d7983 */ /* 0x000f280000300800 */
[----:B--2---:R0:W-:Y:S01]  /*4bdf0*/  STS.U16 [R0+0x80], R25 ;  /* 0x0000801900007388 */ /* 0x0041e20000000400 */
[----:B------:R1:W-:Y:S02]  /*4be00*/  STS.U16 [R0+0x480], R27 ;  /* 0x0004801b00007388 */ /* 0x0003e40000000400 */
[----:B------:R2:W-:Y:S02]  /*4be10*/  STS.U16 [R0+0x880], R14 ;  /* 0x0008800e00007388 */ /* 0x0005e40000000400 */
[----:B------:R2:W-:Y:S01]  /*4be20*/  STS.U16 [R0+0xc80], R15 ;  /* 0x000c800f00007388 */ /* 0x0005e20000000400 */
[----:B------:R2:W-:Y:S01]  /*4be30*/  STS.U16 [R0+0x1080], R23 ;  /* 0x0010801700007388 */ /* 0x0005e20000000400 */
[----:B------:R2:W-:Y:S03]  /*4be40*/  STS.U16 [R0+0x1480], R22 ;  /* 0x0014801600007388 */ /* 0x0005e60000000400 */
[----:B0-----:R-:W4:Y:S01]  /*4be50*/  LDL.LU R25, [R1+0x58] ;  /* 0x0000580001197983 */ /* 0x001f220000300800 */
[----:B-1----:R-:W4:Y:S02]  /*4be60*/  LDL.LU R27, [R1+0x54] ;  /* 0x00005400011b7983 */ /* 0x002f240000300800 */
[----:B--2---:R-:W4:Y:S01]  /*4be70*/  LDL.LU R14, [R1+0x50] ;  /* 0x00005000010e7983 */ /* 0x004f220000300800 */
[----:B------:R-:W4:Y:S04]  /*4be80*/  LDL.LU R15, [R1+0x4c] ;  /* 0x00004c00010f7983 */ /* 0x000f280000300800 */
[----:B------:R-:W4:Y:S04]  /*4be90*/  LDL.LU R23, [R1+0x48] ;  /* 0x0000480001177983 */ /* 0x000f280000300800 */
[----:B------:R0:W-:Y:S01]  /*4bea0*/  STS.U16 [R0+0x1880], R21 ;  /* 0x0018801500007388 */ /* 0x0001e20000000400 */
[----:B------:R-:W4:Y:S02]  /*4beb0*/  LDL.LU R22, [R1+0x44] ;  /* 0x0000440001167983 */ /* 0x000f240000300800 */
[----:B------:R1:W-:Y:S02]  /*4bec0*/  STS.U16 [R0+0x1c80], R19 ;  /* 0x001c801300007388 */ /* 0x0003e40000000400 */
[----:B------:R1:W-:Y:S01]  /*4bed0*/  STS.U16 [R0+0x2080], R17 ;  /* 0x0020801100007388 */ /* 0x0003e20000000400 */
[----:B------:R1:W-:Y:S01]  /*4bee0*/  STS.U16 [R0+0x2480], R16 ;  /* 0x0024801000007388 */ /* 0x0003e20000000400 */
[----:B------:R1:W-:Y:S02]  /*4bef0*/  STS.U16 [R0+0x2880], R18 ;  /* 0x0028801200007388 */ /* 0x0003e40000000400 */
[----:B------:R1:W-:Y:S01]  /*4bf00*/  STS.U16 [R0+0x2c80], R20 ;  /* 0x002c801400007388 */ /* 0x0003e20000000400 */
[----:B0-----:R-:W4:Y:S01]  /*4bf10*/  LDL.LU R21, [R1+0x40] ;  /* 0x0000400001157983 */ /* 0x001f220000300800 */
[----:B-1----:R-:W4:Y:S03]  /*4bf20*/  LDL.LU R19, [R1+0x3c] ;  /* 0x00003c0001137983 */ /* 0x002f260000300800 */
[----:B------:R-:W4:Y:S04]  /*4bf30*/  LDL.LU R17, [R1+0x38] ;  /* 0x0000380001117983 */ /* 0x000f280000300800 */
[----:B------:R-:W4:Y:S01]  /*4bf40*/  LDL.LU R16, [R1+0x34] ;  /* 0x0000340001107983 */ /* 0x000f220000300800 */
[----:B------:R-:W4:Y:S02]  /*4bf50*/  LDL.LU R18, [R1+0x30] ;  /* 0x0000300001127983 */ /* 0x000f240000300800 */
[----:B------:R0:W-:Y:S02]  /*4bf60*/  STS.U16 [R0+0x3080], R3 ;  /* 0x0030800300007388 */ /* 0x0001e40000000400 */
[----:B------:R-:W4:Y:S01]  /*4bf70*/  LDL.LU R20, [R1+0x2c] ;  /* 0x00002c0001147983 */ /* 0x000f220000300800 */
[----:B------:R1:W-:Y:S01]  /*4bf80*/  STS.U16 [R0+0x3480], R4 ;  /* 0x0034800400007388 */ /* 0x0003e20000000400 */
[----:B------:R1:W-:Y:S02]  /*4bf90*/  STS.U16 [R0+0x3880], R5 ;  /* 0x0038800500007388 */ /* 0x0003e40000000400 */
[----:B------:R1:W-:Y:S02]  /*4bfa0*/  STS.U16 [R0+0x3c80], R6 ;  /* 0x003c800600007388 */ /* 0x0003e40000000400 */
[----:B------:R1:W-:Y:S01]  /*4bfb0*/  STS.U16 [R0+0x4080], R7 ;  /* 0x0040800700007388 */ /* 0x0003e20000000400 */
[----:B------:R1:W-:Y:S04]  /*4bfc0*/  STS.U16 [R0+0x4480], R24 ;  /* 0x0044801800007388 */ /* 0x0003e80000000400 */
        /* <DEDUP_REMOVED lines=9> */
[----:B------:R1:W-:Y:S01]  /*4c060*/  STS.U16 [R0+0x5480], R2 ;  /* 0x0054800200007388 */ /* 0x0003e20000000400 */
[----:B0-----:R-:W4:Y:S01]  /*4c070*/  LDL.LU R26, [R1+0x10] ;  /* 0x00001000011a7983 */ /* 0x001f220000300800 */
[----:B-1----:R-:W4:Y:S02]  /*4c080*/  LDL.LU R28, [R1+0xc] ;  /* 0x00000c00011c7983 */ /* 0x002f240000300800 */
[----:B------:R-:W4:Y:S01]  /*4c090*/  LDL.LU R29, [R1+0x8] ;  /* 0x00000800011d7983 */ /* 0x000f220000300800 */
[----:B------:R-:W4:Y:S04]  /*4c0a0*/  LDL.LU R2, [R1+0x4] ;  /* 0x0000040001027983 */ /* 0x000f280000300800 */
[----:B---3--:R0:W-:Y:S04]  /*4c0b0*/  STS.U16 [R0+0x5880], R8 ;  /* 0x0058800800007388 */ /* 0x0081e80000000400 */
[----:B0-----:R-:W3:Y:S04]  /*4c0c0*/  LDL.LU R8, [R1+0x56b0] ;  /* 0x0056b00001087983 */ /* 0x001ee80000300800 */
[----:B---3--:R0:W-:Y:S04]  /*4c0d0*/  STS.U16 [R0+0x5c80], R8 ;  /* 0x005c800800007388 */ /* 0x0081e80000000400 */
[----:B0-----:R-:W3:Y:S04]  /*4c0e0*/  LDL.LU R8, [R1+0x56ac] ;  /* 0x0056ac0001087983 */ /* 0x001ee80000300800 */
[----:B---3--:R0:W-:Y:S04]  /*4c0f0*/  STS.U16 [R0+0x6080], R8 ;  /* 0x0060800800007388 */ /* 0x0081e80000000400 */
[----:B0-----:R-:W3:Y:S04]  /*4c100*/  LDL.LU R8, [R1+0x56a8] ;  /* 0x0056a80001087983 */ /* 0x001ee80000300800 */
[----:B---3--:R0:W-:Y:S01]  /*4c110*/  STS.U16 [R0+0x6480], R8 ;  /* 0x0064800800007388 */ /* 0x0081e20000000400 */
[----:B----4-:R1:W-:Y:S02]  /*4c120*/  STS.U16 [R0+0x6880], R9 ;  /* 0x0068800900007388 */ /* 0x0103e40000000400 */
[----:B------:R3:W-:Y:S02]  /*4c130*/  STS.U16 [R0+0x6c80], R10 ;  /* 0x006c800a00007388 */ /* 0x0007e40000000400 */
[----:B------:R4:W-:Y:S01]  /*4c140*/  STS.U16 [R0+0x7080], R11 ;  /* 0x0070800b00007388 */ /* 0x0009e20000000400 */
[----:B------:R4:W-:Y:S01]  /*4c150*/  STS.U16 [R0+0x7480], R12 ;  /* 0x0074800c00007388 */ /* 0x0009e20000000400 */
[----:B------:R4:W-:Y:S03]  /*4c160*/  STS.U16 [R0+0x7880], R13 ;  /* 0x0078800d00007388 */ /* 0x0009e60000000400 */
[----:B0-----:R-:W2:Y:S01]  /*4c170*/  LDL.LU R8, [R1+0x56a4] ;  /* 0x0056a40001087983 */ /* 0x001ea20000300800 */
[----:B-1----:R-:W2:Y:S02]  /*4c180*/  LDL.LU R9, [R1+0x56a0] ;  /* 0x0056a00001097983 */ /* 0x002ea40000300800 */
[----:B---3--:R-:W3:Y:S02]  /*4c190*/  LDL.LU R10, [R1+0x569c] ;  /* 0x00569c00010a7983 */ /* 0x008ee40000300800 */
[----:B----4-:R-:W4:Y:S01]  /*4c1a0*/  LDL.LU R11, [R1+0x5698] ;  /* 0x00569800010b7983 */ /* 0x010f220000300800 */
[----:B------:R-:W2:Y:S01]  /*4c1b0*/  LDL.LU R12, [R1+0x5694] ;  /* 0x00569400010c7983 */ /* 0x000ea20000300800 */
[----:B------:R-:W2:Y:S03]  /*4c1c0*/  LDL.LU R13, [R1+0x5690] ;  /* 0x00569000010d7983 */ /* 0x000ea60000300800 */
[----:B------:R0:W-:Y:S01]  /*4c1d0*/  STS.U16 [R0+0x7c80], R25 ;  /* 0x007c801900007388 */ /* 0x0001e20000000400 */
[----:B------:R1:W-:Y:S02]  /*4c1e0*/  STS.U16 [R0+0x8080], R27 ;  /* 0x0080801b00007388 */ /* 0x0003e40000000400 */
[----:B------:R1:W-:Y:S02]  /*4c1f0*/  STS.U16 [R0+0x8480], R14 ;  /* 0x0084800e00007388 */ /* 0x0003e40000000400 */
[----:B------:R1:W-:Y:S01]  /*4c200*/  STS.U16 [R0+0x8880], R15 ;  /* 0x0088800f00007388 */ /* 0x0003e20000000400 */
[----:B------:R1:W-:Y:S01]  /*4c210*/  STS.U16 [R0+0x8c80], R23 ;  /* 0x008c801700007388 */ /* 0x0003e20000000400 */
[----:B------:R1:W-:Y:S03]  /*4c220*/  STS.U16 [R0+0x9080], R22 ;  /* 0x0090801600007388 */ /* 0x0003e60000000400 */
[----:B0-----:R-:W2:Y:S01]  /*4c230*/  LDL.LU R25, [R1+0x568c] ;  /* 0x00568c0001197983 */ /* 0x001ea20000300800 */
[----:B-1----:R-:W2:Y:S03]  /*4c240*/  LDL.LU R27, [R1+0x5688] ;  /* 0x00568800011b7983 */ /* 0x002ea60000300800 */
[----:B------:R-:W2:Y:S01]  /*4c250*/  LDL.LU R14, [R1+0x5684] ;  /* 0x00568400010e7983 */ /* 0x000ea20000300800 */
[----:B------:R-:W2:Y:S03]  /*4c260*/  LDL.LU R15, [R1+0x5680] ;  /* 0x00568000010f7983 */ /* 0x000ea60000300800 */
        /* <DEDUP_REMOVED lines=30> */
[----:B0-----:R-:W2:Y:S01]  /*4c450*/  LDL.LU R26, [R1+0x5644] ;  /* 0x00564400011a7983 */ /* 0x001ea20000300800 */
[----:B-1----:R-:W2:Y:S02]  /*4c460*/  LDL.LU R28, [R1+0x5640] ;  /* 0x00564000011c7983 */ /* 0x002ea40000300800 */
[----:B------:R-:W2:Y:S02]  /*4c470*/  LDL.LU R29, [R1+0x563c] ;  /* 0x00563c00011d7983 */ /* 0x000ea40000300800 */
[----:B------:R-:W2:Y:S02]  /*4c480*/  LDL.LU R2, [R1+0x5638] ;  /* 0x0056380001027983 */ /* 0x000ea40000300800 */
[----:B--2---:R0:W-:Y:S01]  /*4c490*/  STS.U16 [R0+0xd480], R2 ;  /* 0x00d4800200007388 */ /* 0x0041e20000000400 */
[----:B------:R-:W-:Y:S02]  /*4c4a0*/  STS.U16 [R0+0xd880], R29 ;  /* 0x00d8801d00007388 */ /* 0x000fe40000000400 */
[----:B------:R-:W-:Y:S02]  /*4c4b0*/  STS.U16 [R0+0xdc80], R28 ;  /* 0x00dc801c00007388 */ /* 0x000fe40000000400 */
[----:B------:R-:W-:Y:S01]  /*4c4c0*/  STS.U16 [R0+0xe080], R26 ;  /* 0x00e0801a00007388 */ /* 0x000fe20000000400 */
[----:B------:R-:W-:Y:S01]  /*4c4d0*/  STS.U16 [R0+0xe480], R24 ;  /* 0x00e4801800007388 */ /* 0x000fe20000000400 */
[----:B------:R-:W-:Y:S02]  /*4c4e0*/  STS.U16 [R0+0xe880], R7 ;  /* 0x00e8800700007388 */ /* 0x000fe40000000400 */
[----:B------:R-:W-:Y:S02]  /*4c4f0*/  STS.U16 [R0+0xec80], R6 ;  /* 0x00ec800600007388 */ /* 0x000fe40000000400 */
[----:B------:R1:W-:Y:S01]  /*4c500*/  STS.U16 [R0+0xf080], R5 ;  /* 0x00f0800500007388 */ /* 0x0003e20000000400 */
[----:B------:R2:W-:Y:S04]  /*4c510*/  STS.U16 [R0+0xf480], R4 ;  /* 0x00f4800400007388 */ /* 0x0005e80000000400 */
[----:B0-----:R-:W3:Y:S04]  /*4c520*/  LDL.LU R2, [R1+0x5634] ;  /* 0x0056340001027983 */ /* 0x001ee80000300800 */
[----:B-1----:R-:W4:Y:S04]  /*4c530*/  LDL R5, [R1+0x1ed8] ;  /* 0x001ed80001057983 */ /* 0x002f280000100800 */
[----:B--2---:R-:W4:Y:S01]  /*4c540*/  LDL R4, [R1+0xfa8] ;  /* 0x000fa80001047983 */ /* 0x004f220000100800 */
[----:B---3--:R-:W-:-:S02]  /*4c550*/  PRMT R2, RZ, 0x7610, R2 ;  /* 0x00007610ff027816 */ /* 0x008fc40000000002 */
[----:B----4-:R-:W-:-:S04]  /*4c560*/  @!P2 LOP3.LUT R5, R5, R4, RZ, 0x3c, !PT ;  /* 0x000000040505a212 */ /* 0x010fc800078e3cff */
[----:B------:R-:W-:-:S04]  /*4c570*/  @!P2 LOP3.LUT R4, R5, R4, RZ, 0x3c, !PT ;  /* 0x000000040504a212 */ /* 0x000fc800078e3cff */
[----:B------:R-:W-:-:S05]  /*4c580*/  @!P2 LOP3.LUT R5, R5, R4, RZ, 0x3c, !PT ;  /* 0x000000040505a212 */ /* 0x000fca00078e3cff */
[----:B------:R-:W2:Y:S04]  /*4c590*/  @!P2 LDG.E.U16 R2, [R4.64] ;  /* 0x000000060402a981 */ /* 0x000ea8000c1e1500 */
[----:B------:R-:W-:Y:S01]  /*4c5a0*/  STS.U16 [R0+0xf880], R3 ;  /* 0x00f8800300007388 */ /* 0x000fe20000000400 */
[----:B------:R0:W-:Y:S02]  /*4c5b0*/  STS.U16 [R0+0xfc80], R19 ;  /* 0x00fc801300007388 */ /* 0x0001e40000000400 */
[----:B------:R-:W-:Y:S02]  /*4c5c0*/  STS.U16 [R14+0x100], R20 ;  /* 0x000100140e007388 */ /* 0x000fe40000000400 */
[----:B------:R-:W-:Y:S01]  /*4c5d0*/  STS.U16 [R14+0x500], R18 ;  /* 0x000500120e007388 */ /* 0x000fe20000000400 */
[----:B------:R-:W-:Y:S01]  /*4c5e0*/  STS.U16 [R14+0x900], R16 ;  /* 0x000900100e007388 */ /* 0x000fe20000000400 */
[----:B------:R-:W-:Y:S02]  /*4c5f0*/  STS.U16 [R14+0xd00], R17 ;  /* 0x000d00110e007388 */ /* 0x000fe40000000400 */
[----:B------:R-:W-:Y:S02]  /*4c600*/  STS.U16 [R14+0x1100], R21 ;  /* 0x001100150e007388 */ /* 0x000fe40000000400 */
[----:B------:R-:W-:Y:S01]  /*4c610*/  STS.U16 [R14+0x1500], R22 ;  /* 0x001500160e007388 */ /* 0x000fe20000000400 */
[----:B------:R1:W-:Y:S04]  /*4c620*/  STS.U16 [R14+0x1900], R23 ;  /* 0x001900170e007388 */ /* 0x0003e80000000400 */
[----:B0-----:R-:W3:Y:S04]  /*4c630*/  LDL.LU R0, [R1+0x1f64] ;  /* 0x001f640001007983 */ /* 0x001ee80000300800 */
[----:B-1----:R-:W4:Y:S04]  /*4c640*/  LDL.LU R14, [R1+0x5630] ;  /* 0x00563000010e7983 */ /* 0x002f280000300800 */
[----:B--2---:R0:W-:Y:S04]  /*4c650*/  STL [R1+0xd88], R2 ;  /* 0x000d880201007387 */ /* 0x0041e80000100800 */
[----:B0-----:R-:W2:Y:S01]  /*4c660*/  LDL.LU R2, [R1+0x562c] ;  /* 0x00562c0001027983 */ /* 0x001ea20000300800 */
[----:B------:R-:W2:Y:S02]  /*4c670*/  LDL R4, [R1+0xfa4] ;  /* 0x000fa40001047983 */ /* 0x000ea40000100800 */
[----:B------:R-:W2:Y:S01]  /*4c680*/  LDL R5, [R1+0x1ed4] ;  /* 0x001ed40001057983 */ /* 0x000ea20000100800 */
[----:B----4-:R-:W-:-:S02]  /*4c690*/  PRMT R14, RZ, 0x7610, R14 ;  /* 0x00007610ff0e7816 */ /* 0x010fc4000000000e */
[----:B--2---:R-:W-:-:S04]  /*4c6a0*/  @!P2 LOP3.LUT R5, R5, R4, RZ, 0x3c, !PT ;  /* 0x000000040505a212 */ /* 0x004fc800078e3cff */
[----:B------:R-:W-:-:S04]  /*4c6b0*/  @!P2 LOP3.LUT R4, R5, R4, RZ, 0x3c, !PT ;  /* 0x000000040504a212 */ /* 0x000fc800078e3cff */
[----:B------:R-:W-:-:S05]  /*4c6c0*/  @!P2 LOP3.LUT R5, R5, R4, RZ, 0x3c, !PT ;  /* 0x000000040505a212 */ /* 0x000fca00078e3cff */
[----:B------:R-:W2:Y:S04]  /*4c6d0*/  @!P2 LDG.E.U16 R14, [R4.64] ;  /* 0x00000006040ea981 */ /* 0x000ea8000c1e1500 */
[----:B--2---:R0:W-:Y:S04]  /*4c6e0*/  STL [R1+0xd84], R14 ;  /* 0x000d840e01007387 */ /* 0x0041e80000100800 */
[----:B0-----:R-:W2:Y:S01]  /*4c6f0*/  LDL.LU R14, [R1+0x5628] ;  /* 0x00562800010e7983 */ /* 0x001ea20000300800 */
[----:B------:R-:W4:Y:S02]  /*4c700*/  LDL R4, [R1+0xfa0] ;  /* 0x000fa00001047983 */ /* 0x000f240000100800 */
[----:B------:R-:W4:Y:S01]  /*4c710*/  LDL R5, [R1+0x1ed0] ;  /* 0x001ed00001057983 */ /* 0x000f220000100800 */
[----:B------:R-:W-:-:S02]  /*4c720*/  PRMT R2, RZ, 0x7610, R2 ;  /* 0x00007610ff027816 */ /* 0x000fc40000000002 */
[----:B----4-:R-:W-:-:S04]  /*4c730*/  @!P2 LOP3.LUT R5, R5, R4, RZ, 0x3c, !PT ;  /* 0x000000040505a212 */ /* 0x010fc800078e3cff */
[----:B------:R-:W-:-:S04]  /*4c740*/  @!P2 LOP3.LUT R4, R5, R4, RZ, 0x3c, !PT ;  /* 0x000000040504a212 */ /* 0x000fc800078e3cff */
[----:B------:R-:W-:-:S05]  /*4c750*/  @!P2 LOP3.LUT R5, R5, R4, RZ, 0x3c, !PT ;  /* 0x000000040505a212 */ /* 0x000fca00078e3cff */
[----:B------:R-:W4:Y:S04]  /*4c760*/  @!P2 LDG.E.U16 R2, [R4.64] ;  /* 0x000000060402a981 */ /* 0x000f28000c1e1500 */
[----:B----4-:R0:W-:Y:S04]  /*4c770*/  STL [R1+0xd80], R2 ;  /* 0x000d800201007387 */ /* 0x0101e80000100800 */
[----:B0-----:R-:W4:Y:S01]  /*4c780*/  LDL.LU R2, [R1+0x5624] ;  /* 0x0056240001027983 */ /* 0x001f220000300800 */
[----:B------:R-:W3:Y:S02]  /*4c790*/  LDL R4, [R1+0xf9c] ;  /* 0x000f9c0001047983 */ /* 0x000ee40000100800 */
[----:B------:R-:W3:Y:S01]  /*4c7a0*/  LDL R5, [R1+0x1ecc] ;  /* 0x001ecc0001057983 */ /* 0x000ee20000100800 */
[----:B--2---:R-:W-:-:S02]  /*4c7b0*/  PRMT R14, RZ, 0x7610, R14 ;  /* 0x00007610ff0e7816 */ /* 0x004fc4000000000e */
[----:B---3--:R-:W-:-:S04]  /*4c7c0*/  @!P2 LOP3.LUT R5, R5, R4, RZ, 0x3c, !PT ;  /* 0x000000040505a212 */ /* 0x008fc800078e3cff */
[----:B------:R-:W-:-:S04]  /*4c7d0*/  @!P2 LOP3.LUT R4, R5, R4, RZ, 0x3c, !PT ;  /* 0x000000040504a212 */ /* 0x000fc800078e3cff */
[----:B------:R-:W-:-:S05]  /*4c7e0*/  @!P2 LOP3.LUT R5, R5, R4, RZ, 0x3c, !PT ;  /* 0x000000040505a212 */ /* 0x000fca00078e3cff */
[----:B------:R-:W2:Y:S04]  /*4c7f0*/  @!P2 LDG.E.U16 R14, [R4.64] ;  /* 0x00000006040ea981 */ /* 0x000ea8000c1e1500 */
[----:B--2---:R0:W-:Y:S04]  /*4c800*/  STL [R1+0xd7c], R14 ;  /* 0x000d7c0e01007387 */ /* 0x0041e80000100800 */
[----:B0-----:R-:W2:Y:S01]  /*4c810*/  LDL.LU R14, [R1+0x5620] ;  /* 0x00562000010e7983 */ /* 0x001ea20000300800 */
[----:B------:R-:W3:Y:S02]  /*4c820*/  LDL R4, [R1+0x1ec4] ;  /* 0x001ec40001047983 */ /* 0x000ee40000100800 */
[----:B------:R-:W3:Y:S01]  /*4c830*/  LDL R5, [R1+0x1ec8] ;  /* 0x001ec80001057983 */ /* 0x000ee20000100800 */
[----:B----4-:R-:W-:-:S02]  /*4c840*/  PRMT R2, RZ, 0x7610, R2 ;  /* 0x00007610ff027816 */ /* 0x010fc40000000002 */
[----:B---3--:R-:W-:-:S04]  /*4c850*/  @!P2 LOP3.LUT R5, R5, R4, RZ, 0x3c, !PT ;  /* 0x000000040505a212 */ /* 0x008fc800078e3cff */
[----:B------:R-:W-:-:S04]  /*4c860*/  @!P2 LOP3.LUT R4, R5, R4, RZ, 0x3c, !PT ;  /* 0x000000040504a212 */ /* 0x000fc800078e3cff */
[----:B------:R-:W-:-:S05]  /*4c870*/  @!P2 LOP3.LUT R5, R5, R4, RZ, 0x3c, !PT ;  /* 0x000000040505a212 */ /* 0x000fca00078e3cff */
[----:B------:R-:W3:Y:S04]  /*4c880*/  @!P2 LDG.E.U16 R2, [R4.64] ;  /* 0x000000060402a981 */ /* 0x000ee8000c1e1500 */
[----:B---3--:R0:W-:Y:S04]  /*4c890*/  STL [R1+0xd78], R2 ;  /* 0x000d780201007387 */ /* 0x0081e80000100800 */
[----:B0-----:R-:W3:Y:S01]  /*4c8a0*/  LDL.LU R2, [R1+0x561c] ;  /* 0x00561c0001027983 */ /* 0x001ee20000300800 */
[----:B------:R-:W4:Y:S02]  /*4c8b0*/  LDL R4, [R1+0x1ea4] ;  /* 0x001ea40001047983 */ /* 0x000f240000100800 */
[----:B------:R-:W4:Y:S01]  /*4c8c0*/  LDL R5, [R1+0x1ea8] ;  /* 0x001ea80001057983 */ /* 0x000f220000100800 */
[----:B--2---:R-:W-:-:S02]  /*4c8d0*/  PRMT R14, RZ, 0x7610, R14 ;  /* 0x00007610ff0e7816 */ /* 0x004fc4000000000e */
[----:B----4-:R-:W-:-:S04]  /*4c8e0*/  @!P2 LOP3.LUT R5, R5, R4, RZ, 0x3c, !PT ;  /* 0x000000040505a212 */ /* 0x010fc800078e3cff */
[----:B------:R-:W-:-:S04]  /*4c8f0*/  @!P2 LOP3.LUT R4, R5, R4, RZ, 0x3c, !PT ;  /* 0x000000040504a212 */ /* 0x000fc800078e3cff */
[----:B------:R-:W-:-:S05]  /*4c900*/  @!P2 LOP3.LUT R5, R5, R4, RZ, 0x3c, !PT ;  /* 0x000000040505a212 */ /* 0x000fca00078e3cff */
[----:B------:R-:W2:Y:S04]  /*4c910*/  @!P2 LDG.E.U16 R14, [R4.64] ;  /* 0x00000006040ea981 */ /* 0x000ea8000c1e1500 */
[----:B--2---:R0:W-:Y:S04]  /*4c920*/  STL [R1+0xd74], R14 ;  /* 0x000d740e01007387 */ /* 0x0041e80000100800 */
[----:B0-----:R-:W2:Y:S01]  /*4c930*/  LDL.LU R14, [R1+0x5618] ;  /* 0x00561800010e7983 */ /* 0x001ea20000300800 */
[----:B------:R-:W4:Y:S02]  /*4c940*/  LDL R4, [R1+0x1e9c] ;  /* 0x001e9c0001047983 */ /* 0x000f240000100800 */
[----:B------:R-:W4:Y:S01]  /*4c950*/  LDL R5, [R1+0x1ea0] ;  /* 0x001ea00001057983 */ /* 0x000f220000100800 */
[----:B---3--:R-:W-:-:S02]  /*4c960*/  PRMT R2, RZ, 0x7610, R2 ;  /* 0x00007610ff027816 */ /* 0x008fc40000000002 */
[----:B----4-:R-:W-:-:S04]  /*4c970*/  @!P2 LOP3.LUT R5, R5, R4, RZ, 0x3c, !PT ;  /* 0x000000040505a212 */ /* 0x010fc800078e3cff */
        /* <DEDUP_REMOVED lines=1940> */
[----:B------:R-:W2:Y:S02]  /*542c0*/  LDL R4, [R1+0x1564] ;  /* 0x0015640001047983 */ /* 0x000ea40000100800 */
[----:B------:R-:W2:Y:S01]  /*542d0*/  LDL R5, [R1+0x1568] ;  /* 0x0015680001057983 */ /* 0x000ea20000100800 */
[----:B---3--:R-:W-:-:S02]  /*542e0*/  PRMT R2, RZ, 0x7610, R2 ;  /* 0x00007610ff027816 */ /* 0x008fc40000000002 */
[----:B--2---:R-:W-:-:S04]  /*542f0*/  @!P2 LOP3.LUT R5, R5, R4, RZ, 0x3c, !PT ;  /* 0x000000040505a212 */ /* 0x004fc800078e3cff */
[----:B------:R-:W-:-:S04]  /*54300*/  @!P2 LOP3.LUT R4, R5, R4, RZ, 0x3c, !PT ;  /* 0x000000040504a212 */ /* 0x000fc800078e3cff */
[----:B------:R-:W-:-:S05]  /*54310*/  @!P2 LOP3.LUT R5, R5, R4, RZ, 0x3c, !PT ;  /* 0x000000040505a212 */ /* 0x000fca00078e3cff */
[----:B------:R-:W2:Y:S04]  /*54320*/  @!P2 LDG.E.U16 R2, [R4.64] ;  /* 0x000000060402a981 */ /* 0x000ea8000c1e1500 */
[----:B--2---:R0:W-:Y:S04]  /*54330*/  STL [R1+0xa0c], R2 ;  /* 0x000a0c0201007387 */ /* 0x0041e80000100800 */
[----:B0-----:R-:W2:Y:S01]  /*54340*/  LDL.LU R2, [R1+0x52b4] ;  /* 0x0052b40001027983 */ /* 0x001ea20000300800 */
[----:B------:R-:W3:Y:S02]  /*54350*/  LDL R4, [R1+0x155c] ;  /* 0x00155c0001047983 */ /* 0x000ee40000100800 */
[----:B------:R-:W3:Y:S02]  /*54360*/  LDL R5, [R1+0x1560] ;  /* 0x0015600001057983 */ /* 0x000ee40000100800 */
[----:B---3--:R-:W-:-:S02]  /*54370*/  @!P2 LOP3.LUT R5, R5, R4, RZ, 0x3c, !PT ;  /* 0x000000040505a212 */ /* 0x008fc400078e3cff */
[----:B--2---:R-:W-:Y:S02]  /*54380*/  PRMT R2, RZ, 0x7610, R2 ;  /* 0x00007610ff027816 */ /* 0x004fe40000000002 */
        /* <DEDUP_REMOVED lines=978> */
[----:B------:R-:W3:Y:S01]  /*580b0*/  LDL R5, [R1+0x1f08] ;  /* 0x001f080001057983 */ /* 0x000ee20000100800 */
[----:B------:R-:W-:-:S02]  /*580c0*/  PRMT R20, RZ, 0x7610, R20 ;  /* 0x00007610ff147816 */ /* 0x000fc40000000014 */
[----:B---3--:R-:W-:-:S04]  /*580d0*/  @!P2 LOP3.LUT R5, R5, R4, RZ, 0x3c, !PT ;  /* 0x000000040505a212 */ /* 0x008fc800078e3cff */
[----:B------:R-:W-:-:S04]  /*580e0*/  @!P2 LOP3.LUT R4, R5, R4, RZ, 0x3c, !PT ;  /* 0x000000040504a212 */ /* 0x000fc800078e3cff */
[----:B------:R-:W-:-:S05]  /*580f0*/  @!P2 LOP3.LUT R5, R5, R4, RZ, 0x3c, !PT ;  /* 0x000000040505a212 */ /* 0x000fca00078e3cff */
[----:B------:R0:W3:Y:S04]  /*58100*/  @!P2 LDG.E.U16 R20, [R4.64] ;  /* 0x000000060414a981 */ /* 0x0000e8000c1e1500 */
[----:B0-----:R-:W2:Y:S04]  /*58110*/  LDL R4, [R1+0x1f0c] ;  /* 0x001f0c0001047983 */ /* 0x001ea80000100800 */
[----:B------:R-:W2:Y:S01]  /*58120*/  LDL R5, [R1+0x1f48] ;  /* 0x001f480001057983 */ /* 0x000ea20000100800 */
[----:B------:R-:W-:Y:S02]  /*58130*/  PRMT R13, RZ, 0x7610, R13 ;  /* 0x00007610ff0d7816 */ /* 0x000fe4000000000d */
[----:B--2---:R-:W-:-:S04]  /*58140*/  @!P2 LOP3.LUT R5, R5, R4, RZ, 0x3c, !PT ;  /* 0x000000040505a212 */ /* 0x004fc800078e3cff */
[----:B------:R-:W-:-:S04]  /*58150*/  @!P2 LOP3.LUT R4, R5, R4, RZ, 0x3c, !PT ;  /* 0x000000040504a212 */ /* 0x000fc800078e3cff */
[----:B------:R-:W-:Y:S01]  /*58160*/  @!P2 LOP3.LUT R5, R5, R4, RZ, 0x3c, !PT ;  /* 0x000000040505a212 */ /* 0x000fe200078e3cff */
[----:B---3--:R-:W-:Y:S04]  /*58170*/  STL [R1+0x50c8], R20 ;  /* 0x0050c81401007387 */ /* 0x008fe80000100800 */
[----:B------:R0:W2:Y:S04]  /*58180*/  @!P2 LDG.E.U16 R13, [R4.64] ;  /* 0x00000006040da981 */ /* 0x0000a8000c1e1500 */
[----:B0-----:R-:W3:Y:S04]  /*58190*/  LDL R4, [R1+0x1f4c] ;  /* 0x001f4c0001047983 */ /* 0x001ee80000100800 */
[----:B------:R-:W3:Y:S01]  /*581a0*/  LDL R5, [R1+0x1f90] ;  /* 0x001f900001057983 */ /* 0x000ee20000100800 */
[----:B------:R-:W-:-:S02]  /*581b0*/  PRMT R12, RZ, 0x7610, R12 ;  /* 0x00007610ff0c7816 */ /* 0x000fc4000000000c */
[----:B---3--:R-:W-:-:S04]  /*581c0*/  @!P2 LOP3.LUT R5, R5, R4, RZ, 0x3c, !PT ;  /* 0x000000040505a212 */ /* 0x008fc800078e3cff */
[----:B------:R-:W-:-:S04]  /*581d0*/  @!P2 LOP3.LUT R4, R5, R4, RZ, 0x3c, !PT ;  /* 0x000000040504a212 */ /* 0x000fc800078e3cff */
[----:B------:R-:W-:Y:S01]  /*581e0*/  @!P2 LOP3.LUT R5, R5, R4, RZ, 0x3c, !PT ;  /* 0x000000040505a212 */ /* 0x000fe200078e3cff */
[----:B--2---:R0:W-:Y:S04]  /*581f0*/  STL [R1+0x50cc], R13 ;  /* 0x0050cc0d01007387 */ /* 0x0041e80000100800 */
[----:B------:R1:W2:Y:S04]  /*58200*/  @!P2 LDG.E.U16 R12, [R4.64] ;  /* 0x00000006040ca981 */ /* 0x0002a8000c1e1500 */
[----:B-1----:R-:W3:Y:S04]  /*58210*/  LDL R4, [R1+0x110c] ;  /* 0x00110c0001047983 */ /* 0x002ee80000100800 */
[----:B------:R-:W3:Y:S01]  /*58220*/  LDL R5, [R1+0x1110] ;  /* 0x0011100001057983 */ /* 0x000ee20000100800 */
[----:B0-----:R-:W-:-:S02]  /*58230*/  PRMT R13, RZ, 0x7610, R13 ;  /* 0x00007610ff0d7816 */ /* 0x001fc4000000000d */
[----:B---3--:R-:W-:-:S04]  /*58240*/  @!P2 LOP3.LUT R5, R5, R4, RZ, 0x3c, !PT ;  /* 0x000000040505a212 */ /* 0x008fc800078e3cff */
[----:B------:R-:W-:-:S04]  /*58250*/  @!P2 LOP3.LUT R4, R5, R4, RZ, 0x3c, !PT ;  /* 0x000000040504a212 */ /* 0x000fc800078e3cff */
[----:B------:R-:W-:Y:S01]  /*58260*/  @!P2 LOP3.LUT R5, R5, R4, RZ, 0x3c, !PT ;  /* 0x000000040505a212 */ /* 0x000fe200078e3cff */
[----:B--2---:R-:W-:Y:S04]  /*58270*/  STL [R1+0x50d0], R12 ;  /* 0x0050d00c01007387 */ /* 0x004fe80000100800 */
[----:B------:R0:W2:Y:S04]  /*58280*/  @!P2 LDG.E.U16 R13, [R4.64] ;  /* 0x00000006040da981 */ /* 0x0000a8000c1e1500 */
[----:B0-----:R-:W3:Y:S04]  /*58290*/  LDL R4, [R1+0x1104] ;  /* 0x0011040001047983 */ /* 0x001ee80000100800 */
[----:B------:R-:W3:Y:S01]  /*582a0*/  LDL R5, [R1+0x1108] ;  /* 0x0011080001057983 */ /* 0x000ee20000100800 */
[----:B------:R-:W-:-:S02]  /*582b0*/  PRMT R2, RZ, 0x7610, R2 ;  /* 0x00007610ff027816 */ /* 0x000fc40000000002 */
[----:B---3--:R-:W-:-:S04]  /*582c0*/  @!P2 LOP3.LUT R5, R5, R4, RZ, 0x3c, !PT ;  /* 0x000000040505a212 */ /* 0x008fc800078e3cff */
[----:B------:R-:W-:-:S04]  /*582d0*/  @!P2 LOP3.LUT R4, R5, R4, RZ, 0x3c, !PT ;  /* 0x000000040504a212 */ /* 0x000fc800078e3cff */
[----:B------:R-:W-:-:S05]  /*582e0*/  @!P2 LOP3.LUT R5, R5, R4, RZ, 0x3c, !PT ;  /* 0x000000040505a212 */ /* 0x000fca00078e3cff */
[----:B------:R-:W3:Y:S04]  /*582f0*/  @!P2 LDG.E.U16 R2, [R4.64] ;  /* 0x000000060402a981 */ /* 0x000ee8000c1e1500 */
[----:B--2---:R0:W-:Y:S04]  /*58300*/  STL [R1+0x5c], R13 ;  /* 0x00005c0d01007387 */ /* 0x0041e80000100800 */
[----:B0-----:R-:W2:Y:S04]  /*58310*/  LDL R13, [R1+0x1028] ;  /* 0x00102800010d7983 */ /* 0x001ea80000100800 */
[----:B---3--:R0:W-:Y:S04]  /*58320*/  STL [R1+0x58], R2 ;  /* 0x0000580201007387 */ /* 0x0081e80000100800 */
[----:B0-----:R-:W3:Y:S01]  /*58330*/  LDL.LU R2, [R1+0x50fc] ;  /* 0x0050fc0001027983 */ /* 0x001ee20000300800 */
[----:B------:R-:W2:Y:S02]  /*58340*/  LDL R4, [R1+0x10e4] ;  /* 0x0010e40001047983 */ /* 0x000ea40000100800 */
[----:B------:R-:W2:Y:S02]  /*58350*/  LDL R5, [R1+0x10e8] ;  /* 0x0010e80001057983 */ /* 0x000ea40000100800 */
[----:B--2---:R-:W-:-:S02]  /*58360*/  @!P2 LOP3.LUT R5, R5, R4, RZ, 0x3c, !PT ;  /* 0x000000040505a212 */ /* 0x004fc400078e3cff */
[----:B---3--:R-:W-:Y:S02]  /*58370*/  PRMT R2, RZ, 0x7610, R2 ;  /* 0x00007610ff027816 */ /* 0x008fe40000000002 */
        /* <DEDUP_REMOVED lines=21> */
[----:B0-----:R-:W3:Y:S04]  /*584d0*/  LDL R4, [R1+0x1064] ;  /* 0x0010640001047983 */ /* 0x001ee80000100800 */
[----:B------:R-:W3:Y:S01]  /*584e0*/  LDL R5, [R1+0x1068] ;  /* 0x0010680001057983 */ /* 0x000ee20000100800 */
[----:B--2---:R-:W-:Y:S02]  /*584f0*/  PRMT R2, RZ, 0x7610, R2 ;  /* 0x00007610ff027816 */ /* 0x004fe40000000002 */
[----:B---3--:R-:W-:-:S04]  /*58500*/  @!P2 LOP3.LUT R5, R5, R4, RZ, 0x3c, !PT ;  /* 0x000000040505a212 */ /* 0x008fc800078e3cff */
[----:B------:R-:W-:-:S04]  /*58510*/  @!P2 LOP3.LUT R4, R5, R4, RZ, 0x3c, !PT ;  /* 0x000000040504a212 */ /* 0x000fc800078e3cff */
[----:B------:R-:W-:-:S05]  /*58520*/  @!P2 LOP3.LUT R5, R5, R4, RZ, 0x3c, !PT ;  /* 0x000000040505a212 */ /* 0x000fca00078e3cff */
[----:B------:R-:W2:Y:S04]  /*58530*/  @!P2 LDG.E.U16 R2, [R4.64] ;  /* 0x000000060402a981 */ /* 0x000ea8000c1e1500 */
[----:B------:R0:W-:Y:S04]  /*58540*/  STL [R1+0x44], R20 ;  /* 0x0000441401007387 */ /* 0x0001e80000100800 */
[----:B0-----:R-:W3:Y:S04]  /*58550*/  LDL R20, [R1+0x1f50] ;  /* 0x001f500001147983 */ /* 0x001ee80000100800 */
[----:B--2---:R0:W-:Y:S04]  /*58560*/  STL [R1+0x2c], R2 ;  /* 0x00002c0201007387 */ /* 0x0041e80000100800 */
[----:B0-----:R-:W2:Y:S01]  /*58570*/  LDL.LU R2, [R1+0x50f0] ;  /* 0x0050f00001027983 */ /* 0x001ea20000300800 */
[----:B------:R-:W3:Y:S02]  /*58580*/  LDL R5, [R1+0x1024] ;  /* 0x0010240001057983 */ /* 0x000ee40000100800 */
[----:B------:R-:W-:-:S02]  /*58590*/  @!P2 IMAD.MOV.U32 R4, RZ, RZ, R13 ;  /* 0x000000ffff04a224 */ /* 0x000fc400078e000d */
[----:B------:R-:W3:Y:S01]  /*585a0*/  LDL R13, [R1+0x1f8c] ;  /* 0x001f8c00010d7983 */ /* 0x000ee20000100800 */
[----:B--2---:R-:W-:-:S06]  /*585b0*/  PRMT R2, RZ, 0x7610, R2 ;  /* 0x00007610ff027816 */ /* 0x004fcc0000000002 */
[----:B---3--:R-:W2:Y:S04]  /*585c0*/  @!P2 LDG.E.U16 R2, [R4.64] ;  /* 0x000000060402a981 */ /* 0x008ea8000c1e1500 */
        /* <DEDUP_REMOVED lines=15> */
[----:B---3--:R0:W-:Y:S04]  /*586c0*/  STL [R1+0x50a8], R26 ;  /* 0x0050a81a01007387 */ /* 0x0081e80000100800 */
[----:B------:R1:W2:Y:S01]  /*586d0*/  @!P2 LDG.E.U16 R11, [R4.64] ;  /* 0x00000006040ba981 */ /* 0x0002a2000c1e1500 */
[----:B------:R-:W-:-:S03]  /*586e0*/  PRMT R10, RZ, 0x7610, R10 ;  /* 0x00007610ff0a7816 */ /* 0x000fc6000000000a */
[----:B0-----:R-:W3:Y:S04]  /*586f0*/  LDL R26, [R1+0x10d0] ;  /* 0x0010d000011a7983 */ /* 0x001ee80000100800 */
[----:B-1----:R-:W3:Y:S01]  /*58700*/  LDL R5, [R1+0x1f14] ;  /* 0x001f140001057983 */ /* 0x002ee20000100800 */
[----:B------:R-:W-:-:S03]  /*58710*/  @!P2 IMAD.MOV.U32 R4, RZ, RZ, R20 ;  /* 0x000000ffff04a224 */ /* 0x000fc600078e0014 */
[----:B--2---:R-:W-:Y:S01]  /*58720*/  STL [R1+0x50ac], R11 ;  /* 0x0050ac0b01007387 */ /* 0x004fe20000100800 */
[----:B------:R-:W-:Y:S01]  /*58730*/  PRMT R9, RZ, 0x7610, R9 ;  /* 0x00007610ff097816 */ /* 0x000fe20000000009 */
[----:B------:R-:W2:Y:S02]  /*58740*/  LDL R20, [R1+0x10c8] ;  /* 0x0010c80001147983 */ /* 0x000ea40000100800 */
[----:B---3--:R0:W3:Y:S04]  /*58750*/  @!P2 LDG.E.U16 R10, [R4.64] ;  /* 0x00000006040aa981 */ /* 0x0080e8000c1e1500 */
[----:B0-----:R-:W2:Y:S01]  /*58760*/  LDL R5, [R1+0x1f54] ;  /* 0x001f540001057983 */ /* 0x001ea20000100800 */
[----:B------:R-:W-:-:S03]  /*58770*/  @!P2 IMAD.MOV.U32 R4, RZ, RZ, R13 ;  /* 0x000000ffff04a224 */ /* 0x000fc600078e000d */
[----:B---3--:R0:W-:Y:S01]  /*58780*/  STL [R1+0x50b0], R10 ;  /* 0x0050b00a01007387 */ /* 0x0081e20000100800 */
[----:B------:R-:W-:Y:S01]  /*58790*/  PRMT R2, RZ, 0x7610, R2 ;  /* 0x00007610ff027816 */ /* 0x000fe20000000002 */
[----:B------:R-:W3:Y:S02]  /*587a0*/  LDL R13, [R1+0x105c] ;  /* 0x00105c00010d7983 */ /* 0x000ee40000100800 */
[----:B--2---:R1:W2:Y:S04]  /*587b0*/  @!P2 LDG.E.U16 R9, [R4.64] ;  /* 0x000000060409a981 */ /* 0x0042a8000c1e1500 */
[----:B0-----:R-:W2:Y:S04]  /*587c0*/  LDL R10, [R1+0x1060] ;  /* 0x00106000010a7983 */ /* 0x001ea80000100800 */
[----:B-1----:R-:W2:Y:S04]  /*587d0*/  LDL R4, [R1+0x10d4] ;  /* 0x0010d40001047983 */ /* 0x002ea80000100800 */
[----:B------:R-:W2:Y:S02]  /*587e0*/  LDL R5, [R1+0x10d8] ;  /* 0x0010d80001057983 */ /* 0x000ea40000100800 */
[----:B--2---:R-:W-:-:S04]  /*587f0*/  @!P2 LOP3.LUT R5, R5, R4, RZ, 0x3c, !PT ;  /* 0x000000040505a212 */ /* 0x004fc800078e3cff */
[----:B------:R-:W-:-:S04]  /*58800*/  @!P2 LOP3.LUT R4, R5, R4, RZ, 0x3c, !PT ;  /* 0x000000040504a212 */ /* 0x000fc800078e3cff */
[----:B------:R-:W-:-:S05]  /*58810*/  @!P2 LOP3.LUT R5, R5, R4, RZ, 0x3c, !PT ;  /* 0x000000040505a212 */ /* 0x000fca00078e3cff */
[----:B------:R-:W2:Y:S04]  /*58820*/  @!P2 LDG.E.U16 R2, [R4.64] ;  /* 0x000000060402a981 */ /* 0x000ea8000c1e1500 */
[----:B------:R-:W-:Y:S01]  /*58830*/  STL [R1+0x50b4], R9 ;  /* 0x0050b40901007387 */ /* 0x000fe20000100800 */
[----:B----4-:R-:W-:-:S03]  /*58840*/  PRMT R15, RZ, 0x7610, R15 ;  /* 0x00007610ff0f7816 */ /* 0x010fc6000000000f */
[----:B--2---:R0:W-:Y:S04]  /*58850*/  STL [R1+0x3c], R2 ;  /* 0x00003c0201007387 */ /* 0x0041e80000100800 */
[----:B0-----:R-:W2:Y:S01]  /*58860*/  LDL.LU R2, [R1+0x50e8] ;  /* 0x0050e80001027983 */ /* 0x001ea20000300800 */
[----:B------:R-:W4:Y:S02]  /*58870*/  LDL R5, [R1+0x10cc] ;  /* 0x0010cc0001057983 */ /* 0x000f240000100800 */
[----:B------:R-:W-:Y:S01]  /*58880*/  @!P2 IMAD.MOV.U32 R4, RZ, RZ, R26 ;  /* 0x000000ffff04a224 */ /* 0x000fe200078e001a */
[----:B------:R-:W-:Y:S01]  /*58890*/  PRMT R11, RZ, 0x7610, R11 ;  /* 0x00007610ff0b7816 */ /* 0x000fe2000000000b */
[----:B------:R-:W2:Y:S04]  /*588a0*/  LDL R26, [R1+0xfdc] ;  /* 0x000fdc00011a7983 */ /* 0x000ea80000100800 */
[----:B----4-:R0:W4:Y:S04]  /*588b0*/  @!P2 LDG.E.U16 R15, [R4.64] ;  /* 0x00000006040fa981 */ /* 0x010128000c1e1500 */
[----:B0-----:R-:W3:Y:S01]  /*588c0*/  LDL R5, [R1+0x10c4] ;  /* 0x0010c40001057983 */ /* 0x001ee20000100800 */
[----:B------:R-:W-:-:S03]  /*588d0*/  @!P2 IMAD.MOV.U32 R4, RZ, RZ, R20 ;  /* 0x000000ffff04a224 */ /* 0x000fc600078e0014 */
[----:B----4-:R0:W-:Y:S01]  /*588e0*/  STL [R1+0x38], R15 ;  /* 0x0000380f01007387 */ /* 0x0101e20000100800 */
[----:B--2---:R-:W-:Y:S01]  /*588f0*/  PRMT R2, RZ, 0x7610, R2 ;  /* 0x00007610ff027816 */ /* 0x004fe20000000002 */
[----:B------:R-:W2:Y:S02]  /*58900*/  LDL R20, [R1+0xfb8] ;  /* 0x000fb80001147983 */ /* 0x000ea40000100800 */
[----:B---3--:R1:W3:Y:S04]  /*58910*/  @!P2 LDG.E.U16 R11, [R4.64] ;  /* 0x00000006040ba981 */ /* 0x0082e8000c1e1500 */
[----:B0-----:R-:W4:Y:S04]  /*58920*/  LDL R15, [R1+0xfe0] ;  /* 0x000fe000010f7983 */ /* 0x001f280000100800 */
[----:B-1----:R-:W2:Y:S04]  /*58930*/  LDL R4, [R1+0x109c] ;  /* 0x00109c0001047983 */ /* 0x002ea80000100800 */
[----:B------:R-:W2:Y:S02]  /*58940*/  LDL R5, [R1+0x10a0] ;  /* 0x0010a00001057983 */ /* 0x000ea40000100800 */
[----:B--2---:R-:W-:-:S04]  /*58950*/  @!P2 LOP3.LUT R5, R5, R4, RZ, 0x3c, !PT ;  /* 0x000000040505a212 */ /* 0x004fc800078e3cff */
[----:B------:R-:W-:-:S04]  /*58960*/  @!P2 LOP3.LUT R4, R5, R4, RZ, 0x3c, !PT ;  /* 0x000000040504a212 */ /* 0x000fc800078e3cff */
[----:B------:R-:W-:-:S05]  /*58970*/  @!P2 LOP3.LUT R5, R5, R4, RZ, 0x3c, !PT ;  /* 0x000000040505a212 */ /* 0x000fca00078e3cff */
[----:B------:R-:W2:Y:S04]  /*58980*/  @!P2 LDG.E.U16 R2, [R4.64] ;  /* 0x000000060402a981 */ /* 0x000ea8000c1e1500 */
[----:B---3--:R0:W-:Y:S04]  /*58990*/  STL [R1+0x34], R11 ;  /* 0x0000340b01007387 */ /* 0x0081e80000100800 */
[----:B0-----:R-:W3:Y:S04]  /*589a0*/  LDL R11, [R1+0x1f18] ;  /* 0x001f1800010b7983 */ /* 0x001ee80000100800 */
[----:B--2---:R0:W-:Y:S04]  /*589b0*/  STL [R1+0x30], R2 ;  /* 0x0000300201007387 */ /* 0x0041e80000100800 */
[----:B0-----:R-:W2:Y:S01]  /*589c0*/  LDL.LU R2, [R1+0x50e4] ;  /* 0x0050e40001027983 */ /* 0x001ea20000300800 */
[----:B------:R-:W-:-:S02]  /*589d0*/  @!P2 IMAD.MOV.U32 R4, RZ, RZ, R10 ;  /* 0x000000ffff04a224 */ /* 0x000fc400078e000a */
[----:B------:R-:W-:Y:S02]  /*589e0*/  @!P2 IMAD.MOV.U32 R5, RZ, RZ, R13 ;  /* 0x000000ffff05a224 */ /* 0x000fe400078e000d */
[----:B------:R-:W3:Y:S01]  /*589f0*/  LDL R10, [R1+0x1f58] ;  /* 0x001f5800010a7983 */ /* 0x000ee20000100800 */
[----:B------:R-:W3:Y:S01]  /*58a00*/  LDL R13, [R1+0x1f1c] ;  /* 0x001f1c00010d7983 */ /* 0x000ee20000100800 */
[----:B--2---:R-:W-:-:S06]  /*58a10*/  PRMT R2, RZ, 0x7610, R2 ;  /* 0x00007610ff027816 */ /* 0x004fcc0000000002 */
[----:B------:R-:W2:Y:S04]  /*58a20*/  @!P2 LDG.E.U16 R2, [R4.64] ;  /* 0x000000060402a981 */ /* 0x000ea8000c1e1500 */
[----:B--2---:R0:W-:Y:S04]  /*58a30*/  STL [R1+0x28], R2 ;  /* 0x0000280201007387 */ /* 0x0041e80000100800 */
[----:B0-----:R-:W2:Y:S01]  /*58a40*/  LDL.LU R2, [R1+0x50e0] ;  /* 0x0050e00001027983 */ /* 0x001ea20000300800 */
[----:B------:R-:W2:Y:S02]  /*58a50*/  LDL R4, [R1+0x101c] ;  /* 0x00101c0001047983 */ /* 0x000ea40000100800 */
[----:B------:R-:W2:Y:S01]  /*58a60*/  LDL R5, [R1+0x1020] ;  /* 0x0010200001057983 */ /* 0x000ea20000100800 */
[----:B------:R-:W-:-:S02]  /*58a70*/  PRMT R24, RZ, 0x7610, R24 ;  /* 0x00007610ff187816 */ /* 0x000fc40000000018 */
[----:B------:R-:W-:Y:S02]  /*58a80*/  PRMT R8, RZ, 0x7610, R8 ;  /* 0x00007610ff087816 */ /* 0x000fe40000000008 */
[-C--:B--2---:R-:W-:Y:S02]  /*58a90*/  @!P2 LOP3.LUT R5, R5, R4.reuse, RZ, 0x3c, !PT ;  /* 0x000000040505a212 */ /* 0x084fe400078e3cff */
[----:B------:R-:W-:Y:S02]  /*58aa0*/  PRMT R2, RZ, 0x7610, R2 ;  /* 0x00007610ff027816 */ /* 0x000fe40000000002 */
[----:B------:R-:W-:-:S04]  /*58ab0*/  @!P2 LOP3.LUT R4, R5, R4, RZ, 0x3c, !PT ;  /* 0x000000040504a212 */ /* 0x000fc800078e3cff */
[----:B------:R-:W-:-:S05]  /*58ac0*/  @!P2 LOP3.LUT R5, R5, R4, RZ, 0x3c, !PT ;  /* 0x000000040505a212 */ /* 0x000fca00078e3cff */
[----:B------:R4:W2:Y:S02]  /*58ad0*/  @!P2 LDG.E.U16 R2, [R4.64] ;  /* 0x000000060402a981 */ /* 0x0008a4000c1e1500 */
[----:B----4-:R-:W-:Y:S02]  /*58ae0*/  @!P2 IMAD.MOV.U32 R4, RZ, RZ, R15 ;  /* 0x000000ffff04a224 */ /* 0x010fe400078e000f */
[----:B------:R-:W-:-:S05]  /*58af0*/  @!P2 IMAD.MOV.U32 R5, RZ, RZ, R26 ;  /* 0x000000ffff05a224 */ /* 0x000fca00078e001a */
[----:B------:R3:W4:Y:S02]  /*58b00*/  @!P2 LDG.E.U16 R24, [R4.64] ;  /* 0x000000060418a981 */ /* 0x000724000c1e1500 */
[----:B---3--:R-:W-:Y:S02]  /*58b10*/  @!P2 IMAD.MOV.U32 R4, RZ, RZ, R11 ;  /* 0x000000ffff04a224 */ /* 0x008fe400078e000b */
[----:B------:R-:W-:-:S05]  /*58b20*/  @!P2 IMAD.MOV.U32 R5, RZ, RZ, R20 ;  /* 0x000000ffff05a224 */ /* 0x000fca00078e0014 */
[----:B------:R0:W3:Y:S01]  /*58b30*/  @!P2 LDG.E.U16 R8, [R4.64] ;  /* 0x000000060408a981 */ /* 0x0000e2000c1e1500 */
[----:B------:R-:W-:Y:S01]  /*58b40*/  PRMT R7, RZ, 0x7610, R7 ;  /* 0x00007610ff077816 */ /* 0x000fe20000000007 */
[----:B0-----:R-:W-:Y:S02]  /*58b50*/  @!P2 IMAD.MOV.U32 R4, RZ, RZ, R10 ;  /* 0x000000ffff04a224 */ /* 0x001fe400078e000a */
[----:B------:R-:W-:-:S05]  /*58b60*/  @!P2 IMAD.MOV.U32 R5, RZ, RZ, R13 ;  /* 0x000000ffff05a224 */ /* 0x000fca00078e000d */
[----:B------:R0:W3:Y:S04]  /*58b70*/  @!P2 LDG.E.U16 R7, [R4.64] ;  /* 0x000000060407a981 */ /* 0x0000e8000c1e1500 */
[----:B--2---:R1:W-:Y:S04]  /*58b80*/  STL [R1+0x1c], R2 ;  /* 0x00001c0201007387 */ /* 0x0043e80000100800 */
[----:B-1----:R-:W2:Y:S01]  /*58b90*/  LDL.LU R2, [R1+0x50dc] ;  /* 0x0050dc0001027983 */ /* 0x002ea20000300800 */
[----:B------:R-:W2:Y:S03]  /*58ba0*/  LDL R15, [R1+0x1f88] ;  /* 0x001f8800010f7983 */ /* 0x000ea60000100800 */
[----:B----4-:R1:W-:Y:S01]  /*58bb0*/  STL [R1+0x5088], R24 ;  /* 0x0050881801007387 */ /* 0x0103e20000100800 */
[----:B------:R-:W4:Y:S02]  /*58bc0*/  LDL R26, [R1+0x1094] ;  /* 0x00109400011a7983 */ /* 0x000f240000100800 */
[----:B------:R-:W4:Y:S01]  /*58bd0*/  LDL R11, [R1+0x1098] ;  /* 0x00109800010b7983 */ /* 0x000f220000100800 */
[----:B---3--:R-:W-:Y:S01]  /*58be0*/  STL [R1+0x508c], R8 ;  /* 0x00508c0801007387 */ /* 0x008fe20000100800 */
[----:B0-----:R-:W3:Y:S01]  /*58bf0*/  LDL R5, [R1+0x1f5c] ;  /* 0x001f5c0001057983 */ /* 0x001ee20000100800 */
[----:B------:R-:W-:Y:S01]  /*58c00*/  PRMT R6, RZ, 0x7610, R6 ;  /* 0x00007610ff067816 */ /* 0x000fe20000000006 */
[----:B-1----:R-:W4:Y:S01]  /*58c10*/  LDL R24, [R1+0x108c] ;  /* 0x00108c0001187983 */ /* 0x002f220000100800 */
[----:B------:R-:W4:Y:S04]  /*58c20*/  LDL R10, [R1+0x1090] ;  /* 0x00109000010a7983 */ /* 0x000f280000100800 */
[----:B------:R-:W4:Y:S04]  /*58c30*/  LDL R20, [R1+0x1084] ;  /* 0x0010840001147983 */ /* 0x000f280000100800 */
[----:B------:R-:W4:Y:S04]  /*58c40*/  LDL R13, [R1+0x1088] ;  /* 0x00108800010d7983 */ /* 0x000f280000100800 */
[----:B------:R0:W-:Y:S04]  /*58c50*/  STL [R1+0x5090], R7 ;  /* 0x0050900701007387 */ /* 0x0001e80000100800 */
[----:B0-----:R-:W4:Y:S01]  /*58c60*/  LDL R7, [R1+0x1058] ;  /* 0x0010580001077983 */ /* 0x001f220000100800 */
[----:B--2---:R-:W-:-:S03]  /*58c70*/  @!P2 IMAD.MOV.U32 R4, RZ, RZ, R15 ;  /* 0x000000ffff04a224 */ /* 0x004fc600078e000f */
[----:B------:R-:W2:Y:S04]  /*58c80*/  LDL R15, [R1+0x1054] ;  /* 0x00105400010f7983 */ /* 0x000ea80000100800 */
[----:B---3--:R4:W3:Y:S01]  /*58c90*/  @!P2 LDG.E.U16 R6, [R4.64] ;  /* 0x000000060406a981 */ /* 0x0088e2000c1e1500 */
[----:B------:R-:W-:Y:S01]  /*58ca0*/  PRMT R8, RZ, 0x7610, R8 ;  /* 0x00007610ff087816 */ /* 0x000fe20000000008 */
[----:B----4-:R-:W-:Y:S02]  /*58cb0*/  @!P2 IMAD.MOV.U32 R4, RZ, RZ, R11 ;  /* 0x000000ffff04a224 */ /* 0x010fe400078e000b */
[----:B------:R-:W-:-:S05]  /*58cc0*/  @!P2 IMAD.MOV.U32 R5, RZ, RZ, R26 ;  /* 0x000000ffff05a224 */ /* 0x000fca00078e001a */
[----:B------:R0:W4:Y:S01]  /*58cd0*/  @!P2 LDG.E.U16 R8, [R4.64] ;  /* 0x000000060408a981 */ /* 0x000122000c1e1500 */
[----:B------:R-:W-:Y:S01]  /*58ce0*/  PRMT R12, RZ, 0x7610, R12 ;  /* 0x00007610ff0c7816 */ /* 0x000fe2000000000c */
[----:B0-----:R-:W-:Y:S02]  /*58cf0*/  @!P2 IMAD.MOV.U32 R4, RZ, RZ, R10 ;  /* 0x000000ffff04a224 */ /* 0x001fe400078e000a */
[----:B------:R-:W-:Y:S01]  /*58d00*/  @!P2 IMAD.MOV.U32 R5, RZ, RZ, R24 ;  /* 0x000000ffff05a224 */ /* 0x000fe200078e0018 */
[----:B------:R-:W-:Y:S01]  /*58d10*/  PRMT R9, RZ, 0x7610, R9 ;  /* 0x00007610ff097816 */ /* 0x000fe20000000009 */
[----:B---3--:R0:W-:Y:S01]  /*58d20*/  STL [R1+0x5094], R6 ;  /* 0x0050940601007387 */ /* 0x0081e20000100800 */
[----:B------:R-:W3:Y:S01]  /*58d30*/  LDL R11, [R1+0x104c] ;  /* 0x00104c00010b7983 */ /* 0x000ee20000100800 */
[----:B0-----:R-:W-:-:S06]  /*58d40*/  PRMT R6, RZ, 0x7610, R6 ;  /* 0x00007610ff067816 */ /* 0x001fcc0000000006 */
[----:B------:R0:W3:Y:S02]  /*58d50*/  @!P2 LDG.E.U16 R6, [R4.64] ;  /* 0x000000060406a981 */ /* 0x0000e4000c1e1500 */
[----:B0-----:R-:W-:Y:S02]  /*58d60*/  @!P2 IMAD.MOV.U32 R4, RZ, RZ, R13 ;  /* 0x000000ffff04a224 */ /* 0x001fe400078e000d */
[----:B------:R-:W-:-:S05]  /*58d70*/  @!P2 IMAD.MOV.U32 R5, RZ, RZ, R20 ;  /* 0x000000ffff05a224 */ /* 0x000fca00078e0014 */
[----:B------:R0:W3:Y:S02]  /*58d80*/  @!P2 LDG.E.U16 R12, [R4.64] ;  /* 0x00000006040ca981 */ /* 0x0000e4000c1e1500 */
[----:B0-----:R-:W-:Y:S02]  /*58d90*/  @!P2 IMAD.MOV.U32 R4, RZ, RZ, R7 ;  /* 0x000000ffff04a224 */ /* 0x001fe400078e0007 */
[----:B--2---:R-:W-:-:S05]  /*58da0*/  @!P2 IMAD.MOV.U32 R5, RZ, RZ, R15 ;  /* 0x000000ffff05a224 */ /* 0x004fca00078e000f */
[----:B------:R-:W2:Y:S04]  /*58db0*/  @!P2 LDG.E.U16 R9, [R4.64] ;  /* 0x000000060409a981 */ /* 0x000ea8000c1e1500 */
[----:B----4-:R0:W-:Y:S01]  /*58dc0*/  STL [R1+0x14], R8 ;  /* 0x0000140801007387 */ /* 0x0101e20000100800 */
[----:B------:R-:W4:Y:S03]  /*58dd0*/  LDL R10, [R1+0x1044] ;  /* 0x00104400010a7983 */ /* 0x000f260000100800 */
[----:B0-----:R-:W4:Y:S04]  /*58de0*/  LDL R8, [R1+0x1050] ;  /* 0x0010500001087983 */ /* 0x001f280000100800 */
[----:B---3--:R0:W-:Y:S01]  /*58df0*/  STL [R1+0x10], R6 ;  /* 0x0000100601007387 */ /* 0x0081e20000100800 */
[----:B------:R-:W3:Y:S03]  /*58e00*/  LDL R13, [R1+0x1014] ;  /* 0x00101400010d7983 */ /* 0x000ee60000100800 */
[----:B0-----:R-:W3:Y:S04]  /*58e10*/  LDL R6, [R1+0x1048] ;  /* 0x0010480001067983 */ /* 0x001ee80000100800 */
[----:B------:R0:W-:Y:S01]  /*58e20*/  STL [R1+0xc], R12 ;  /* 0x00000c0c01007387 */ /* 0x0001e20000100800 */
[----:B------:R-:W3:Y:S03]  /*58e30*/  LDL R7, [R1+0xfd8] ;  /* 0x000fd80001077983 */ /* 0x000ee60000100800 */
[----:B0-----:R-:W3:Y:S04]  /*58e40*/  LDL R12, [R1+0x1018] ;  /* 0x00101800010c7983 */ /* 0x001ee80000100800 */
[----:B--2---:R0:W-:Y:S04]  /*58e50*/  STL [R1+0x8], R9 ;  /* 0x0000080901007387 */ /* 0x0041e80000100800 */
[----:B0-----:R-:W2:Y:S01]  /*58e60*/  LDL R9, [R1+0xfd4] ;  /* 0x000fd40001097983 */ /* 0x001ea20000100800 */
[----:B------:R-:W-:Y:S01]  /*58e70*/  PRMT R14, RZ, 0x7610, R14 ;  /* 0x00007610ff0e7816 */ /* 0x000fe2000000000e */
[----:B----4-:R-:W-:-:S02]  /*58e80*/  @!P2 IMAD.MOV.U32 R4, RZ, RZ, R8 ;  /* 0x000000ffff04a224 */ /* 0x010fc400078e0008 */
[----:B------:R-:W-:Y:S01]  /*58e90*/  @!P2 IMAD.MOV.U32 R5, RZ, RZ, R11 ;  /* 0x000000ffff05a224 */ /* 0x000fe200078e000b */
[----:B------:R-:W-:Y:S02]  /*58ea0*/  PRMT R2, RZ, 0x7610, R2 ;  /* 0x00007610ff027816 */ /* 0x000fe40000000002 */
[----:B------:R-:W-:Y:S02]  /*58eb0*/  PRMT R28, RZ, 0x7610, R28 ;  /* 0x00007610ff1c7816 */ /* 0x000fe4000000001c */
[----:B------:R-:W-:Y:S01]  /*58ec0*/  PRMT R22, RZ, 0x7610, R22 ;  /* 0x00007610ff167816 */ /* 0x000fe20000000016 */
[----:B------:R-:W4:Y:S04]  /*58ed0*/  LDL R8, [R1+0x1f20] ;  /* 0x001f200001087983 */ /* 0x000f280000100800 */
[----:B------:R0:W4:Y:S04]  /*58ee0*/  @!P2 LDG.E.U16 R14, [R4.64] ;  /* 0x00000006040ea981 */ /* 0x000128000c1e1500 */
[----:B------:R-:W4:Y:S01]  /*58ef0*/  LDL R11, [R1+0x1ee4] ;  /* 0x001ee400010b7983 */ /* 0x000f220000100800 */
[----:B0-----:R-:W-:-:S03]  /*58f00*/  @!P2 IMAD.MOV.U32 R5, RZ, RZ, R10 ;  /* 0x000000ffff05a224 */ /* 0x001fc600078e000a */
[----:B------:R-:W4:Y:S01]  /*58f10*/  LDL R10, [R1+0x1f24] ;  /* 0x001f2400010a7983 */ /* 0x000f220000100800 */
[----:B---3--:R-:W-:-:S03]  /*58f20*/  @!P2 IMAD.MOV.U32 R4, RZ, RZ, R6 ;  /* 0x000000ffff04a224 */ /* 0x008fc600078e0006 */
[----:B------:R-:W3:Y:S04]  /*58f30*/  LDL R6, [R1+0x1f60] ;  /* 0x001f600001067983 */ /* 0x000ee80000100800 */
[----:B------:R0:W3:Y:S02]  /*58f40*/  @!P2 LDG.E.U16 R2, [R4.64] ;  /* 0x000000060402a981 */ /* 0x0000e4000c1e1500 */
[----:B0-----:R-:W-:Y:S02]  /*58f50*/  @!P2 IMAD.MOV.U32 R5, RZ, RZ, R13 ;  /* 0x000000ffff05a224 */ /* 0x001fe400078e000d */
[----:B------:R-:W-:-:S05]  /*58f60*/  @!P2 IMAD.MOV.U32 R4, RZ, RZ, R12 ;  /* 0x000000ffff04a224 */ /* 0x000fca00078e000c */
[----:B------:R0:W3:Y:S02]  /*58f70*/  @!P2 LDG.E.U16 R28, [R4.64] ;  /* 0x00000006041ca981 */ /* 0x0000e4000c1e1500 */
[----:B0-----:R-:W-:Y:S02]  /*58f80*/  @!P2 IMAD.MOV.U32 R4, RZ, RZ, R7 ;  /* 0x000000ffff04a224 */ /* 0x001fe400078e0007 */
[----:B--2---:R-:W-:-:S05]  /*58f90*/  @!P2 IMAD.MOV.U32 R5, RZ, RZ, R9 ;  /* 0x000000ffff05a224 */ /* 0x004fca00078e0009 */
[----:B------:R0:W2:Y:S01]  /*58fa0*/  @!P2 LDG.E.U16 R22, [R4.64] ;  /* 0x000000060416a981 */ /* 0x0000a2000c1e1500 */
[----:B----4-:R-:W-:Y:S01]  /*58fb0*/  @!P2 IMAD.MOV.U32 R15, RZ, RZ, R11 ;  /* 0x000000ffff0fa224 */ /* 0x010fe200078e000b */
[----:B0-----:R-:W-:Y:S02]  /*58fc0*/  PRMT R5, RZ, 0x7610, R5 ;  /* 0x00007610ff057816 */ /* 0x001fe40000000005 */
[----:B---3--:R-:W-:Y:S04]  /*58fd0*/  STL [R1+0x5030], R2 ;  /* 0x0050300201007387 */ /* 0x008fe80000100800 */
[----:B------:R-:W-:Y:S01]  /*58fe0*/  STL [R1+0x506c], R28 ;  /* 0x00506c1c01007387 */ /* 0x000fe20000100800 */
[----:B------:R-:W3:Y:S02]  /*58ff0*/  LDL R9, [R1+0x1f84] ;  /* 0x001f840001097983 */ /* 0x000ee40000100800 */
[----:B------:R-:W4:Y:S01]  /*59000*/  LDL R7, [R1+0x1010] ;  /* 0x0010100001077983 */ /* 0x000f220000100800 */
[----:B--2---:R-:W-:Y:S01]  /*59010*/  STL [R1+0x5070], R22 ;  /* 0x0050701601007387 */ /* 0x004fe20000100800 */
[----:B------:R0:W-:Y:S02]  /*59020*/  STL [R1+0x4], R14 ;  /* 0x0000040e01007387 */ /* 0x0001e40000100800 */
[----:B0-----:R-:W-:-:S02]  /*59030*/  @!P2 IMAD.MOV.U32 R14, RZ, RZ, R8 ;  /* 0x000000ffff0ea224 */ /* 0x001fc400078e0008 */
[----:B------:R-:W2:Y:S04]  /*59040*/  LDL R8, [R1+0x100c] ;  /* 0x00100c0001087983 */ /* 0x000ea80000100800 */
[----:B------:R0:W2:Y:S01]  /*59050*/  @!P2 LDG.E.U16 R5, [R14.64] ;  /* 0x000000060e05a981 */ /* 0x0000a2000c1e1500 */
[----:B------:R-:W-:Y:S02]  /*59060*/  PRMT R4, RZ, 0x7610, R4 ;  /* 0x00007610ff047816 */ /* 0x000fe40000000004 */
[----:B------:R-:W-:Y:S01]  /*59070*/  PRMT R3, RZ, 0x7610, R3 ;  /* 0x00007610ff037816 */ /* 0x000fe20000000003 */
[----:B0-----:R-:W-:Y:S02]  /*59080*/  @!P2 IMAD.MOV.U32 R14, RZ, RZ, R6 ;  /* 0x000000ffff0ea224 */ /* 0x001fe400078e0006 */
[----:B------:R-:W-:-:S05]  /*59090*/  @!P2 IMAD.MOV.U32 R15, RZ, RZ, R10 ;  /* 0x000000ffff0fa224 */ /* 0x000fca00078e000a */
[----:B------:R0:W2:Y:S01]  /*590a0*/  @!P2 LDG.E.U16 R4, [R14.64] ;  /* 0x000000060e04a981 */ /* 0x0000a2000c1e1500 */
[----:B------:R-:W-:Y:S01]  /*590b0*/  PRMT R18, RZ, 0x7610, R18 ;  /* 0x00007610ff127816 */ /* 0x000fe20000000012 */
[----:B0-----:R-:W-:Y:S02]  /*590c0*/  @!P2 IMAD.MOV.U32 R15, RZ, RZ, R0 ;  /* 0x000000ffff0fa224 */ /* 0x001fe400078e0000 */
[----:B---3--:R-:W-:-:S05]  /*590d0*/  @!P2 IMAD.MOV.U32 R14, RZ, RZ, R9 ;  /* 0x000000ffff0ea224 */ /* 0x008fca00078e0009 */
[----:B------:R4:W3:Y:S02]  /*590e0*/  @!P2 LDG.E.U16 R3, [R14.64] ;  /* 0x000000060e03a981 */ /* 0x0008e4000c1e1500 */
[----:B----4-:R-:W-:Y:S02]  /*590f0*/  @!P2 IMAD.MOV.U32 R14, RZ, RZ, R7 ;  /* 0x000000ffff0ea224 */ /* 0x010fe400078e0007 */
[----:B--2---:R-:W-:-:S05]  /*59100*/  @!P2 IMAD.MOV.U32 R15, RZ, RZ, R8 ;  /* 0x000000ffff0fa224 */ /* 0x004fca00078e0008 */
[----:B------:R-:W2:Y:S04]  /*59110*/  @!P2 LDG.E.U16 R18, [R14.64] ;  /* 0x000000060e12a981 */ /* 0x000ea8000c1e1500 */
[----:B------:R0:W-:Y:S01]  /*59120*/  STL [R1+0x5074], R5 ;  /* 0x0050740501007387 */ /* 0x0001e20000100800 */
[----:B------:R-:W4:Y:S02]  /*59130*/  LDL R6, [R1+0x1004] ;  /* 0x0010040001067983 */ /* 0x000f240000100800 */
[----:B------:R-:W4:Y:S02]  /*59140*/  LDL R11, [R1+0xfd0] ;  /* 0x000fd000010b7983 */ /* 0x000f240000100800 */
[----:B------:R-:W4:Y:S01]  /*59150*/  LDL R2, [R1+0x1ee8] ;  /* 0x001ee80001027983 */ /* 0x000f220000100800 */
[----:B0-----:R-:W4:Y:S01]  /*59160*/  LDL R5, [R1+0x1008] ;  /* 0x0010080001057983 */ /* 0x001f220000100800 */
[----:B------:R-:W-:Y:S02]  /*59170*/  STL [R1+0x5078], R4 ;  /* 0x0050780401007387 */ /* 0x000fe40000100800 */
[----:B------:R0:W-:Y:S02]  /*59180*/  STL [R1+0x27c8], R0 ;  /* 0x0027c80001007387 */ /* 0x0001e40000100800 */
[----:B0-----:R-:W4:Y:S01]  /*59190*/  LDL.LU R0, [R1+0x1f34] ;  /* 0x001f340001007983 */ /* 0x001f220000300800 */
[----:B------:R-:W-:-:S03]  /*591a0*/  PRMT R16, RZ, 0x7610, R16 ;  /* 0x00007610ff107816 */ /* 0x000fc60000000010 */
[----:B---3--:R0:W-:Y:S01]  /*591b0*/  STL [R1+0x507c], R3 ;  /* 0x00507c0301007387 */ /* 0x0081e20000100800 */
[----:B------:R-:W3:Y:S02]  /*591c0*/  LDL R10, [R1+0xfcc] ;  /* 0x000fcc00010a7983 */ /* 0x000ee40000100800 */
[----:B------:R-:W3:Y:S02]  /*591d0*/  LDL R9, [R1+0x1ef0] ;  /* 0x001ef00001097983 */ /* 0x000ee40000100800 */
[----:B------:R-:W3:Y:S01]  /*591e0*/  LDL R7, [R1+0x1f28] ;  /* 0x001f280001077983 */ /* 0x000ee20000100800 */
[----:B--2---:R-:W-:Y:S01]  /*591f0*/  STL [R1+0x5040], R18 ;  /* 0x0050401201007387 */ /* 0x004fe20000100800 */
[----:B------:R-:W2:Y:S02]  /*59200*/  LDL R8, [R1+0x1eec] ;  /* 0x001eec0001087983 */ /* 0x000ea40000100800 */
[----:B----4-:R-:W-:Y:S01]  /*59210*/  @!P2 IMAD.MOV.U32 R15, RZ, RZ, R6 ;  /* 0x000000ffff0fa224 */ /* 0x010fe200078e0006 */
[----:B------:R-:W4:Y:S04]  /*59220*/  LDL R4, [R1+0x1f2c] ;  /* 0x001f2c0001047983 */ /* 0x000f280000100800 */
[----:B------:R-:W4:Y:S04]  /*59230*/  LDL R6, [R1+0x1ef4] ;  /* 0x001ef40001067983 */ /* 0x000f280000100800 */
[----:B0-----:R-:W4:Y:S01]  /*59240*/  LDL R3, [R1+0x1f68] ;  /* 0x001f680001037983 */ /* 0x001f220000100800 */
[----:B------:R-:W-:-:S03]  /*59250*/  @!P2 IMAD.MOV.U32 R14, RZ, RZ, R5 ;  /* 0x000000ffff0ea224 */ /* 0x000fc600078e0005 */
[----:B------:R-:W4:Y:S04]  /*59260*/  LDL R5, [R1+0x1f30] ;  /* 0x001f300001057983 */ /* 0x000f280000100800 */
[----:B------:R0:W4:Y:S01]  /*59270*/  @!P2 LDG.E.U16 R16, [R14.64] ;  /* 0x000000060e10a981 */ /* 0x000122000c1e1500 */
[----:B------:R-:W-:Y:S02]  /*59280*/  PRMT R17, RZ, 0x7610, R17 ;  /* 0x00007610ff117816 */ /* 0x000fe40000000011 */
[----:B------:R-:W-:Y:S01]  /*59290*/  PRMT R19, RZ, 0x7610, R19 ;  /* 0x00007610ff137816 */ /* 0x000fe20000000013 */
[----:B0-----:R-:W-:Y:S02]  /*592a0*/  @!P2 IMAD.MOV.U32 R14, RZ, RZ, R2 ;  /* 0x000000ffff0ea224 */ /* 0x001fe400078e0002 */
[----:B------:R-:W-:-:S05]  /*592b0*/  @!P2 IMAD.MOV.U32 R15, RZ, RZ, R11 ;  /* 0x000000ffff0fa224 */ /* 0x000fca00078e000b */
[----:B------:R3:W4:Y:S01]  /*592c0*/  @!P2 LDG.E.U16 R17, [R14.64] ;  /* 0x000000060e11a981 */ /* 0x000722000c1e1500 */
[----:B------:R-:W-:Y:S02]  /*592d0*/  PRMT R21, RZ, 0x7610, R21 ;  /* 0x00007610ff157816 */ /* 0x000fe40000000015 */
[----:B------:R-:W-:Y:S02]  /*592e0*/  PRMT R23, RZ, 0x7610, R23 ;  /* 0x00007610ff177816 */ /* 0x000fe40000000017 */
[----:B------:R-:W-:Y:S01]  /*592f0*/  PRMT R25, RZ, 0x7610, R25 ;  /* 0x00007610ff197816 */ /* 0x000fe20000000019 */
[----:B---3--:R-:W-:Y:S02]  /*59300*/  @!P2 IMAD.MOV.U32 R15, RZ, RZ, R10 ;  /* 0x000000ffff0fa224 */ /* 0x008fe400078e000a */
[----:B------:R-:W-:-:S05]  /*59310*/  @!P2 IMAD.MOV.U32 R14, RZ, RZ, R9 ;  /* 0x000000ffff0ea224 */ /* 0x000fca00078e0009 */
[----:B------:R0:W3:Y:S02]  /*59320*/  @!P2 LDG.E.U16 R19, [R14.64] ;  /* 0x000000060e13a981 */ /* 0x0000e4000c1e1500 */
[----:B0-----:R-:W-:Y:S02]  /*59330*/  @!P2 IMAD.MOV.U32 R14, RZ, RZ, R7 ;  /* 0x000000ffff0ea224 */ /* 0x001fe400078e0007 */
[----:B--2---:R-:W-:-:S05]  /*59340*/  @!P2 IMAD.MOV.U32 R15, RZ, RZ, R8 ;  /* 0x000000ffff0fa224 */ /* 0x004fca00078e0008 */
[----:B------:R4:W2:Y:S02]  /*59350*/  @!P2 LDG.E.U16 R21, [R14.64] ;  /* 0x000000060e15a981 */ /* 0x0008a4000c1e1500 */
[----:B----4-:R-:W-:Y:S02]  /*59360*/  @!P2 IMAD.MOV.U32 R14, RZ, RZ, R5 ;  /* 0x000000ffff0ea224 */ /* 0x010fe400078e0005 */
[----:B------:R-:W-:-:S05]  /*59370*/  @!P2 IMAD.MOV.U32 R15, RZ, RZ, R6 ;  /* 0x000000ffff0fa224 */ /* 0x000fca00078e0006 */
[----:B------:R0:W4:Y:S02]  /*59380*/  @!P2 LDG.E.U16 R23, [R14.64] ;  /* 0x000000060e17a981 */ /* 0x000124000c1e1500 */
[----:B0-----:R-:W-:Y:S02]  /*59390*/  @!P2 IMAD.MOV.U32 R14, RZ, RZ, R3 ;  /* 0x000000ffff0ea224 */ /* 0x001fe400078e0003 */
[----:B------:R-:W-:-:S05]  /*593a0*/  @!P2 IMAD.MOV.U32 R15, RZ, RZ, R4 ;  /* 0x000000ffff0fa224 */ /* 0x000fca00078e0004 */
[----:B------:R0:W4:Y:S04]  /*593b0*/  @!P2 LDG.E.U16 R25, [R14.64] ;  /* 0x000000060e19a981 */ /* 0x000128000c1e1500 */
[----:B------:R-:W-:Y:S01]  /*593c0*/  STL [R1+0x5034], R16 ;  /* 0x0050341001007387 */ /* 0x000fe20000100800 */
[----:B------:R-:W4:Y:S02]  /*593d0*/  LDL R2, [R1+0x1f70] ;  /* 0x001f700001027983 */ /* 0x000f240000100800 */
[----:B------:R-:W-:Y:S01]  /*593e0*/  STL [R1+0x5044], R17 ;  /* 0x0050441101007387 */ /* 0x000fe20000100800 */
[----:B------:R-:W-:Y:S01]  /*593f0*/  PRMT R27, RZ, 0x7610, R27 ;  /* 0x00007610ff1b7816 */ /* 0x000fe2000000001b */
[----:B0-----:R-:W-:Y:S01]  /*59400*/  @!P2 IMAD.MOV.U32 R15, RZ, RZ, R0 ;  /* 0x000000ffff0fa224 */ /* 0x001fe200078e0000 */
[----:B---3--:R-:W-:Y:S04]  /*59410*/  STL [R1+0x5038], R19 ;  /* 0x0050381301007387 */ /* 0x008fe80000100800 */
[----:B--2---:R-:W-:Y:S04]  /*59420*/  STL [R1+0x5048], R21 ;  /* 0x0050481501007387 */ /* 0x004fe80000100800 */
[----:B----4-:R-:W-:Y:S04]  /*59430*/  STL [R1+0x503c], R23 ;  /* 0x00503c1701007387 */ /* 0x010fe80000100800 */
[----:B------:R0:W-:Y:S04]  /*59440*/  STL [R1+0x504c], R25 ;  /* 0x00504c1901007387 */ /* 0x0001e80000100800 */
        /* <DEDUP_REMOVED lines=8> */
[----:B------:R-:W2:Y:S01]  /*594d0*/  LDL.LU R4, [R1+0xc38] ;  /* 0x000c380001047983 */ /* 0x000ea20000300800 */
[----:B------:R-:W2:Y:S02]  /*594e0*/  LDL.LU R5, [R1+0xc20] ;  /* 0x000c200001057983 */ /* 0x000ea40000300800 */
[----:B------:R-:W2:Y:S02]  /*594f0*/  LDL.LU R22, [R1+0xc08] ;  /* 0x000c080001167983 */ /* 0x000ea40000300800 */
[----:B------:R-:W-:Y:S01]  /*59500*/  @!P2 IMAD.MOV.U32 R14, RZ, RZ, R2 ;  /* 0x000000ffff0ea224 */ /* 0x000fe200078e0002 */
[----:B------:R-:W2:Y:S01]  /*59510*/  LDL.LU R28, [R1+0xbf0] ;  /* 0x000bf000011c7983 */ /* 0x000ea20000300800 */
[----:B------:R-:W2:Y:S02]  /*59520*/  LDL.LU R2, [R1+0xbd8] ;  /* 0x000bd80001027983 */ /* 0x000ea40000300800 */
[----:B------:R-:W2:Y:S02]  /*59530*/  LDL.LU R6, [R1+0xbc0] ;  /* 0x000bc00001067983 */ /* 0x000ea40000300800 */
        /* <DEDUP_REMOVED lines=9> */
[----:B------:R0:W-:Y:S04]  /*595d0*/  STL [R1+0x27cc], R0 ;  /* 0x0027cc0001007387 */ /* 0x0001e80000100800 */
[----:B------:R1:W2:Y:S04]  /*595e0*/  @!P2 LDG.E.U16 R27, [R14.64] ;  /* 0x000000060e1ba981 */ /* 0x0002a8000c1e1500 */
[----:B0-----:R-:W2:Y:S04]  /*595f0*/  LDL R0, [R1+0x1f80] ;  /* 0x001f800001007983 */ /* 0x001ea80000100800 */
[----:B-1----:R-:W3:Y:S01]  /*59600*/  LDL R15, [R1+0x1f6c] ;  /* 0x001f6c00010f7983 */ /* 0x002ee20000100800 */
[----:B------:R-:W-:-:S03]  /*59610*/  PRMT R29, RZ, 0x7610, R29 ;  /* 0x00007610ff1d7816 */ /* 0x000fc6000000001d */
[----:B------:R-:W0:Y:S02]  /*59620*/  S2R R10, SR_TID.X ;  /* 0x00000000000a7919 */ /* 0x000e240000002100 */
[----:B0-----:R-:W-:Y:S01]  /*59630*/  LOP3.LUT R10, R10, 0x3f, RZ, 0xc0, !PT ;  /* 0x0000003f0a0a7812 */ /* 0x001fe200078ec0ff */
[----:B--2---:R-:W-:-:S05]  /*59640*/  @!P2 IMAD.MOV.U32 R14, RZ, RZ, R0 ;  /* 0x000000ffff0ea224 */ /* 0x004fca00078e0000 */
[----:B---3--:R-:W2:Y:S01]  /*59650*/  @!P2 LDG.E.U16 R29, [R14.64] ;  /* 0x000000060e1da981 */ /* 0x008ea2000c1e1500 */
[----:B------:R-:W-:-:S05]  /*59660*/  IMAD.SHL.U32 R10, R10, 0x2, RZ ;  /* 0x000000020a0a7824 */ /* 0x000fca00078e00ff */
[----:B------:R-:W-:-:S05]  /*59670*/  LOP3.LUT R10, R10, 0x20, RZ, 0x3c, !PT ;  /* 0x000000200a0a7812 */ /* 0x000fca00078e3cff */
[----:B------:R-:W-:Y:S01]  /*59680*/  STS.U16 [R10+0x1d00], R25 ;  /* 0x001d00190a007388 */ /* 0x000fe20000000400 */
[----:B------:R-:W-:Y:S02]  /*59690*/  STS.U16 [R10+0x2100], R23 ;  /* 0x002100170a007388 */ /* 0x000fe40000000400 */
[----:B----4-:R-:W-:Y:S02]  /*596a0*/  STS.U16 [R10+0x2500], R21 ;  /* 0x002500150a007388 */ /* 0x010fe40000000400 */
[----:B------:R-:W-:Y:S01]  /*596b0*/  STS.U16 [R10+0x2900], R19 ;  /* 0x002900130a007388 */ /* 0x000fe20000000400 */
        /* <DEDUP_REMOVED lines=13> */
[----:B------:R-:W-:Y:S03]  /*59790*/  STS.U16 [R10+0x6100], R9 ;  /* 0x006100090a007388 */ /* 0x000fe60000000400 */
[----:B------:R-:W-:Y:S01]  /*597a0*/  STL [R1+0x5050], R27 ;  /* 0x0050501b01007387 */ /* 0x000fe20000100800 */
[----:B------:R0:W-:Y:S02]  /*597b0*/  STS.U16 [R10+0x6500], R11 ;  /* 0x0065000b0a007388 */ /* 0x0001e40000000400 */
[----:B------:R-:W-:Y:S02]  /*597c0*/  STS.U16 [R10+0x6900], R26 ;  /* 0x0069001a0a007388 */ /* 0x000fe40000000400 */
[----:B------:R1:W-:Y:S01]  /*597d0*/  STS.U16 [R10+0x6d00], R12 ;  /* 0x006d000c0a007388 */ /* 0x0003e20000000400 */
[----:B--2---:R-:W-:Y:S01]  /*597e0*/  STL [R1+0x5054], R29 ;  /* 0x0050541d01007387 */ /* 0x004fe20000100800 */
[----:B0-----:R-:W2:Y:S02]  /*597f0*/  LDL.LU R11, [R1+0xad0] ;  /* 0x000ad000010b7983 */ /* 0x001ea40000300800 */
[----:B-1----:R-:W3:Y:S02]  /*59800*/  LDL.LU R12, [R1+0xa88] ;  /* 0x000a8800010c7983 */ /* 0x002ee40000300800 */
[----:B---3--:R0:W-:Y:S04]  /*59810*/  STL [R1+0x50d4], R12 ;  /* 0x0050d40c01007387 */ /* 0x0081e80000100800 */
[----:B0-----:R-:W3:Y:S04]  /*59820*/  LDL.LU R12, [R1+0xaa0] ;  /* 0x000aa000010c7983 */ /* 0x001ee80000300800 */
[----:B------:R-:W-:Y:S01]  /*59830*/  STS.U16 [R10+0x7100], R13 ;  /* 0x0071000d0a007388 */ /* 0x000fe20000000400 */
[----:B------:R-:W-:Y:S03]  /*59840*/  STS.U16 [R10+0x7500], R20 ;  /* 0x007500140a007388 */ /* 0x000fe60000000400 */
[----:B---3--:R0:W-:Y:S04]  /*59850*/  STL [R1+0x50d8], R12 ;  /* 0x0050d80c01007387 */ /* 0x0081e80000100800 */
[----:B0-----:R-:W3:Y:S01]  /*59860*/  LDL.LU R12, [R1+0xab8] ;  /* 0x000ab800010c7983 */ /* 0x001ee20000300800 */
        /* <DEDUP_REMOVED lines=24> */
[----:B------:R-:W4:Y:S03]  /*599f0*/  LDL.LU R24, [R1+0x40] ;  /* 0x0000400001187983 */ /* 0x000f260000300800 */
[----:B--2---:R0:W-:Y:S01]  /*59a00*/  STS.U16 [R10+0x7900], R11 ;  /* 0x0079000b0a007388 */ /* 0x0041e20000000400 */
[----:B------:R-:W2:Y:S03]  /*59a10*/  LDL.LU R9, [R1+0x24] ;  /* 0x0000240001097983 */ /* 0x000ea60000300800 */
[----:B0-----:R-:W2:Y:S04]  /*59a20*/  LDL.LU R11, [R1+0x18] ;  /* 0x00001800010b7983 */ /* 0x001ea80000300800 */
        /* <DEDUP_REMOVED lines=8> */
[----:B0-----:R-:W2:Y:S01]  /*59ab0*/  LDL.LU R12, [R1+0x50d0] ;  /* 0x0050d000010c7983 */ /* 0x001ea20000300800 */
[----:B-1----:R-:W2:Y:S02]  /*59ac0*/  LDL.LU R13, [R1+0x50cc] ;  /* 0x0050cc00010d7983 */ /* 0x002ea40000300800 */
[----:B---3--:R-:W3:Y:S02]  /*59ad0*/  LDL.LU R20, [R1+0x50c8] ;  /* 0x0050c80001147983 */ /* 0x008ee40000300800 */
[----:B----4-:R-:W4:Y:S01]  /*59ae0*/  LDL.LU R29, [R1+0xd38] ;  /* 0x000d3800011d7983 */ /* 0x010f220000300800 */
        /* <DEDUP_REMOVED lines=16> */
[----:B----4-:R0:W-:Y:S04]  /*59bf0*/  STL [R1+0x50c0], R29 ;  /* 0x0050c01d01007387 */ /* 0x0101e80000100800 */
[----:B0-----:R-:W4:Y:S04]  /*59c00*/  LDL.LU R29, [R1+0xd88] ;  /* 0x000d8800011d7983 */ /* 0x001f280000300800 */
[----:B------:R-:W-:Y:S01]  /*59c10*/  STS.U16 [R10+0xd500], R2 ;  /* 0x00d500020a007388 */ /* 0x000fe20000000400 */
[----:B------:R0:W-:Y:S03]  /*59c20*/  STS.U16 [R10+0xd900], R26 ;  /* 0x00d9001a0a007388 */ /* 0x0001e60000000400 */
[----:B0-----:R-:W0:Y:S01]  /*59c30*/  S2R R26, SR_TID.X ;  /* 0x00000000001a7919 */ /* 0x001e220000002100 */
[----:B------:R-:W-:Y:S02]  /*59c40*/  STS.U16 [R10+0xdd00], R6 ;  /* 0x00dd00060a007388 */ /* 0x000fe40000000400 */
[----:B------:R-:W-:Y:S02]  /*59c50*/  STS.U16 [R10+0xe100], R7 ;  /* 0x00e100070a007388 */ /* 0x000fe40000000400 */
[----:B------:R1:W-:Y:S01]  /*59c60*/  STS.U16 [R10+0xe500], R8 ;  /* 0x00e500080a007388 */ /* 0x0003e20000000400 */
[----:B------:R-:W-:Y:S01]  /*59c70*/  STS.U16 [R10+0xe900], R24 ;  /* 0x00e900180a007388 */ /* 0x000fe20000000400 */
[----:B--2---:R-:W-:Y:S02]  /*59c80*/  STS.U16 [R10+0xed00], R9 ;  /* 0x00ed00090a007388 */ /* 0x004fe40000000400 */
[----:B------:R-:W-:Y:S01]  /*59c90*/  STS.U16 [R10+0xf100], R11 ;  /* 0x00f1000b0a007388 */ /* 0x000fe20000000400 */
[----:B0-----:R-:W-:-:S05]  /*59ca0*/  LOP3.LUT R26, R26, 0x3f, RZ, 0xc0, !PT ;  /* 0x0000003f1a1a7812 */ /* 0x001fca00078ec0ff */
[C---:B-1----:R-:W-:Y:S01]  /*59cb0*/  IMAD.SHL.U32 R8, R26.reuse, 0x2, RZ ;  /* 0x000000021a087824 */ /* 0x042fe200078e00ff */
[----:B----4-:R0:W-:Y:S01]  /*59cc0*/  STL [R1+0x50c4], R29 ;  /* 0x0050c41d01007387 */ /* 0x0101e20000100800 */
[----:B------:R-:W2:Y:S02]  /*59cd0*/  LDL.LU R14, [R1+0xd24] ;  /* 0x000d2400010e7983 */ /* 0x000ea40000300800 */
        /* <DEDUP_REMOVED lines=13> */
[----:B0-----:R-:W-:Y:S01]  /*59db0*/  IMAD.SHL.U32 R29, R26, 0x2, RZ ;  /* 0x000000021a1d7824 */ /* 0x001fe200078e00ff */
[----:B------:R-:W2:Y:S01]  /*59dc0*/  LDL.LU R22, [R1+0xbd4] ;  /* 0x000bd40001167983 */ /* 0x000ea20000300800 */
[----:B------:R-:W2:Y:S02]  /*59dd0*/  LDL.LU R28, [R1+0xbbc] ;  /* 0x000bbc00011c7983 */ /* 0x000ea40000300800 */
[----:B------:R-:W2:Y:S02]  /*59de0*/  LDL.LU R2, [R1+0xba4] ;  /* 0x000ba40001027983 */ /* 0x000ea40000300800 */
[----:B------:R-:W2:Y:S01]  /*59df0*/  LDL.LU R6, [R1+0xb8c] ;  /* 0x000b8c0001067983 */ /* 0x000ea20000300800 */
[----:B------:R-:W2:Y:S01]  /*59e00*/  LDL.LU R7, [R1+0xb74] ;  /* 0x000b740001077983 */ /* 0x000ea20000300800 */
[----:B------:R-:W-:Y:S01]  /*59e10*/  LOP3.LUT R29, R29, 0x20, RZ, 0x3c, !PT ;  /* 0x000000201d1d7812 */ /* 0x000fe200078e3cff */
[----:B------:R-:W2:Y:S02]  /*59e20*/  LDL.LU R24, [R1+0xb5c] ;  /* 0x000b5c0001187983 */ /* 0x000ea40000300800 */
[----:B------:R-:W2:Y:S01]  /*59e30*/  LDL.LU R9, [R1+0xb44] ;  /* 0x000b440001097983 */ /* 0x000ea20000300800 */
[----:B------:R-:W2:Y:S01]  /*59e40*/  LDL.LU R10, [R1+0xb2c] ;  /* 0x000b2c00010a7983 */ /* 0x000ea20000300800 */
[----:B------:R-:W2:Y:S02]  /*59e50*/  LDL.LU R11, [R1+0xb14] ;  /* 0x000b1400010b7983 */ /* 0x000ea40000300800 */
[----:B------:R-:W2:Y:S01]  /*59e60*/  LDL.LU R26, [R1+0xafc] ;  /* 0x000afc00011a7983 */ /* 0x000ea20000300800 */
[----:B---3--:R0:W-:Y:S01]  /*59e70*/  STS.U16 [R29+0xf500], R20 ;  /* 0x00f500141d007388 */ /* 0x0081e20000000400 */
[----:B------:R1:W-:Y:S02]  /*59e80*/  STS.U16 [R29+0xf900], R13 ;  /* 0x00f9000d1d007388 */ /* 0x0003e40000000400 */
[----:B------:R3:W-:Y:S01]  /*59e90*/  STS.U16 [R29+0xfd00], R12 ;  /* 0x00fd000c1d007388 */ /* 0x0007e20000000400 */
[----:B0-----:R-:W2:Y:S01]  /*59ea0*/  LDL.LU R20, [R1+0xd4c] ;  /* 0x000d4c0001147983 */ /* 0x001ea20000300800 */
[----:B-1----:R-:W2:Y:S02]  /*59eb0*/  LDL.LU R13, [R1+0xd60] ;  /* 0x000d6000010d7983 */ /* 0x002ea40000300800 */
[----:B---3--:R-:W3:Y:S01]  /*59ec0*/  LDL.LU R29, [R1+0x50c4] ;  /* 0x0050c400011d7983 */ /* 0x008ee20000300800 */
[----:B------:R-:W-:Y:S01]  /*59ed0*/  LOP3.LUT R8, R8, 0x30, RZ, 0x3c, !PT ;  /* 0x0000003008087812 */ /* 0x000fe200078e3cff */
[----:B------:R-:W2:Y:S04]  /*59ee0*/  LDL.LU R12, [R1+0xd74] ;  /* 0x000d7400010c7983 */ /* 0x000ea80000300800 */
[----:B---3--:R0:W-:Y:S04]  /*59ef0*/  STS.U16 [R8+0x180], R29 ;  /* 0x0001801d08007388 */ /* 0x0081e80000000400 */
[----:B0-----:R-:W3:Y:S01]  /*59f00*/  LDL.LU R29, [R1+0x50c0] ;  /* 0x0050c000011d7983 */ /* 0x001ee20000300800 */
[----:B--2---:R-:W-:Y:S02]  /*59f10*/  STS.U16 [R8+0x580], R12 ;  /* 0x0005800c08007388 */ /* 0x004fe40000000400 */
[----:B------:R-:W-:Y:S02]  /*59f20*/  STS.U16 [R8+0x980], R13 ;  /* 0x0009800d08007388 */ /* 0x000fe40000000400 */
[----:B------:R-:W-:Y:S01]  /*59f30*/  STS.U16 [R8+0xd80], R20 ;  /* 0x000d801408007388 */ /* 0x000fe20000000400 */
[----:B---3--:R-:W-:Y:S01]  /*59f40*/  STS.U16 [R8+0x1180], R29 ;  /* 0x0011801d08007388 */ /* 0x008fe20000000400 */
        /* <DEDUP_REMOVED lines=18> */
[----:B------:R0:W-:Y:S01]  /*5a070*/  STS.U16 [R8+0x5d80], R7 ;  /* 0x005d800708007388 */ /* 0x0001e20000000400 */
[----:B------:R-:W-:Y:S01]  /*5a080*/  STS.U16 [R8+0x6180], R24 ;  /* 0x0061801808007388 */ /* 0x000fe20000000400 */
[----:B------:R1:W-:Y:S03]  /*5a090*/  STS.U16 [R8+0x6580], R9 ;  /* 0x0065800908007388 */ /* 0x0003e60000000400 */
[----:B0-----:R-:W2:Y:S01]  /*5a0a0*/  LDL.LU R7, [R1+0xae4] ;  /* 0x000ae40001077983 */ /* 0x001ea20000300800 */
[----:B-1----:R-:W3:Y:S03]  /*5a0b0*/  LDL.LU R9, [R1+0xa9c] ;  /* 0x000a9c0001097983 */ /* 0x002ee60000300800 */
[----:B---3--:R0:W-:Y:S04]  /*5a0c0*/  STL [R1+0x50b8], R9 ;  /* 0x0050b80901007387 */ /* 0x0081e80000100800 */
[----:B0-----:R-:W3:Y:S01]  /*5a0d0*/  LDL.LU R9, [R1+0xab4] ;  /* 0x000ab40001097983 */ /* 0x001ee20000300800 */
[----:B------:R-:W-:Y:S02]  /*5a0e0*/  STS.U16 [R8+0x6980], R10 ;  /* 0x0069800a08007388 */ /* 0x000fe40000000400 */
[----:B------:R-:W-:Y:S02]  /*5a0f0*/  STS.U16 [R8+0x6d80], R11 ;  /* 0x006d800b08007388 */ /* 0x000fe40000000400 */
[----:B------:R-:W-:Y:S01]  /*5a100*/  STS.U16 [R8+0x7180], R26 ;  /* 0x0071801a08007388 */ /* 0x000fe20000000400 */
        /* <DEDUP_REMOVED lines=28> */
[----:B------:R-:W3:Y:S03]  /*5a2d0*/  LDL.LU R6, [R1+0x2c] ;  /* 0x00002c0001067983 */ /* 0x000ee60000300800 */
        /* <DEDUP_REMOVED lines=37> */
[----:B----4-:R0:W-:Y:S04]  /*5a530*/  STS.U16 [R8+0xf180], R26 ;  /* 0x00f1801a08007388 */ /* 0x0101e80000000400 */
[----:B0-----:R-:W4:Y:S04]  /*5a540*/  LDL.LU R26, [R1+0xd34] ;  /* 0x000d3400011a7983 */ /* 0x001f280000300800 */
[----:B------:R-:W0:Y:S04]  /*5a550*/  S2R R24, SR_TID.X ;  /* 0x0000000000187919 */ /* 0x000e280000002100 */
[----:B----4-:R1:W-:Y:S04]  /*5a560*/  STL [R1+0x50a0], R26 ;  /* 0x0050a01a01007387 */ /* 0x0103e80000100800 */
[----:B-1----:R-:W4:Y:S01]  /*5a570*/  LDL.LU R26, [R1+0xd84] ;  /* 0x000d8400011a7983 */ /* 0x002f220000300800 */
[----:B0-----:R-:W-:-:S05]  /*5a580*/  LOP3.LUT R24, R24, 0x3f, RZ, 0xc0, !PT ;  /* 0x0000003f18187812 */ /* 0x001fca00078ec0ff */
[C---:B------:R-:W-:Y:S01]  /*5a590*/  IMAD.SHL.U32 R28, R24.reuse, 0x2, RZ ;  /* 0x00000002181c7824 */ /* 0x040fe200078e00ff */
[----:B----4-:R0:W-:Y:S01]  /*5a5a0*/  STL [R1+0x50a4], R26 ;  /* 0x0050a41a01007387 */ /* 0x0101e20000100800 */
        /* <DEDUP_REMOVED lines=14> */
[----:B0-----:R-:W-:Y:S01]  /*5a690*/  IMAD.SHL.U32 R26, R24, 0x2, RZ ;  /* 0x00000002181a7824 */ /* 0x001fe200078e00ff */
[----:B------:R-:W4:Y:S01]  /*5a6a0*/  LDL.LU R18, [R1+0xbd0] ;  /* 0x000bd00001127983 */ /* 0x000f220000300800 */
[----:B------:R-:W4:Y:S02]  /*5a6b0*/  LDL.LU R3, [R1+0xbb8] ;  /* 0x000bb80001037983 */ /* 0x000f240000300800 */
[----:B------:R-:W4:Y:S02]  /*5a6c0*/  LDL.LU R4, [R1+0xba0] ;  /* 0x000ba00001047983 */ /* 0x000f240000300800 */
[----:B------:R-:W4:Y:S01]  /*5a6d0*/  LDL.LU R5, [R1+0xb88] ;  /* 0x000b880001057983 */ /* 0x000f220000300800 */
[----:B------:R-:W4:Y:S01]  /*5a6e0*/  LDL.LU R22, [R1+0xb70] ;  /* 0x000b700001167983 */ /* 0x000f220000300800 */
[----:B------:R-:W-:Y:S01]  /*5a6f0*/  LOP3.LUT R26, R26, 0x30, RZ, 0x3c, !PT ;  /* 0x000000301a1a7812 */ /* 0x000fe200078e3cff */
[----:B------:R-:W4:Y:S02]  /*5a700*/  LDL.LU R2, [R1+0xb58] ;  /* 0x000b580001027983 */ /* 0x000f240000300800 */
[----:B------:R-:W4:Y:S01]  /*5a710*/  LDL.LU R6, [R1+0xb40] ;  /* 0x000b400001067983 */ /* 0x000f220000300800 */
[----:B------:R-:W4:Y:S01]  /*5a720*/  LDL.LU R7, [R1+0xb28] ;  /* 0x000b280001077983 */ /* 0x000f220000300800 */
[----:B------:R-:W4:Y:S02]  /*5a730*/  LDL.LU R8, [R1+0xb10] ;  /* 0x000b100001087983 */ /* 0x000f240000300800 */
[----:B------:R-:W4:Y:S01]  /*5a740*/  LDL.LU R24, [R1+0xaf8] ;  /* 0x000af80001187983 */ /* 0x000f220000300800 */
[----:B---3--:R0:W-:Y:S01]  /*5a750*/  STS.U16 [R26+0xf580], R11 ;  /* 0x00f5800b1a007388 */ /* 0x0081e20000000400 */
[----:B--2---:R1:W-:Y:S02]  /*5a760*/  STS.U16 [R26+0xf980], R10 ;  /* 0x00f9800a1a007388 */ /* 0x0043e40000000400 */
[----:B------:R2:W-:Y:S01]  /*5a770*/  STS.U16 [R26+0xfd80], R9 ;  /* 0x00fd80091a007388 */ /* 0x0005e20000000400 */
[----:B0-----:R-:W3:Y:S01]  /*5a780*/  LDL.LU R11, [R1+0xd48] ;  /* 0x000d4800010b7983 */ /* 0x001ee20000300800 */
[----:B-1----:R-:W3:Y:S02]  /*5a790*/  LDL.LU R10, [R1+0xd5c] ;  /* 0x000d5c00010a7983 */ /* 0x002ee40000300800 */
[----:B--2---:R-:W2:Y:S01]  /*5a7a0*/  LDL.LU R26, [R1+0x50a4] ;  /* 0x0050a400011a7983 */ /* 0x004ea20000300800 */
[----:B------:R-:W-:Y:S01]  /*5a7b0*/  LOP3.LUT R28, R28, 0x40, RZ, 0x3c, !PT ;  /* 0x000000401c1c7812 */ /* 0x000fe200078e3cff */
[----:B------:R-:W3:Y:S04]  /*5a7c0*/  LDL.LU R9, [R1+0xd70] ;  /* 0x000d700001097983 */ /* 0x000ee80000300800 */
[----:B--2---:R0:W-:Y:S04]  /*5a7d0*/  STS.U16 [R28+0x200], R26 ;  /* 0x0002001a1c007388 */ /* 0x0041e80000000400 */
[----:B0-----:R-:W2:Y:S01]  /*5a7e0*/  LDL.LU R26, [R1+0x50a0] ;  /* 0x0050a000011a7983 */ /* 0x001ea20000300800 */
[----:B---3--:R-:W-:Y:S02]  /*5a7f0*/  STS.U16 [R28+0x600], R9 ;  /* 0x000600091c007388 */ /* 0x008fe40000000400 */
[----:B------:R-:W-:Y:S02]  /*5a800*/  STS.U16 [R28+0xa00], R10 ;  /* 0x000a000a1c007388 */ /* 0x000fe40000000400 */
[----:B------:R-:W-:Y:S01]  /*5a810*/  STS.U16 [R28+0xe00], R11 ;  /* 0x000e000b1c007388 */ /* 0x000fe20000000400 */
[----:B--2---:R-:W-:Y:S01]  /*5a820*/  STS.U16 [R28+0x1200], R26 ;  /* 0x0012001a1c007388 */ /* 0x004fe20000000400 */
[----:B----4-:R-:W-:Y:S02]  /*5a830*/  STS.U16 [R28+0x1600], R12 ;  /* 0x0016000c1c007388 */ /* 0x010fe40000000400 */
        /* <DEDUP_REMOVED lines=95> */
[----:B------:R-:W0:Y:S02]  /*5ae30*/  S2R R2, SR_TID.X ;  /* 0x0000000000027919 */ /* 0x000e240000002100 */
        /* <DEDUP_REMOVED lines=34> */
[----:B--2---:R-:W2:Y:S02]  /*5b060*/  LDL.LU R24, [R1+0x5084] ;  /* 0x0050840001187983 */ /* 0x004ea40000300800 */
[----:B------:R-:W2:Y:S01]  /*5b070*/  LDL.LU R6, [R1+0xd80] ;  /* 0x000d800001067983 */ /* 0x000ea20000300800 */
[----:B------:R-:W-:-:S05]  /*5b080*/  LOP3.LUT R17, R17, 0x50, RZ, 0x3c, !PT ;  /* 0x0000005011117812 */ /* 0x000fca00078e3cff */
[----:B--2---:R-:W-:Y:S01]  /*5b090*/  STS.U16 [R17+0x280], R6 ;  /* 0x0002800611007388 */ /* 0x004fe20000000400 */
[----:B---3--:R-:W-:Y:S02]  /*5b0a0*/  STS.U16 [R17+0x680], R7 ;  /* 0x0006800711007388 */ /* 0x008fe40000000400 */
[----:B------:R-:W-:Y:S02]  /*5b0b0*/  STS.U16 [R17+0xa80], R8 ;  /* 0x000a800811007388 */ /* 0x000fe40000000400 */
[----:B------:R-:W-:Y:S01]  /*5b0c0*/  STS.U16 [R17+0xe80], R24 ;  /* 0x000e801811007388 */ /* 0x000fe20000000400 */
[----:B----4-:R-:W-:Y:S01]  /*5b0d0*/  STS.U16 [R17+0x1280], R9 ;  /* 0x0012800911007388 */ /* 0x010fe20000000400 */
        /* <DEDUP_REMOVED lines=15> */
[----:B------:R0:W-:Y:S01]  /*5b1d0*/  STS.U16 [R17+0x5280], R16 ;  /* 0x0052801011007388 */ /* 0x0001e20000000400 */
[----:B------:R1:W-:Y:S02]  /*5b1e0*/  STS.U16 [R17+0x5680], R18 ;  /* 0x0056801211007388 */ /* 0x0003e40000000400 */
[----:B------:R2:W-:Y:S01]  /*5b1f0*/  STS.U16 [R17+0x5a80], R3 ;  /* 0x005a800311007388 */ /* 0x0005e20000000400 */
[----:B0-----:R-:W3:Y:S01]  /*5b200*/  LDL.LU R16, [R1+0xaf4] ;  /* 0x000af40001107983 */ /* 0x001ee20000300800 */
[----:B-1----:R-:W4:Y:S02]  /*5b210*/  LDL.LU R18, [R1+0xadc] ;  /* 0x000adc0001127983 */ /* 0x002f240000300800 */
[----:B--2---:R-:W2:Y:S02]  /*5b220*/  LDL.LU R3, [R1+0xaac] ;  /* 0x000aac0001037983 */ /* 0x004ea40000300800 */
[----:B------:R-:W-:Y:S01]  /*5b230*/  STS.U16 [R17+0x5e80], R4 ;  /* 0x005e800411007388 */ /* 0x000fe20000000400 */
[----:B------:R-:W-:Y:S01]  /*5b240*/  STS.U16 [R17+0x6280], R5 ;  /* 0x0062800511007388 */ /* 0x000fe20000000400 */
[----:B------:R-:W-:Y:S02]  /*5b250*/  STS.U16 [R17+0x6680], R22 ;  /* 0x0066801611007388 */ /* 0x000fe40000000400 */
[----:B------:R-:W-:Y:S01]  /*5b260*/  STS.U16 [R17+0x6a80], R28 ;  /* 0x006a801c11007388 */ /* 0x000fe20000000400 */
[----:B--2---:R0:W-:Y:S04]  /*5b270*/  STL [R1+0x5080], R3 ;  /* 0x0050800301007387 */ /* 0x0041e80000100800 */
[----:B0-----:R-:W2:Y:S01]  /*5b280*/  LDL.LU R3, [R1+0xac4] ;  /* 0x000ac40001037983 */ /* 0x001ea20000300800 */
        /* <DEDUP_REMOVED lines=20> */
[----:B------:R-:W2:Y:S03]  /*5b3d0*/  LDL.LU R25, [R1+0xa8] ;  /* 0x0000a80001197983 */ /* 0x000ea60000300800 */
[----:B------:R0:W-:Y:S01]  /*5b3e0*/  STS.U16 [R17+0x6e80], R2 ;  /* 0x006e800211007388 */ /* 0x0001e20000000400 */
[----:B------:R-:W2:Y:S02]  /*5b3f0*/  LDL.LU R23, [R1+0x90] ;  /* 0x0000900001177983 */ /* 0x000ea40000300800 */
[----:B---3--:R1:W-:Y:S02]  /*5b400*/  STS.U16 [R17+0x7280], R16 ;  /* 0x0072801011007388 */ /* 0x0083e40000000400 */
[----:B----4-:R3:W-:Y:S01]  /*5b410*/  STS.U16 [R17+0x7680], R18 ;  /* 0x0076801211007388 */ /* 0x0107e20000000400 */
[----:B0-----:R-:W3:Y:S01]  /*5b420*/  LDL.LU R2, [R1+0x78] ;  /* 0x0000780001027983 */ /* 0x001ee20000300800 */
[----:B------:R-:W3:Y:S02]  /*5b430*/  LDL.LU R21, [R1+0x60] ;  /* 0x0000600001157983 */ /* 0x000ee40000300800 */
[----:B------:R-:W3:Y:S02]  /*5b440*/  LDL.LU R19, [R1+0x3c] ;  /* 0x00003c0001137983 */ /* 0x000ee40000300800 */
[----:B-1----:R-:W3:Y:S02]  /*5b450*/  LDL.LU R16, [R1+0x14] ;  /* 0x0000140001107983 */ /* 0x002ee40000300800 */
[----:B---3--:R-:W3:Y:S04]  /*5b460*/  LDL.LU R18, [R1+0x8] ;  /* 0x0000080001127983 */ /* 0x008ee80000300800 */
[----:B--2---:R0:W-:Y:S04]  /*5b470*/  STS.U16 [R17+0x7a80], R3 ;  /* 0x007a800311007388 */ /* 0x0041e80000000400 */
[----:B0-----:R-:W2:Y:S04]  /*5b480*/  LDL.LU R3, [R1+0x5080] ;  /* 0x0050800001037983 */ /* 0x001ea80000300800 */
        /* <DEDUP_REMOVED lines=8> */
[----:B--2---:R-:W2:Y:S02]  /*5b510*/  LDL.LU R5, [R1+0x5074] ;  /* 0x0050740001057983 */ /* 0x004ea40000300800 */
[----:B---3--:R-:W3:Y:S01]  /*5b520*/  LDL.LU R22, [R1+0x5070] ;  /* 0x0050700001167983 */ /* 0x008ee20000300800 */
[----:B------:R-:W2:Y:S01]  /*5b530*/  LDL.LU R28, [R1+0x506c] ;  /* 0x00506c00011c7983 */ /* 0x000ea20000300800 */
[----:B------:R-:W2:Y:S03]  /*5b540*/  LDL.LU R6, [R1+0xd04] ;  /* 0x000d040001067983 */ /* 0x000ea60000300800 */
        /* <DEDUP_REMOVED lines=17> */
[----:B------:R0:W-:Y:S03]  /*5b660*/  STS.U16 [R17+0xda80], R2 ;  /* 0x00da800211007388 */ /* 0x0001e60000000400 */
[----:B0-----:R-:W0:Y:S01]  /*5b670*/  S2R R2, SR_TID.X ;  /* 0x0000000000027919 */ /* 0x001e220000002100 */
[----:B------:R-:W-:Y:S02]  /*5b680*/  STS.U16 [R17+0xde80], R21 ;  /* 0x00de801511007388 */ /* 0x000fe40000000400 */
[----:B------:R-:W-:Y:S02]  /*5b690*/  STS.U16 [R17+0xe280], R19 ;  /* 0x00e2801311007388 */ /* 0x000fe40000000400 */
[----:B------:R0:W-:Y:S01]  /*5b6a0*/  STS.U16 [R17+0xe680], R16 ;  /* 0x00e6801011007388 */ /* 0x0001e20000000400 */
[----:B------:R-:W-:Y:S01]  /*5b6b0*/  STS.U16 [R17+0xea80], R18 ;  /* 0x00ea801211007388 */ /* 0x000fe20000000400 */
[C---:B0-----:R-:W-:Y:S01]  /*5b6c0*/  LOP3.LUT R16, R2.reuse, 0x3f, RZ, 0xc0, !PT ;  /* 0x0000003f02107812 */ /* 0x041fe200078ec0ff */
[----:B------:R-:W-:-:S02]  /*5b6d0*/  LOP3.LUT R2, R2, 0x3f, RZ, 0xc0, !PT ;  /* 0x0000003f02027812 */ /* 0x000fc400078ec0ff */
[----:B--2---:R0:W-:Y:S01]  /*5b6e0*/  STL [R1+0x5068], R6 ;  /* 0x0050680601007387 */ /* 0x0041e20000100800 */
        /* <DEDUP_REMOVED lines=23> */
[----:B------:R0:W-:Y:S01]  /*5b860*/  STS.U16 [R6+0xee80], R28 ;  /* 0x00ee801c06007388 */ /* 0x0001e20000000400 */
[----:B---3--:R1:W-:Y:S02]  /*5b870*/  STS.U16 [R6+0xf280], R22 ;  /* 0x00f2801606007388 */ /* 0x0083e40000000400 */
[----:B------:R-:W-:-:S02]  /*5b880*/  IMAD.SHL.U32 R2, R16, 0x2, RZ ;  /* 0x0000000210027824 */ /* 0x000fc400078e00ff */
[----:B------:R-:W-:Y:S01]  /*5b890*/  STS.U16 [R6+0xf680], R5 ;  /* 0x00f6800506007388 */ /* 0x000fe20000000400 */
[----:B----4-:R-:W-:Y:S01]  /*5b8a0*/  STS.U16 [R6+0xfa80], R4 ;  /* 0x00fa800406007388 */ /* 0x010fe20000000400 */
[----:B------:R-:W-:Y:S03]  /*5b8b0*/  STS.U16 [R6+0xfe80], R3 ;  /* 0x00fe800306007388 */ /* 0x000fe60000000400 */
[----:B0-----:R-:W3:Y:S01]  /*5b8c0*/  LDL.LU R28, [R1+0xd18] ;  /* 0x000d1800011c7983 */ /* 0x001ee20000300800 */
[----:B-1----:R-:W4:Y:S02]  /*5b8d0*/  LDL.LU R22, [R1+0xd2c] ;  /* 0x000d2c0001167983 */ /* 0x002f240000300800 */
[----:B------:R0:W-:Y:S02]  /*5b8e0*/  STL [R1+0x5058], R16 ;  /* 0x0050581001007387 */ /* 0x0001e40000100800 */
[----:B0-----:R-:W2:Y:S01]  /*5b8f0*/  LDL.LU R16, [R1+0xd40] ;  /* 0x000d400001107983 */ /* 0x001ea20000300800 */
[----:B------:R-:W2:Y:S02]  /*5b900*/  LDL.LU R5, [R1+0xd54] ;  /* 0x000d540001057983 */ /* 0x000ea40000300800 */
[----:B------:R-:W2:Y:S02]  /*5b910*/  LDL.LU R4, [R1+0xd68] ;  /* 0x000d680001047983 */ /* 0x000ea40000300800 */
[----:B------:R-:W2:Y:S01]  /*5b920*/  LDL.LU R6, [R1+0x5068] ;  /* 0x0050680001067983 */ /* 0x000ea20000300800 */
[----:B------:R-:W2:Y:S01]  /*5b930*/  LDL.LU R3, [R1+0xd7c] ;  /* 0x000d7c0001037983 */ /* 0x000ea20000300800 */
[----:B------:R-:W-:-:S05]  /*5b940*/  LOP3.LUT R2, R2, 0x60, RZ, 0x3c, !PT ;  /* 0x0000006002027812 */ /* 0x000fca00078e3cff */
[----:B--2---:R-:W-:Y:S01]  /*5b950*/  STS.U16 [R2+0x300], R3 ;  /* 0x0003000302007388 */ /* 0x004fe20000000400 */
[----:B------:R-:W-:Y:S02]  /*5b960*/  STS.U16 [R2+0x700], R4 ;  /* 0x0007000402007388 */ /* 0x000fe40000000400 */
[----:B------:R-:W-:Y:S02]  /*5b970*/  STS.U16 [R2+0xb00], R5 ;  /* 0x000b000502007388 */ /* 0x000fe40000000400 */
[----:B------:R0:W-:Y:S02]  /*5b980*/  STS.U16 [R2+0xf00], R16 ;  /* 0x000f001002007388 */ /* 0x0001e40000000400 */
[----:B0-----:R-:W2:Y:S04]  /*5b990*/  LDL.LU R16, [R1+0xaa8] ;  /* 0x000aa80001107983 */ /* 0x001ea80000300800 */
[----:B--2---:R0:W-:Y:S04]  /*5b9a0*/  STL [R1+0x505c], R16 ;  /* 0x00505c1001007387 */ /* 0x0041e80000100800 */
[----:B0-----:R-:W2:Y:S04]  /*5b9b0*/  LDL.LU R16, [R1+0xac0] ;  /* 0x000ac00001107983 */ /* 0x001ea80000300800 */
[----:B--2---:R0:W-:Y:S04]  /*5b9c0*/  STL [R1+0x5060], R16 ;  /* 0x0050601001007387 */ /* 0x0041e80000100800 */
[----:B0-----:R-:W2:Y:S04]  /*5b9d0*/  LDL.LU R16, [R1+0xad8] ;  /* 0x000ad80001107983 */ /* 0x001ea80000300800 */
[----:B----4-:R-:W-:Y:S01]  /*5b9e0*/  STS.U16 [R2+0x1300], R22 ;  /* 0x0013001602007388 */ /* 0x010fe20000000400 */
[----:B---3--:R-:W-:Y:S02]  /*5b9f0*/  STS.U16 [R2+0x1700], R28 ;  /* 0x0017001c02007388 */ /* 0x008fe40000000400 */
        /* <DEDUP_REMOVED lines=20> */
[----:B--2---:R0:W-:Y:S04]  /*5bb40*/  STL [R1+0x5064], R16 ;  /* 0x0050641001007387 */ /* 0x0041e80000100800 */
[----:B0-----:R-:W2:Y:S01]  /*5bb50*/  LDL.LU R16, [R1+0xaf0] ;  /* 0x000af00001107983 */ /* 0x001ea20000300800 */
[----:B------:R-:W3:Y:S02]  /*5bb60*/  LDL.LU R29, [R1+0xa90] ;  /* 0x000a9000011d7983 */ /* 0x000ee40000300800 */
[----:B------:R-:W4:Y:S02]  /*5bb70*/  LDL.LU R27, [R1+0xa78] ;  /* 0x000a7800011b7983 */ /* 0x000f240000300800 */
[----:B------:R-:W3:Y:S01]  /*5bb80*/  LDL.LU R25, [R1+0xa60] ;  /* 0x000a600001197983 */ /* 0x000ee20000300800 */
[----:B------:R0:W-:Y:S04]  /*5bb90*/  STS.U16 [R2+0x6b00], R17 ;  /* 0x006b001102007388 */ /* 0x0001e80000000400 */
[----:B------:R-:W3:Y:S01]  /*5bba0*/  LDL.LU R21, [R1+0xa48] ;  /* 0x000a480001157983 */ /* 0x000ee20000300800 */
[----:B------:R1:W-:Y:S03]  /*5bbb0*/  STS.U16 [R2+0x6f00], R18 ;  /* 0x006f001202007388 */ /* 0x0003e60000000400 */
[----:B0-----:R-:W3:Y:S01]  /*5bbc0*/  LDL.LU R17, [R1+0xa30] ;  /* 0x000a300001117983 */ /* 0x001ee20000300800 */
[----:B-1----:R-:W3:Y:S02]  /*5bbd0*/  LDL.LU R18, [R1+0xa18] ;  /* 0x000a180001127983 */ /* 0x002ee40000300800 */
        /* <DEDUP_REMOVED lines=27> */
[----:B--2---:R0:W-:Y:S01]  /*5bd90*/  STS.U16 [R2+0x7f00], R16 ;  /* 0x007f001002007388 */ /* 0x0041e20000000400 */
[----:B---3--:R1:W-:Y:S02]  /*5bda0*/  STS.U16 [R2+0x8300], R29 ;  /* 0x0083001d02007388 */ /* 0x0083e40000000400 */
[----:B----4-:R2:W-:Y:S02]  /*5bdb0*/  STS.U16 [R2+0x8700], R27 ;  /* 0x0087001b02007388 */ /* 0x0105e40000000400 */
        /* <DEDUP_REMOVED lines=9> */
[----:B------:R0:W-:Y:S04]  /*5be50*/  STS.U16 [R2+0x9700], R18 ;  /* 0x0097001202007388 */ /* 0x0001e80000000400 */
[----:B0-----:R-:W2:Y:S01]  /*5be60*/  LDL.LU R18, [R1+0x5040] ;  /* 0x0050400001127983 */ /* 0x001ea20000300800 */
        /* <DEDUP_REMOVED lines=21> */
[----:B--2---:R-:W-:Y:S01]  /*5bfc0*/  STS.U16 [R2+0xef00], R18 ;  /* 0x00ef001202007388 */ /* 0x004fe20000000400 */
[----:B------:R0:W-:Y:S03]  /*5bfd0*/  STS.U16 [R2+0xf300], R17 ;  /* 0x00f3001102007388 */ /* 0x0001e60000000400 */
        /* <DEDUP_REMOVED lines=21> */
[----:B----4-:R-:W-:-:S02]  /*5c130*/  IMAD.SHL.U32 R13, R16, 0x2, RZ ;  /* 0x00000002100d7824 */ /* 0x010fc400078e00ff */
[----:B------:R-:W4:Y:S02]  /*5c140*/  LDL.LU R19, [R1+0xb4c] ;  /* 0x000b4c0001137983 */ /* 0x000f240000300800 */
[----:B------:R-:W2:Y:S01]  /*5c150*/  LDL.LU R16, [R1+0xb34] ;  /* 0x000b340001107983 */ /* 0x000ea20000300800 */
[----:B------:R0:W-:Y:S01]  /*5c160*/  STS.U16 [R2+0xf700], R21 ;  /* 0x00f7001502007388 */ /* 0x0001e20000000400 */
[----:B---3--:R1:W-:Y:S02]  /*5c170*/  STS.U16 [R2+0xfb00], R25 ;  /* 0x00fb001902007388 */ /* 0x0083e40000000400 */
[----:B------:R3:W-:Y:S01]  /*5c180*/  STS.U16 [R2+0xff00], R29 ;  /* 0x00ff001d02007388 */ /* 0x0007e20000000400 */
[----:B0-----:R-:W2:Y:S01]  /*5c190*/  LDL.LU R21, [R1+0xd50] ;  /* 0x000d500001157983 */ /* 0x001ea20000300800 */
[----:B-1----:R-:W2:Y:S02]  /*5c1a0*/  LDL.LU R25, [R1+0xd64] ;  /* 0x000d640001197983 */ /* 0x002ea40000300800 */
[----:B---3--:R-:W3:Y:S02]  /*5c1b0*/  LDL.LU R29, [R1+0xd78] ;  /* 0x000d7800011d7983 */ /* 0x008ee40000300800 */
[----:B------:R-:W2:Y:S01]  /*5c1c0*/  LDL.LU R2, [R1+0xb1c] ;  /* 0x000b1c0001027983 */ /* 0x000ea20000300800 */
[----:B------:R-:W-:-:S05]  /*5c1d0*/  LOP3.LUT R13, R13, 0x70, RZ, 0x3c, !PT ;  /* 0x000000700d0d7812 */ /* 0x000fca00078e3cff */
[----:B---3--:R-:W-:Y:S01]  /*5c1e0*/  STS.U16 [R13+0x380], R29 ;  /* 0x0003801d0d007388 */ /* 0x008fe20000000400 */
[----:B--2---:R-:W-:Y:S02]  /*5c1f0*/  STS.U16 [R13+0x780], R25 ;  /* 0x000780190d007388 */ /* 0x004fe40000000400 */
[----:B------:R-:W-:Y:S02]  /*5c200*/  STS.U16 [R13+0xb80], R21 ;  /* 0x000b80150d007388 */ /* 0x000fe40000000400 */
[----:B------:R-:W-:Y:S01]  /*5c210*/  STS.U16 [R13+0xf80], R17 ;  /* 0x000f80110d007388 */ /* 0x000fe20000000400 */
[----:B------:R-:W-:Y:S01]  /*5c220*/  STS.U16 [R13+0x1380], R18 ;  /* 0x001380120d007388 */ /* 0x000fe20000000400 */
[----:B------:R-:W-:Y:S02]  /*5c230*/  STS.U16 [R13+0x1780], R3 ;  /* 0x001780030d007388 */ /* 0x000fe40000000400 */
[----:B------:R-:W-:Y:S02]  /*5c240*/  STS.U16 [R13+0x1b80], R4 ;  /* 0x001b80040d007388 */ /* 0x000fe40000000400 */
[----:B------:R0:W-:Y:S01]  /*5c250*/  STS.U16 [R13+0x1f80], R0 ;  /* 0x001f80000d007388 */ /* 0x0001e20000000400 */
        /* <DEDUP_REMOVED lines=12> */
[----:B0-----:R-:W2:Y:S04]  /*5c320*/  LDL.LU R0, [R1+0xb04] ;  /* 0x000b040001007983 */ /* 0x001ea80000300800 */
[----:B------:R-:W-:Y:S01]  /*5c330*/  STS.U16 [R13+0x5380], R20 ;  /* 0x005380140d007388 */ /* 0x000fe20000000400 */
[----:B------:R0:W-:Y:S02]  /*5c340*/  STS.U16 [R13+0x5780], R14 ;  /* 0x0057800e0d007388 */ /* 0x0001e40000000400 */
[----:B------:R3:W-:Y:S02]  /*5c350*/  STS.U16 [R13+0x5b80], R15 ;  /* 0x005b800f0d007388 */ /* 0x0007e40000000400 */
[----:B------:R3:W-:Y:S01]  /*5c360*/  STS.U16 [R13+0x5f80], R23 ;  /* 0x005f80170d007388 */ /* 0x0007e20000000400 */
[----:B----4-:R4:W-:Y:S04]  /*5c370*/  STS.U16 [R13+0x6380], R19 ;  /* 0x006380130d007388 */ /* 0x0109e80000000400 */
[----:B-1----:R-:W2:Y:S01]  /*5c380*/  LDL.LU R12, [R1+0xaec] ;  /* 0x000aec00010c7983 */ /* 0x002ea20000300800 */
[----:B0-----:R-:W2:Y:S02]  /*5c390*/  LDL.LU R14, [R1+0xad4] ;  /* 0x000ad400010e7983 */ /* 0x001ea40000300800 */
[----:B------:R0:W-:Y:S01]  /*5c3a0*/  STS.U16 [R13+0x6780], R16 ;  /* 0x006780100d007388 */ /* 0x0001e20000000400 */
[----:B---3--:R-:W3:Y:S01]  /*5c3b0*/  LDL.LU R15, [R1+0xabc] ;  /* 0x000abc00010f7983 */ /* 0x008ee20000300800 */
[----:B------:R-:W3:Y:S02]  /*5c3c0*/  LDL.LU R23, [R1+0xaa4] ;  /* 0x000aa40001177983 */ /* 0x000ee40000300800 */
[----:B----4-:R-:W4:Y:S02]  /*5c3d0*/  LDL.LU R19, [R1+0xa8c] ;  /* 0x000a8c0001137983 */ /* 0x010f240000300800 */
[----:B------:R1:W-:Y:S01]  /*5c3e0*/  STS.U16 [R13+0x6b80], R2 ;  /* 0x006b80020d007388 */ /* 0x0003e20000000400 */
[----:B0-----:R-:W4:Y:S04]  /*5c3f0*/  LDL.LU R16, [R1+0xa74] ;  /* 0x000a740001107983 */ /* 0x001f280000300800 */
[----:B-1----:R-:W4:Y:S01]  /*5c400*/  LDL.LU R2, [R1+0xa5c] ;  /* 0x000a5c0001027983 */ /* 0x002f220000300800 */
        /* <DEDUP_REMOVED lines=19> */
[----:B--2---:R0:W-:Y:S04]  /*5c540*/  STS.U16 [R13+0x6f80], R0 ;  /* 0x006f80000d007388 */ /* 0x0041e80000000400 */
[----:B------:R1:W-:Y:S04]  /*5c550*/  STS.U16 [R13+0x7380], R12 ;  /* 0x0073800c0d007388 */ /* 0x0003e80000000400 */
[----:B0-----:R-:W2:Y:S01]  /*5c560*/  LDL.LU R0, [R1+0x70] ;  /* 0x0000700001007983 */ /* 0x001ea20000300800 */
[----:B------:R0:W-:Y:S02]  /*5c570*/  STS.U16 [R13+0x7780], R14 ;  /* 0x0077800e0d007388 */ /* 0x0001e40000000400 */
[----:B---3--:R3:W-:Y:S01]  /*5c580*/  STS.U16 [R13+0x7b80], R15 ;  /* 0x007b800f0d007388 */ /* 0x0087e20000000400 */
[----:B------:R4:W-:Y:S02]  /*5c590*/  STS.U16 [R13+0x7f80], R23 ;  /* 0x007f80170d007388 */ /* 0x0009e40000000400 */
[----:B----4-:R4:W-:Y:S02]  /*5c5a0*/  STS.U16 [R13+0x8380], R19 ;  /* 0x008380130d007388 */ /* 0x0109e40000000400 */
[----:B-1----:R-:W2:Y:S01]  /*5c5b0*/  LDL.LU R12, [R1+0x58] ;  /* 0x00005800010c7983 */ /* 0x002ea20000300800 */
[----:B0-----:R-:W2:Y:S02]  /*5c5c0*/  LDL.LU R14, [R1+0x34] ;  /* 0x00003400010e7983 */ /* 0x001ea40000300800 */
[----:B---3--:R-:W3:Y:S01]  /*5c5d0*/  LDL.LU R15, [R1+0xc] ;  /* 0x00000c00010f7983 */ /* 0x008ee20000300800 */
[----:B------:R0:W-:Y:S04]  /*5c5e0*/  STS.U16 [R13+0x8780], R16 ;  /* 0x008780100d007388 */ /* 0x0001e80000000400 */
[----:B------:R-:W3:Y:S04]  /*5c5f0*/  LDL.LU R23, [R1+0x503c] ;  /* 0x00503c0001177983 */ /* 0x000ee80000300800 */
[----:B----4-:R-:W4:Y:S04]  /*5c600*/  LDL.LU R19, [R1+0x5038] ;  /* 0x0050380001137983 */ /* 0x010f280000300800 */
[----:B------:R1:W-:Y:S01]  /*5c610*/  STS.U16 [R13+0x8b80], R2 ;  /* 0x008b80020d007388 */ /* 0x0003e20000000400 */
[----:B------:R-:W-:Y:S02]  /*5c620*/  STS.U16 [R13+0x8f80], R29 ;  /* 0x008f801d0d007388 */ /* 0x000fe40000000400 */
[----:B------:R-:W-:Y:S01]  /*5c630*/  STS.U16 [R13+0x9380], R25 ;  /* 0x009380190d007388 */ /* 0x000fe20000000400 */
[----:B0-----:R-:W4:Y:S04]  /*5c640*/  LDL.LU R16, [R1+0x5034] ;  /* 0x0050340001107983 */ /* 0x001f280000300800 */
[----:B-1----:R-:W4:Y:S04]  /*5c650*/  LDL.LU R2, [R1+0x5030] ;  /* 0x0050300001027983 */ /* 0x002f280000300800 */
[----:B------:R-:W-:Y:S01]  /*5c660*/  STS.U16 [R13+0x9780], R21 ;  /* 0x009780150d007388 */ /* 0x000fe20000000400 */
[----:B------:R0:W-:Y:S03]  /*5c670*/  STS.U16 [R13+0x9b80], R20 ;  /* 0x009b80140d007388 */ /* 0x0001e60000000400 */
[----:B0-----:R-:W4:Y:S01]  /*5c680*/  LDL.LU R20, [R1+0xd94] ;  /* 0x000d940001147983 */ /* 0x001f220000300800 */
[----:B------:R-:W-:Y:S02]  /*5c690*/  STS.U16 [R13+0x9f80], R17 ;  /* 0x009f80110d007388 */ /* 0x000fe40000000400 */
[----:B------:R-:W-:Y:S02]  /*5c6a0*/  STS.U16 [R13+0xa380], R18 ;  /* 0x00a380120d007388 */ /* 0x000fe40000000400 */
[----:B------:R-:W-:Y:S01]  /*5c6b0*/  STS.U16 [R13+0xa780], R3 ;  /* 0x00a780030d007388 */ /* 0x000fe20000000400 */
[----:B------:R0:W-:Y:S04]  /*5c6c0*/  STS.U16 [R13+0xab80], R4 ;  /* 0x00ab80040d007388 */ /* 0x0001e80000000400 */
[----:B0-----:R-:W4:Y:S01]  /*5c6d0*/  LDL R4, [R1+0x9c0] ;  /* 0x0009c00001047983 */ /* 0x001f220000100800 */
        /* <DEDUP_REMOVED lines=11> */
[----:B--2---:R0:W-:Y:S04]  /*5c790*/  STS.U16 [R13+0xdb80], R0 ;  /* 0x00db80000d007388 */ /* 0x0041e80000000400 */
[----:B------:R-:W-:Y:S01]  /*5c7a0*/  STS.U16 [R13+0xdf80], R12 ;  /* 0x00df800c0d007388 */ /* 0x000fe20000000400 */
[----:B------:R1:W-:Y:S02]  /*5c7b0*/  STS.U16 [R13+0xe380], R14 ;  /* 0x00e3800e0d007388 */ /* 0x0003e40000000400 */
[----:B---3--:R-:W-:Y:S01]  /*5c7c0*/  STS.U16 [R13+0xe780], R15 ;  /* 0x00e7800f0d007388 */ /* 0x008fe20000000400 */
[----:B----4-:R2:W-:Y:S01]  /*5c7d0*/  STS.U16 [R13+0xeb80], R2 ;  /* 0x00eb80020d007388 */ /* 0x0105e20000000400 */
[----:B------:R-:W-:Y:S02]  /*5c7e0*/  STS.U16 [R13+0xef80], R16 ;  /* 0x00ef80100d007388 */ /* 0x000fe40000000400 */
[----:B------:R-:W-:Y:S02]  /*5c7f0*/  STS.U16 [R13+0xf380], R19 ;  /* 0x00f380130d007388 */ /* 0x000fe40000000400 */
[----:B------:R-:W-:Y:S01]  /*5c800*/  STS.U16 [R13+0xf780], R23 ;  /* 0x00f780170d007388 */ /* 0x000fe20000000400 */
[----:B------:R-:W-:Y:S04]  /*5c810*/  STS.U16 [R13+0xfb80], R27 ;  /* 0x00fb801b0d007388 */ /* 0x000fe80000000400 */
[----:B------:R-:W-:Y:S01]  /*5c820*/  STS.U16 [R13+0xff80], R20 ;  /* 0x00ff80140d007388 */ /* 0x000fe20000000400 */
[----:B------:R-:W-:Y:S06]  /*5c830*/  BAR.SYNC.DEFER_BLOCKING 0x0 ;  /* 0x0000000000007b1d */ /* 0x000fec0000010000 */
[----:B0-----:R-:W0:Y:S04]  /*5c840*/  S2R R0, SR_TID.X ;  /* 0x0000000000007919 */ /* 0x001e280000002100 */
[----:B-1----:R-:W1:Y:S04]  /*5c850*/  S2R R14, SR_TID.X ;  /* 0x00000000000e7919 */ /* 0x002e680000002100 */
[----:B--2---:R-:W2:Y:S04]  /*5c860*/  S2R R2, SR_TID.X ;  /* 0x0000000000027919 */ /* 0x004ea80000002100 */
[----:B------:R-:W3:Y:S04]  /*5c870*/  LDSM.16.M88.4 R16, [R4] ;  /* 0x000000000410783b */ /* 0x000ee80000000200 */
[----:B------:R-:W4:Y:S01]  /*5c880*/  LDSM.16.M88.4 R8, [R4+0x800] ;  /* 0x000800000408783b */ /* 0x000f220000000200 */
[----:B0-----:R-:W-:Y:S01]  /*5c890*/  LOP3.LUT R0, R0, 0x7, RZ, 0xc0, !PT ;  /* 0x0000000700007812 */ /* 0x001fe200078ec0ff */
[----:B-1----:R-:W-:-:S04]  /*5c8a0*/  IMAD.SHL.U32 R15, R14, 0x2, RZ ;  /* 0x000000020e0f7824 */ /* 0x002fc800078e00ff */
[----:B------:R-:W-:Y:S02]  /*5c8b0*/  IMAD R0, R0, 0x90, RZ ;  /* 0x0000009000007824 */ /* 0x000fe400078e02ff */
[----:B--2---:R-:W-:-:S03]  /*5c8c0*/  IMAD.SHL.U32 R12, R2, 0x40, RZ ;  /* 0x00000040020c7824 */ /* 0x004fc600078e00ff */
[----:B------:R-:W-:-:S04]  /*5c8d0*/  LOP3.LUT R2, R0, 0x10, R15, 0x78, !PT ;  /* 0x0000001000027812 */ /* 0x000fc800078e780f */
[----:B------:R-:W-:-:S05]  /*5c8e0*/  LOP3.LUT R2, R2, 0x400, R12, 0xf8, !PT ;  /* 0x0000040002027812 */ /* 0x000fca00078ef80c */
[----:B------:R-:W-:Y:S04]  /*5c8f0*/  STL [R1+0x4a48], R2 ;  /* 0x004a480201007387 */ /* 0x000fe80000100800 */
[----:B------:R-:W-:Y:S04]  /*5c900*/  LDSM.16.MT88.4 R20, [R2+0x10000] ;  /* 0x010000000214783b */ /* 0x000fe80000004200 */
[----:B---3--:R-:W-:Y:S01]  /*5c910*/  STL.64 [R1+0x1b0], R16 ;  /* 0x0001b01001007387 */ /* 0x008fe20000100a00 */
[----:B------:R-:W-:Y:S02]  /*5c920*/  STL.64 [R1+0x1b8], R18 ;  /* 0x0001b81201007387 */ /* 0x000fe40000100a00 */
[----:B----4-:R-:W-:Y:S02]  /*5c930*/  STL.64 [R1+0x1a0], R8 ;  /* 0x0001a00801007387 */ /* 0x010fe40000100a00 */
[----:B------:R-:W-:Y:S01]  /*5c940*/  IMAD.MOV.U32 R25, RZ, RZ, R8 ;  /* 0x000000ffff197224 */ /* 0x000fe200078e0008 */
[----:B------:R-:W-:Y:S01]  /*5c950*/  STL.64 [R1+0x1a8], R10 ;  /* 0x0001a80a01007387 */ /* 0x000fe20000100a00 */
[----:B------:R-:W-:-:S02]  /*5c960*/  IMAD.MOV.U32 R24, RZ, RZ, R9 ;  /* 0x000000ffff187224 */ /* 0x000fc400078e0009 */
[----:B------:R-:W0:Y:S01]  /*5c970*/  LDSM.16.M88.4 R8, [R4+0x1000] ;  /* 0x001000000408783b */ /* 0x000e220000000200 */
[----:B------:R-:W1:Y:S04]  /*5c980*/  LDSM.16.M88.4 R16, [R4+0x1800] ;  /* 0x001800000410783b */ /* 0x000e680000000200 */
[----:B0-----:R-:W-:Y:S01]  /*5c990*/  STL.64 [R1+0x190], R8 ;  /* 0x0001900801007387 */ /* 0x001fe20000100a00 */
[----:B------:R-:W-:Y:S02]  /*5c9a0*/  IMAD.MOV.U32 R27, RZ, RZ, R8 ;  /* 0x000000ffff1b7224 */ /* 0x000fe400078e0008 */
[----:B------:R-:W-:Y:S02]  /*5c9b0*/  STL.64 [R1+0x198], R10 ;  /* 0x0001980a01007387 */ /* 0x000fe40000100a00 */
[----:B------:R-:W-:-:S02]  /*5c9c0*/  IMAD.MOV.U32 R26, RZ, RZ, R9 ;  /* 0x000000ffff1a7224 */ /* 0x000fc400078e0009 */
[----:B------:R-:W0:Y:S04]  /*5c9d0*/  LDSM.16.M88.4 R8, [R4+0x2000] ;  /* 0x002000000408783b */ /* 0x000e280000000200 */
[----:B-1----:R-:W-:Y:S01]  /*5c9e0*/  STL.64 [R1+0x180], R16 ;  /* 0x0001801001007387 */ /* 0x002fe20000100a00 */
[----:B------:R-:W-:Y:S02]  /*5c9f0*/  STL.64 [R1+0x188], R18 ;  /* 0x0001881201007387 */ /* 0x000fe40000100a00 */
[----:B------:R-:W-:Y:S01]  /*5ca00*/  LDSM.16.M88.4 R16, [R4+0x3000] ;  /* 0x003000000410783b */ /* 0x000fe20000000200 */
[----:B0-----:R-:W-:Y:S03]  /*5ca10*/  STL.64 [R1+0x170], R8 ;  /* 0x0001700801007387 */ /* 0x001fe60000100a00 */
[----:B------:R-:W-:-:S02]  /*5ca20*/  IMAD.MOV.U32 R6, RZ, RZ, R8 ;  /* 0x000000ffff067224 */ /* 0x000fc400078e0008 */
[----:B------:R-:W-:Y:S02]  /*5ca30*/  STL.64 [R1+0x178], R10 ;  /* 0x0001780a01007387 */ /* 0x000fe40000100a00 */
[----:B------:R-:W-:Y:S02]  /*5ca40*/  IMAD.MOV.U32 R5, RZ, RZ, R9 ;  /* 0x000000ffff057224 */ /* 0x000fe400078e0009 */
[----:B------:R-:W0:Y:S04]  /*5ca50*/  LDSM.16.M88.4 R8, [R4+0x2800] ;  /* 0x002800000408783b */ /* 0x000e280000000200 */
[----:B0-----:R-:W-:Y:S01]  /*5ca60*/  STL.64 [R1+0x160], R8 ;  /* 0x0001600801007387 */ /* 0x001fe20000100a00 */
[----:B------:R-:W-:Y:S02]  /*5ca70*/  STL.64 [R1+0x168], R10 ;  /* 0x0001680a01007387 */ /* 0x000fe40000100a00 */
[----:B------:R-:W0:Y:S04]  /*5ca80*/  LDSM.16.M88.4 R8, [R4+0x3800] ;  /* 0x003800000408783b */ /* 0x000e280000000200 */
[----:B------:R-:W-:Y:S01]  /*5ca90*/  STL.64 [R1+0x150], R16 ;  /* 0x0001501001007387 */ /* 0x000fe20000100a00 */
[----:B------:R-:W-:Y:S02]  /*5caa0*/  STL.64 [R1+0x158], R18 ;  /* 0x0001581201007387 */ /* 0x000fe40000100a00 */
[----:B------:R-:W1:Y:S02]  /*5cab0*/  LDSM.16.M88.4 R16, [R4+0x4000] ;  /* 0x004000000410783b */ /* 0x000e640000000200 */
[----:B0-----:R-:W-:Y:S02]  /*5cac0*/  STL.64 [R1+0x140], R8 ;  /* 0x0001400801007387 */ /* 0x001fe40000100a00 */
[----:B------:R-:W-:Y:S02]  /*5cad0*/  STL.64 [R1+0x148], R10 ;  /* 0x0001480a01007387 */ /* 0x000fe40000100a00 */
[----:B------:R-:W0:Y:S04]  /*5cae0*/  LDSM.16.M88.4 R8, [R4+0x4800] ;  /* 0x004800000408783b */ /* 0x000e280000000200 */
[----:B-1----:R-:W-:Y:S01]  /*5caf0*/  STL.64 [R1+0x130], R16 ;  /* 0x0001301001007387 */ /* 0x002fe20000100a00 */
        /* <DEDUP_REMOVED lines=52> */
[----:B-1----:R-:W-:Y:S02]  /*5ce40*/  STL.64 [R1+0x10], R16 ;  /* 0x0000101001007387 */ /* 0x002fe40000100a00 */
[----:B------:R-:W-:Y:S02]  /*5ce50*/  STL.64 [R1+0x18], R18 ;  /* 0x0000181201007387 */ /* 0x000fe40000100a00 */
[----:B------:R-:W0:Y:S04]  /*5ce60*/  LDSM.16.M88.4 R16, [R4+0xe000] ;  /* 0x00e000000410783b */ /* 0x000e280000000200 */
[----:B------:R-:W1:Y:S04]  /*5ce70*/  LDSM.16.M88.4 R8, [R4+0xd800] ;  /* 0x00d800000408783b */ /* 0x000e680000000200 */
[----:B0-----:R-:W-:Y:S01]  /*5ce80*/  STL.64 [R1+0x4e70], R18 ;  /* 0x004e701201007387 */ /* 0x001fe20000100a00 */
[----:B-1----:R-:W-:Y:S02]  /*5ce90*/  STL.64 [R1], R8 ;  /* 0x0000000801007387 */ /* 0x002fe40000100a00 */
[----:B------:R-:W-:Y:S02]  /*5cea0*/  STL.64 [R1+0x8], R10 ;  /* 0x0000080a01007387 */ /* 0x000fe40000100a00 */
[----:B------:R0:W-:Y:S02]  /*5ceb0*/  STL.64 [R1+0x4e68], R16 ;  /* 0x004e681001007387 */ /* 0x0001e40000100a00 */
[----:B------:R-:W-:Y:S01]  /*5cec0*/  IMAD.SHL.U32 R2, R14, 0x40, RZ ;  /* 0x000000400e027824 */ /* 0x000fe200078e00ff */
[----:B------:R-:W-:Y:S01]  /*5ced0*/  LOP3.LUT R3, R0, 0x10, R15, 0x78, !PT ;  /* 0x0000001000037812 */ /* 0x000fe200078e780f */
[----:B------:R-:W-:Y:S04]  /*5cee0*/  LDSM.16.M88.4 R8, [R4+0xf000] ;  /* 0x00f000000408783b */ /* 0x000fe80000000200 */
[----:B------:R-:W1:Y:S04]  /*5cef0*/  LDSM.16.M88.4 R12, [R4+0xe800] ;  /* 0x00e80000040c783b */ /* 0x000e680000000200 */
[----:B0-----:R-:W2:Y:S04]  /*5cf00*/  LDL.64 R16, [R1+0x140] ;  /* 0x0001400001107983 */ /* 0x001ea80000100a00 */
[----:B--2---:R0:W-:Y:S04]  /*5cf10*/  STL.64 [R1+0x4fc0], R16 ;  /* 0x004fc01001007387 */ /* 0x0041e80000100a00 */
[----:B0-----:R-:W2:Y:S04]  /*5cf20*/  LDL.64 R16, [R1+0x150] ;  /* 0x0001500001107983 */ /* 0x001ea80000100a00 */
[----:B--2---:R0:W-:Y:S04]  /*5cf30*/  STL.64 [R1+0x4fd8], R16 ;  /* 0x004fd81001007387 */ /* 0x0041e80000100a00 */
[----:B0-----:R-:W2:Y:S04]  /*5cf40*/  LDL.64 R16, [R1+0x160] ;  /* 0x0001600001107983 */ /* 0x001ea80000100a00 */
[----:B--2---:R0:W-:Y:S02]  /*5cf50*/  STL.64 [R1+0x4ff0], R16 ;  /* 0x004ff01001007387 */ /* 0x0041e40000100a00 */
[----:B0-----:R-:W-:-:S02]  /*5cf60*/  IMAD.MOV.U32 R16, RZ, RZ, R6 ;  /* 0x000000ffff107224 */ /* 0x001fc400078e0006 */
[----:B------:R-:W-:Y:S01]  /*5cf70*/  IMAD.MOV.U32 R17, RZ, RZ, R5 ;  /* 0x000000ffff117224 */ /* 0x000fe200078e0005 */
[----:B------:R-:W-:Y:S01]  /*5cf80*/  LOP3.LUT R3, R3, 0x400, R2, 0xf8, !PT ;  /* 0x0000040003037812 */ /* 0x000fe200078ef802 */
[----:B------:R-:W0:Y:S04]  /*5cf90*/  LDSM.16.M88.4 R4, [R4+0xf800] ;  /* 0x00f800000404783b */ /* 0x000e280000000200 */
[----:B------:R-:W-:Y:S01]  /*5cfa0*/  STL.64 [R1+0x5008], R16 ;  /* 0x0050081001007387 */ /* 0x000fe20000100a00 */
[----:B------:R-:W-:Y:S02]  /*5cfb0*/  STL [R1+0x4e10], R0 ;  /* 0x004e100001007387 */ /* 0x000fe40000100800 */
[----:B------:R-:W-:Y:S02]  /*5cfc0*/  STL [R1+0x4e20], R2 ;  /* 0x004e200201007387 */ /* 0x000fe40000100800 */
[----:B-1----:R-:W-:Y:S01]  /*5cfd0*/  STL [R1+0x46c4], R14 ;  /* 0x0046c40e01007387 */ /* 0x002fe20000100800 */
[----:B------:R-:W-:Y:S01]  /*5cfe0*/  STL [R1+0x46c0], R15 ;  /* 0x0046c00f01007387 */ /* 0x000fe20000100800 */
[----:B------:R1:W-:Y:S03]  /*5cff0*/  STL.64 [R1+0x4e60], R12 ;  /* 0x004e600c01007387 */ /* 0x0003e60000100a00 */
[----:B-1----:R-:W2:Y:S01]  /*5d000*/  LDL.64 R12, [R1+0x1b0] ;  /* 0x0001b000010c7983 */ /* 0x002ea20000100a00 */
[----:B------:R-:W-:Y:S02]  /*5d010*/  STL.64 [R1+0x4e58], R10 ;  /* 0x004e580a01007387 */ /* 0x000fe40000100a00 */
[----:B------:R1:W-:Y:S02]  /*5d020*/  STL.64 [R1+0x4e50], R8 ;  /* 0x004e500801007387 */ /* 0x0003e40000100a00 */
[----:B-1----:R-:W3:Y:S01]  /*5d030*/  LDL.64 R8, [R1+0x180] ;  /* 0x0001800001087983 */ /* 0x002ee20000100a00 */
[----:B------:R-:W-:-:S02]  /*5d040*/  IMAD.MOV.U32 R16, RZ, RZ, R27 ;  /* 0x000000ffff107224 */ /* 0x000fc400078e001b */
[----:B------:R-:W-:Y:S01]  /*5d050*/  IMAD.MOV.U32 R17, RZ, RZ, R26 ;  /* 0x000000ffff117224 */ /* 0x000fe200078e001a */
[----:B------:R-:W-:Y:S01]  /*5d060*/  LOP3.LUT R3, R3, 0x20, RZ, 0x3c, !PT ;  /* 0x0000002003037812 */ /* 0x000fe200078e3cff */
[----:B---3--:R1:W-:Y:S04]  /*5d070*/  STL.64 [R1+0x5010], R8 ;  /* 0x0050100801007387 */ /* 0x0083e80000100a00 */
[----:B-1----:R-:W2:Y:S01]  /*5d080*/  LDL.LU.64 R8, [R1+0x9b0] ;  /* 0x0009b00001087983 */ /* 0x002ea20000300a00 */
[----:B------:R-:W2:Y:S02]  /*5d090*/  LDL.LU.64 R10, [R1+0x9b8] ;  /* 0x0009b800010a7983 */ /* 0x000ea40000300a00 */
[----:B------:R1:W-:Y:S02]  /*5d0a0*/  STL.64 [R1+0x5018], R16 ;  /* 0x0050181001007387 */ /* 0x0003e40000100a00 */
[----:B-1----:R-:W-:-:S02]  /*5d0b0*/  IMAD.MOV.U32 R16, RZ, RZ, R25 ;  /* 0x000000ffff107224 */ /* 0x002fc400078e0019 */
[----:B------:R-:W-:Y:S02]  /*5d0c0*/  IMAD.MOV.U32 R17, RZ, RZ, R24 ;  /* 0x000000ffff117224 */ /* 0x000fe400078e0018 */
[----:B------:R-:W1:Y:S04]  /*5d0d0*/  LDSM.16.MT88.4 R24, [R3+0x10000] ;  /* 0x010000000318783b */ /* 0x000e680000004200 */
[----:B0-----:R-:W-:Y:S01]  /*5d0e0*/  STL [R1+0x466c], R6 ;  /* 0x00466c0601007387 */ /* 0x001fe20000100800 */
[----:B------:R-:W-:Y:S03]  /*5d0f0*/  STL [R1+0x4668], R7 ;  /* 0x0046680701007387 */ /* 0x000fe60000100800 */
[----:B-1----:R-:W-:Y:S01]  /*5d100*/  STL [R1+0x4e30], R24 ;  /* 0x004e301801007387 */ /* 0x002fe20000100800 */
[----:B------:R-:W-:Y:S02]  /*5d110*/  STL [R1+0x4e2c], R25 ;  /* 0x004e2c1901007387 */ /* 0x000fe40000100800 */
[----:B------:R-:W-:Y:S02]  /*5d120*/  STL [R1+0x4e28], R26 ;  /* 0x004e281a01007387 */ /* 0x000fe40000100800 */
[----:B------:R-:W-:Y:S01]  /*5d130*/  STL [R1+0x4e24], R27 ;  /* 0x004e241b01007387 */ /* 0x000fe20000100800 */
[----:B------:R-:W-:Y:S01]  /*5d140*/  STL [R1+0x49a8], R3 ;  /* 0x0049a80301007387 */ /* 0x000fe20000100800 */
[C---:B--2---:R-:W-:Y:S11]  /*5d150*/  HMMA.16816.F32 R8, R20.reuse, R12, R8 ;  /* 0x0000000c1408723c */ /* 0x044ff60000001808 */
[----:B------:R-:W-:Y:S11]  /*5d160*/  @!UPT UIADD3 URZ, URZ, URZ, URZ ;  /* 0x0000003f3f3ff290 */ /* 0x000ff6000fffe03f */
[----:B------:R-:W-:Y:S01]  /*5d170*/  @!UPT UIADD3 URZ, URZ, URZ, URZ ;  /* 0x0000003f3f3ff290 */ /* 0x000fe2000fffe03f */
[----:B------:R0:W-:Y:S01]  /*5d180*/  STL.64 [R1+0x9b0], R8 ;  /* 0x0009b00801007387 */ /* 0x0001e20000100a00 */
[----:B------:R1:W-:Y:S03]  /*5d190*/  STL.64 [R1+0x9b8], R10 ;  /* 0x0009b80a01007387 */ /* 0x0003e60000100a00 */
[----:B0-----:R-:W2:Y:S01]  /*5d1a0*/  LDL.LU.64 R8, [R1+0x990] ;  /* 0x0009900001087983 */ /* 0x001ea20000300a00 */
[----:B-1----:R-:W3:Y:S02]  /*5d1b0*/  LDL.LU.64 R10, [R1+0x998] ;  /* 0x00099800010a7983 */ /* 0x002ee40000300a00 */
[----:B------:R-:W-:Y:S02]  /*5d1c0*/  IMAD.MOV.U32 R7, RZ, RZ, R12 ;  /* 0x000000ffff077224 */ /* 0x000fe400078e000c */
[----:B------:R-:W-:Y:S01]  /*5d1d0*/  IMAD.MOV.U32 R6, RZ, RZ, R13 ;  /* 0x000000ffff067224 */ /* 0x000fe200078e000d */
[----:B---3--:R-:W-:Y:S01]  /*5d1e0*/  STL.64 [R1+0x5028], R10 ;  /* 0x0050280a01007387 */ /* 0x008fe20000100a00 */
[----:B--2---:R0:W-:Y:S03]  /*5d1f0*/  STL.64 [R1+0x5020], R8 ;  /* 0x0050200801007387 */ /* 0x0041e60000100a00 */
[----:B0-----:R-:W2:Y:S01]  /*5d200*/  LDL.LU.64 R8, [R1+0x9a0] ;  /* 0x0009a00001087983 */ /* 0x001ea20000300a00 */
[----:B------:R-:W2:Y:S02]  /*5d210*/  LDL.LU.64 R10, [R1+0x9a8] ;  /* 0x0009a800010a7983 */ /* 0x000ea40000300a00 */
[----:B------:R-:W3:Y:S02]  /*5d220*/  LDL.LU.64 R24, [R1+0x980] ;  /* 0x0009800001187983 */ /* 0x000ee40000300a00 */
[----:B------:R-:W3:Y:S01]  /*5d230*/  LDL.LU.64 R26, [R1+0x988] ;  /* 0x00098800011a7983 */ /* 0x000ee20000300a00 */
[----:B------:R-:W4:Y:S01]  /*5d240*/  LDL.LU.64 R12, [R1+0x940] ;  /* 0x00094000010c7983 */ /* 0x000f220000300a00 */
[----:B------:R-:W2:Y:S03]  /*5d250*/  LDL.LU.64 R14, [R1+0x948] ;  /* 0x00094800010e7983 */ /* 0x000ea60000300a00 */
[----:B--2---:R-:W-:Y:S01]  /*5d260*/  STL.64 [R1+0x4fd0], R14 ;  /* 0x004fd00e01007387 */ /* 0x004fe20000100a00 */
[----:B----4-:R0:W-:Y:S03]  /*5d270*/  STL.64 [R1+0x4fc8], R12 ;  /* 0x004fc80c01007387 */ /* 0x0101e60000100a00 */
[----:B0-----:R-:W2:Y:S01]  /*5d280*/  LDL.LU.64 R12, [R1+0x950] ;  /* 0x00095000010c7983 */ /* 0x001ea20000300a00 */
[----:B------:R-:W4:Y:S01]  /*5d290*/  LDL.LU.64 R14, [R1+0x958] ;  /* 0x00095800010e7983 */ /* 0x000f220000300a00 */
[C---:B------:R-:W-:Y:S02]  /*5d2a0*/  HMMA.16816.F32 R16, R20.reuse, R16, R8 ;  /* 0x000000101410723c */ /* 0x040fe40000001808 */
[----:B----4-:R-:W-:Y:S01]  /*5d2b0*/  STL.64 [R1+0x4fe8], R14 ;  /* 0x004fe80e01007387 */ /* 0x010fe20000100a00 */
[----:B--2---:R0:W-:Y:S03]  /*5d2c0*/  STL.64 [R1+0x4fe0], R12 ;  /* 0x004fe00c01007387 */ /* 0x0041e60000100a00 */
[----:B0-----:R-:W2:Y:S01]  /*5d2d0*/  LDL.LU.64 R12, [R1+0x960] ;  /* 0x00096000010c7983 */ /* 0x001ea20000300a00 */
[----:B------:R-:W4:Y:S03]  /*5d2e0*/  LDL.LU.64 R14, [R1+0x968] ;  /* 0x00096800010e7983 */ /* 0x000f260000300a00 */
[----:B----4-:R-:W-:Y:S01]  /*5d2f0*/  STL.64 [R1+0x5000], R14 ;  /* 0x0050000e01007387 */ /* 0x010fe20000100a00 */
[----:B--2---:R0:W-:Y:S03]  /*5d300*/  STL.64 [R1+0x4ff8], R12 ;  /* 0x004ff80c01007387 */ /* 0x0041e60000100a00 */
[----:B0-----:R-:W2:Y:S01]  /*5d310*/  LDL.LU.64 R12, [R1+0x970] ;  /* 0x00097000010c7983 */ /* 0x001ea20000300a00 */
[----:B------:R-:W2:Y:S02]  /*5d320*/  LDL.LU.64 R14, [R1+0x978] ;  /* 0x00097800010e7983 */ /* 0x000ea40000300a00 */
[----:B------:R-:W-:Y:S02]  /*5d330*/  STL [R1+0x4e38], R6 ;  /* 0x004e380601007387 */ /* 0x000fe40000100800 */
[----:B------:R-:W-:Y:S01]  /*5d340*/  STL [R1+0x4e34], R7 ;  /* 0x004e340701007387 */ /* 0x000fe20000100800 */
[----:B------:R-:W4:Y:S01]  /*5d350*/  LDL.LU.64 R10, [R1+0x5028] ;  /* 0x00502800010a7983 */ /* 0x000f220000300a00 */
[----:B------:R-:W4:Y:S02]  /*5d360*/  LDL.LU.64 R8, [R1+0x5020] ;  /* 0x0050200001087983 */ /* 0x000f240000300a00 */
[----:B------:R0:W-:Y:S02]  /*5d370*/  STL.64 [R1+0x9a0], R16 ;  /* 0x0009a01001007387 */ /* 0x0001e40000100a00 */
[----:B------:R4:W-:Y:S01]  /*5d380*/  STL.64 [R1+0x9a8], R18 ;  /* 0x0009a81201007387 */ /* 0x0009e20000100a00 */
[----:B0-----:R-:W4:Y:S02]  /*5d390*/  LDL.LU.64 R16, [R1+0x5018] ;  /* 0x0050180001107983 */ /* 0x001f240000300a00 */
[C---:B----4-:R-:W-:Y:S02]  /*5d3a0*/  HMMA.16816.F32 R16, R20.reuse, R16, R8 ;  /* 0x000000101410723c */ /* 0x050fe40000001808 */
[----:B------:R-:W3:Y:S11]  /*5d3b0*/  LDL.LU.64 R8, [R1+0x5010] ;  /* 0x0050100001087983 */ /* 0x000ef60000300a00 */
[----:B------:R-:W-:Y:S10]  /*5d3c0*/  @!UPT UIADD3 URZ, URZ, URZ, URZ ;  /* 0x0000003f3f3ff290 */ /* 0x000ff4000fffe03f */
[----:B------:R0:W-:Y:S01]  /*5d3d0*/  STL.64 [R1+0x990], R16 ;  /* 0x0009901001007387 */ /* 0x0001e20000100a00 */
[----:B------:R2:W-:Y:S03]  /*5d3e0*/  STL.64 [R1+0x998], R18 ;  /* 0x0009981201007387 */ /* 0x0005e60000100a00 */
[----:B0-----:R-:W2:Y:S01]  /*5d3f0*/  LDL.LU.64 R16, [R1+0x5008] ;  /* 0x0050080001107983 */ /* 0x001ea20000300a00 */
[C---:B---3--:R-:W-:Y:S08]  /*5d400*/  HMMA.16816.F32 R24, R20.reuse, R8, R24 ;  /* 0x000000081418723c */ /* 0x048ff00000001818 */
[C---:B--2---:R-:W-:Y:S11]  /*5d410*/  HMMA.16816.F32 R16, R20.reuse, R16, R12 ;  /* 0x000000101410723c */ /* 0x044ff6000000180c */
[----:B------:R-:W-:Y:S04]  /*5d420*/  @!UPT UIADD3 URZ, URZ, URZ, URZ ;  /* 0x0000003f3f3ff290 */ /* 0x000fe8000fffe03f */
[----:B------:R0:W-:Y:S01]  /*5d430*/  STL.64 [R1+0x980], R24 ;  /* 0x0009801801007387 */ /* 0x0001e20000100a00 */
[----:B------:R1:W-:Y:S02]  /*5d440*/  STL.64 [R1+0x988], R26 ;  /* 0x0009881a01007387 */ /* 0x0003e40000100a00 */
[----:B0-----:R-:W-:Y:S02]  /*5d450*/  IMAD.MOV.U32 R25, RZ, RZ, R8 ;  /* 0x000000ffff197224 */ /* 0x001fe400078e0008 */
[----:B-1----:R-:W-:Y:S02]  /*5d460*/  IMAD.MOV.U32 R26, RZ, RZ, R9 ;  /* 0x000000ffff1a7224 */ /* 0x002fe400078e0009 */
[----:B------:R-:W2:Y:S01]  /*5d470*/  LDL.64 R8, [R1+0x130] ;  /* 0x0001300001087983 */ /* 0x000ea20000100a00 */
[----:B------:R-:W3:Y:S02]  /*5d480*/  LDL.LU.64 R14, [R1+0x5000] ;  /* 0x00500000010e7983 */ /* 0x000ee40000300a00 */
[----:B------:R-:W3:Y:S01]  /*5d490*/  LDL.LU.64 R12, [R1+0x4ff8] ;  /* 0x004ff800010c7983 */ /* 0x000ee20000300a00 */
[----:B------:R0:W-:Y:S01]  /*5d4a0*/  STL.64 [R1+0x970], R16 ;  /* 0x0009701001007387 */ /* 0x0001e20000100a00 */
[----:B------:R-:W-:Y:S03]  /*5d4b0*/  STL.64 [R1+0x978], R18 ;  /* 0x0009781201007387 */ /* 0x000fe60000100a00 */
[----:B0-----:R-:W3:Y:S02]  /*5d4c0*/  LDL.LU.64 R16, [R1+0x4ff0] ;  /* 0x004ff00001107983 */ /* 0x001ee40000300a00 */
[----:B---3--:R-:W-:Y:S01]  /*5d4d0*/  HMMA.16816.F32 R12, R20, R16, R12 ;  /* 0x00000010140c723c */ /* 0x008fe2000000180c */
[----:B------:R-:W-:-:S02]  /*5d4e0*/  IMAD.MOV.U32 R0, RZ, RZ, R16 ;  /* 0x000000ffff007224 */ /* 0x000fc400078e0010 */
[----:B------:R-:W-:Y:S11]  /*5d4f0*/  IMAD.MOV.U32 R3, RZ, RZ, R17 ;  /* 0x000000ffff037224 */ /* 0x000ff600078e0011 */
[----:B------:R-:W-:Y:S09]  /*5d500*/  @!UPT UIADD3 URZ, URZ, URZ, URZ ;  /* 0x0000003f3f3ff290 */ /* 0x000ff2000fffe03f */
[----:B------:R-:W-:Y:S01]  /*5d510*/  STL.64 [R1+0x960], R12 ;  /* 0x0009600c01007387 */ /* 0x000fe20000100a00 */
[----:B------:R0:W-:Y:S03]  /*5d520*/  STL.64 [R1+0x968], R14 ;  /* 0x0009680e01007387 */ /* 0x0001e60000100a00 */
[----:B0-----:R-:W3:Y:S01]  /*5d530*/  LDL.LU.64 R14, [R1+0x4fe8] ;  /* 0x004fe800010e7983 */ /* 0x001ee20000300a00 */
[----:B------:R-:W3:Y:S02]  /*5d540*/  LDL.LU.64 R12, [R1+0x4fe0] ;  /* 0x004fe000010c7983 */ /* 0x000ee40000300a00 */
[----:B------:R-:W3:Y:S02]  /*5d550*/  LDL.LU.64 R16, [R1+0x4fd8] ;  /* 0x004fd80001107983 */ /* 0x000ee40000300a00 */
        /* <DEDUP_REMOVED lines=9> */
[----:B---3--:R-:W-:Y:S11]  /*5d5f0*/  HMMA.16816.F32 R12, R20, R16, R12 ;  /* 0x00000010140c723c */ /* 0x008ff6000000180c */
[----:B------:R-:W-:Y:S11]  /*5d600*/  @!UPT UIADD3 URZ, URZ, URZ, URZ ;  /* 0x0000003f3f3ff290 */ /* 0x000ff6000fffe03f */
[----:B------:R-:W-:Y:S01]  /*5d610*/  @!UPT UIADD3 URZ, URZ, URZ, URZ ;  /* 0x0000003f3f3ff290 */ /* 0x000fe2000fffe03f */
[----:B------:R0:W-:Y:S04]  /*5d620*/  STL.64 [R1+0x940], R12 ;  /* 0x0009400c01007387 */ /* 0x0001e80000100a00 */
[----:B0-----:R-:W3:Y:S04]  /*5d630*/  LDL R12, [R1+0xb0] ;  /* 0x0000b000010c7983 */ /* 0x001ee80000100800 */
[----:B------:R-:W3:Y:S01]  /*5d640*/  LDL R13, [R1+0xb4] ;  /* 0x0000b400010d7983 */ /* 0x000ee20000100800 */
[----:B------:R-:W-:Y:S02]  /*5d650*/  IMAD.MOV.U32 R29, RZ, RZ, R14 ;  /* 0x000000ffff1d7224 */ /* 0x000fe400078e000e */
[----:B------:R-:W-:-:S02]  /*5d660*/  IMAD.MOV.U32 R28, RZ, RZ, R15 ;  /* 0x000000ffff1c7224 */ /* 0x000fc400078e000f */
[----:B------:R-:W-:Y:S02]  /*5d670*/  IMAD.MOV.U32 R7, RZ, RZ, R16 ;  /* 0x000000ffff077224 */ /* 0x000fe400078e0010 */
[----:B------:R-:W-:Y:S01]  /*5d680*/  IMAD.MOV.U32 R24, RZ, RZ, R17 ;  /* 0x000000ffff187224 */ /* 0x000fe200078e0011 */
[----:B---3--:R0:W-:Y:S04]  /*5d690*/  STL.64 [R1+0x4f58], R12 ;  /* 0x004f580c01007387 */ /* 0x0081e80000100a00 */
[----:B0-----:R-:W2:Y:S01]  /*5d6a0*/  LDL.LU.64 R12, [R1+0x930] ;  /* 0x00093000010c7983 */ /* 0x001ea20000300a00 */
[----:B------:R-:W2:Y:S02]  /*5d6b0*/  LDL.LU.64 R14, [R1+0x938] ;  /* 0x00093800010e7983 */ /* 0x000ea40000300a00 */
[----:B------:R-:W3:Y:S02]  /*5d6c0*/  LDL.64 R16, [R1] ;  /* 0x0000000001107983 */ /* 0x000ee40000100a00 */
[----:B---3--:R0:W-:Y:S04]  /*5d6d0*/  STL.64 [R1+0x4e88], R16 ;  /* 0x004e881001007387 */ /* 0x0081e80000100a00 */
[----:B0-----:R-:W3:Y:S04]  /*5d6e0*/  LDL R16, [R1+0x10] ;  /* 0x0000100001107983 */ /* 0x001ee80000100800 */
[----:B------:R-:W3:Y:S04]  /*5d6f0*/  LDL R17, [R1+0x14] ;  /* 0x0000140001117983 */ /* 0x000ee80000100800 */
[----:B---3--:R-:W-:Y:S01]  /*5d700*/  STL.64 [R1+0x4ea0], R16 ;  /* 0x004ea01001007387 */ /* 0x008fe20000100a00 */
[----:B------:R-:W-:Y:S02]  /*5d710*/  STL.64 [R1+0x4e48], R26 ;  /* 0x004e481a01007387 */ /* 0x000fe40000100a00 */
[----:B------:R0:W-:Y:S02]  /*5d720*/  STL.64 [R1+0x4e40], R24 ;  /* 0x004e401801007387 */ /* 0x0001e40000100a00 */
[----:B0-----:R-:W3:Y:S04]  /*5d730*/  LDL R24, [R1+0xc0] ;  /* 0x0000c00001187983 */ /* 0x001ee80000100800 */
[----:B------:R-:W3:Y:S01]  /*5d740*/  LDL R25, [R1+0xc4] ;  /* 0x0000c40001197983 */ /* 0x000ee20000100800 */
[----:B--2---:R-:W-:Y:S03]  /*5d750*/  HMMA.16816.F32 R12, R20, R8, R12 ;  /* 0x00000008140c723c */ /* 0x004fe6000000180c */
[----:B---3--:R0:W-:Y:S04]  /*5d760*/  STL.64 [R1+0x4f60], R24 ;  /* 0x004f601801007387 */ /* 0x0081e80000100a00 */
[----:B0-----:R-:W2:Y:S04]  /*5d770*/  LDL R24, [R1+0xe0] ;  /* 0x0000e00001187983 */ /* 0x001ea80000100800 */
[----:B------:R-:W2:Y:S04]  /*5d780*/  LDL R25, [R1+0xe4] ;  /* 0x0000e40001197983 */ /* 0x000ea80000100800 */
[----:B--2---:R0:W-:Y:S01]  /*5d790*/  STL.64 [R1+0x4f78], R24 ;  /* 0x004f781801007387 */ /* 0x0041e20000100a00 */
[----:B------:R-:W-:Y:S02]  /*5d7a0*/  STL [R1+0x49b0], R28 ;  /* 0x0049b01c01007387 */ /* 0x000fe40000100800 */
[----:B------:R-:W-:Y:S05]  /*5d7b0*/  STL [R1+0x49ac], R29 ;  /* 0x0049ac1d01007387 */ /* 0x000fea0000100800 */
[----:B------:R-:W-:Y:S01]  /*5d7c0*/  STL.64 [R1+0x930], R12 ;  /* 0x0009300c01007387 */ /* 0x000fe20000100a00 */
[----:B------:R-:W-:Y:S01]  /*5d7d0*/  STL.64 [R1+0x938], R14 ;  /* 0x0009380e01007387 */ /* 0x000fe20000100a00 */
[----:B------:R-:W2:Y:S02]  /*5d7e0*/  LDL R16, [R1+0x20] ;  /* 0x0000200001107983 */ /* 0x000ea40000100800 */
[----:B------:R-:W2:Y:S01]  /*5d7f0*/  LDL R17, [R1+0x24] ;  /* 0x0000240001117983 */ /* 0x000ea20000100800 */
[----:B0-----:R-:W3:Y:S01]  /*5d800*/  LDL.LU.64 R24, [R1+0x8f0] ;  /* 0x0008f00001187983 */ /* 0x001ee20000300a00 */
[----:B------:R-:W4:Y:S03]  /*5d810*/  LDL.LU.64 R26, [R1+0x8f8] ;  /* 0x0008f800011a7983 */ /* 0x000f260000300a00 */
[----:B----4-:R-:W-:Y:S01]  /*5d820*/  STL.64 [R1+0x4f88], R26 ;  /* 0x004f881a01007387 */ /* 0x010fe20000100a00 */
[----:B---3--:R0:W-:Y:S03]  /*5d830*/  STL.64 [R1+0x4f80], R24 ;  /* 0x004f801801007387 */ /* 0x0081e60000100a00 */
[----:B0-----:R-:W3:Y:S04]  /*5d840*/  LDL R24, [R1+0x100] ;  /* 0x0001000001187983 */ /* 0x001ee80000100800 */
[----:B------:R-:W3:Y:S04]  /*5d850*/  LDL R25, [R1+0x104] ;  /* 0x0001040001197983 */ /* 0x000ee80000100800 */
[----:B---3--:R0:W-:Y:S04]  /*5d860*/  STL.64 [R1+0x4fa0], R24 ;  /* 0x004fa01801007387 */ /* 0x0081e80000100a00 */
[----:B0-----:R-:W3:Y:S04]  /*5d870*/  LDL R24, [R1+0x110] ;  /* 0x0001100001187983 */ /* 0x001ee80000100800 */
[----:B------:R-:W3:Y:S04]  /*5d880*/  LDL R25, [R1+0x114] ;  /* 0x0001140001197983 */ /* 0x000ee80000100800 */
[----:B---3--:R0:W-:Y:S04]  /*5d890*/  STL.64 [R1+0x4fb8], R24 ;  /* 0x004fb81801007387 */ /* 0x0081e80000100a00 */
[----:B0-----:R-:W3:Y:S01]  /*5d8a0*/  LDL.LU.64 R24, [R1+0x920] ;  /* 0x0009200001187983 */ /* 0x001ee20000300a00 */
[----:B------:R-:W3:Y:S02]  /*5d8b0*/  LDL.LU.64 R26, [R1+0x928] ;  /* 0x00092800011a7983 */ /* 0x000ee40000300a00 */
[----:B------:R-:W4:Y:S02]  /*5d8c0*/  LDL.LU.64 R12, [R1+0x8d0] ;  /* 0x0008d000010c7983 */ /* 0x000f240000300a00 */
[----:B------:R-:W2:Y:S02]  /*5d8d0*/  LDL.LU.64 R14, [R1+0x8d8] ;  /* 0x0008d800010e7983 */ /* 0x000ea40000300a00 */
[----:B--2---:R-:W-:Y:S01]  /*5d8e0*/  STL.64 [R1+0x4f70], R14 ;  /* 0x004f700e01007387 */ /* 0x004fe20000100a00 */
[----:B----4-:R0:W-:Y:S03]  /*5d8f0*/  STL.64 [R1+0x4f68], R12 ;  /* 0x004f680c01007387 */ /* 0x0101e60000100a00 */
[----:B0-----:R-:W2:Y:S01]  /*5d900*/  LDL.LU.64 R12, [R1+0x8e0] ;  /* 0x0008e000010c7983 */ /* 0x001ea20000300a00 */
[----:B------:R-:W4:Y:S03]  /*5d910*/  LDL.LU.64 R14, [R1+0x8e8] ;  /* 0x0008e800010e7983 */ /* 0x000f260000300a00 */
[----:B----4-:R-:W-:Y:S01]  /*5d920*/  STL.64 [R1+0x4f98], R14 ;  /* 0x004f980e01007387 */ /* 0x010fe20000100a00 */
[----:B--2---:R0:W-:Y:S03]  /*5d930*/  STL.64 [R1+0x4f90], R12 ;  /* 0x004f900c01007387 */ /* 0x0041e60000100a00 */
[----:B0-----:R-:W2:Y:S01]  /*5d940*/  LDL.LU.64 R12, [R1+0x900] ;  /* 0x00090000010c7983 */ /* 0x001ea20000300a00 */
[----:B------:R-:W4:Y:S02]  /*5d950*/  LDL.LU.64 R14, [R1+0x908] ;  /* 0x00090800010e7983 */ /* 0x000f240000300a00 */
[----:B------:R-:W-:-:S02]  /*5d960*/  IMAD.MOV.U32 R6, RZ, RZ, R8 ;  /* 0x000000ffff067224 */ /* 0x000fc400078e0008 */
[----:B------:R-:W-:Y:S01]  /*5d970*/  IMAD.MOV.U32 R28, RZ, RZ, R9 ;  /* 0x000000ffff1c7224 */ /* 0x000fe200078e0009 */
[----:B----4-:R-:W-:Y:S01]  /*5d980*/  STL.64 [R1+0x4fb0], R14 ;  /* 0x004fb00e01007387 */ /* 0x010fe20000100a00 */
[----:B--2---:R0:W-:Y:S03]  /*5d990*/  STL.64 [R1+0x4fa8], R12 ;  /* 0x004fa80c01007387 */ /* 0x0041e60000100a00 */
[----:B0-----:R-:W2:Y:S01]  /*5d9a0*/  LDL.LU.64 R12, [R1+0x910] ;  /* 0x00091000010c7983 */ /* 0x001ea20000300a00 */
[----:B------:R-:W2:Y:S02]  /*5d9b0*/  LDL.LU.64 R14, [R1+0x918] ;  /* 0x00091800010e7983 */ /* 0x000ea40000300a00 */
[----:B------:R-:W4:Y:S02]  /*5d9c0*/  LDL.LU.64 R8, [R1+0x8b0] ;  /* 0x0008b00001087983 */ /* 0x000f240000300a00 */
[----:B------:R-:W4:Y:S01]  /*5d9d0*/  LDL.LU.64 R10, [R1+0x8b8] ;  /* 0x0008b800010a7983 */ /* 0x000f220000300a00 */
[----:B------:R0:W-:Y:S04]  /*5d9e0*/  STL.64 [R1+0x4eb8], R16 ;  /* 0x004eb81001007387 */ /* 0x0001e80000100a00 */
[----:B0-----:R-:W3:Y:S04]  /*5d9f0*/  LDL R16, [R1+0x120] ;  /* 0x0001200001107983 */ /* 0x001ee80000100800 */
[----:B------:R-:W3:Y:S01]  /*5da00*/  LDL R17, [R1+0x124] ;  /* 0x0001240001117983 */ /* 0x000ee20000100800 */
[----:B------:R-:W-:Y:S02]  /*5da10*/  STL.64 [R1+0x4e80], R6 ;  /* 0x004e800601007387 */ /* 0x000fe40000100a00 */
[----:B------:R0:W-:Y:S02]  /*5da20*/  STL.64 [R1+0x4e78], R4 ;  /* 0x004e780401007387 */ /* 0x0001e40000100a00 */
[----:B0-----:R-:W2:Y:S01]  /*5da30*/  LDL.LU.64 R4, [R1+0x8c0] ;  /* 0x0008c00001047983 */ /* 0x001ea20000300a00 */
[----:B------:R-:W2:Y:S01]  /*5da40*/  LDL.LU.64 R6, [R1+0x8c8] ;  /* 0x0008c80001067983 */ /* 0x000ea20000300a00 */
[C---:B---3--:R-:W-:Y:S02]  /*5da50*/  HMMA.16816.F32 R16, R20.reuse, R16, R24 ;  /* 0x000000101410723c */ /* 0x048fe40000001818 */
[----:B------:R-:W2:Y:S11]  /*5da60*/  LDL.LU.64 R24, [R1+0x4fb8] ;  /* 0x004fb80001187983 */ /* 0x000eb60000300a00 */
[----:B------:R-:W-:Y:S10]  /*5da70*/  @!UPT UIADD3 URZ, URZ, URZ, URZ ;  /* 0x0000003f3f3ff290 */ /* 0x000ff4000fffe03f */
[----:B------:R0:W-:Y:S01]  /*5da80*/  STL.64 [R1+0x920], R16 ;  /* 0x0009201001007387 */ /* 0x0001e20000100a00 */
[----:B------:R-:W-:Y:S03]  /*5da90*/  STL.64 [R1+0x928], R18 ;  /* 0x0009281201007387 */ /* 0x000fe60000100a00 */
[----:B0-----:R-:W3:Y:S04]  /*5daa0*/  LDL R16, [R1+0x30] ;  /* 0x0000300001107983 */ /* 0x001ee80000100800 */
[----:B------:R-:W3:Y:S01]  /*5dab0*/  LDL R17, [R1+0x34] ;  /* 0x0000340001117983 */ /* 0x000ee20000100800 */
[C---:B--2---:R-:W-:Y:S03]  /*5dac0*/  HMMA.16816.F32 R24, R20.reuse, R24, R12 ;  /* 0x000000181418723c */ /* 0x044fe6000000180c */
[----:B---3--:R0:W-:Y:S04]  /*5dad0*/  STL.64 [R1+0x4ed0], R16 ;  /* 0x004ed01001007387 */ /* 0x0081e80000100a00 */
[----:B0-----:R-:W2:Y:S04]  /*5dae0*/  LDL R16, [R1+0xf0] ;  /* 0x0000f00001107983 */ /* 0x001ea80000100800 */
[----:B------:R-:W2:Y:S01]  /*5daf0*/  LDL R17, [R1+0xf4] ;  /* 0x0000f40001117983 */ /* 0x000ea20000100800 */
[----:B------:R-:W3:Y:S02]  /*5db00*/  LDL.LU.64 R14, [R1+0x4fb0] ;  /* 0x004fb000010e7983 */ /* 0x000ee40000300a00 */
[----:B------:R-:W3:Y:S09]  /*5db10*/  LDL.LU.64 R12, [R1+0x4fa8] ;  /* 0x004fa800010c7983 */ /* 0x000ef20000300a00 */
[----:B------:R0:W-:Y:S01]  /*5db20*/  STL.64 [R1+0x910], R24 ;  /* 0x0009101801007387 */ /* 0x0001e20000100a00 */
[----:B------:R3:W-:Y:S04]  /*5db30*/  STL.64 [R1+0x918], R26 ;  /* 0x0009181a01007387 */ /* 0x0007e80000100a00 */
[----:B0-----:R-:W3:Y:S02]  /*5db40*/  LDL.LU.64 R24, [R1+0x4fa0] ;  /* 0x004fa00001187983 */ /* 0x001ee40000300a00 */
[C---:B---3--:R-:W-:Y:S02]  /*5db50*/  HMMA.16816.F32 R24, R20.reuse, R24, R12 ;  /* 0x000000181418723c */ /* 0x048fe4000000180c */
[----:B------:R-:W3:Y:S01]  /*5db60*/  LDL.LU.64 R14, [R1+0x4f98] ;  /* 0x004f9800010e7983 */ /* 0x000ee20000300a00 */
[----:B------:R-:W3:Y:S11]  /*5db70*/  LDL.LU.64 R12, [R1+0x4f90] ;  /* 0x004f9000010c7983 */ /* 0x000ef60000300a00 */
[----:B------:R-:W-:Y:S09]  /*5db80*/  @!UPT UIADD3 URZ, URZ, URZ, URZ ;  /* 0x0000003f3f3ff290 */ /* 0x000ff2000fffe03f */
[----:B------:R-:W-:Y:S01]  /*5db90*/  STL.64 [R1+0x900], R24 ;  /* 0x0009001801007387 */ /* 0x000fe20000100a00 */
[----:B------:R0:W-:Y:S03]  /*5dba0*/  STL.64 [R1+0x908], R26 ;  /* 0x0009081a01007387 */ /* 0x0001e60000100a00 */
[----:B0-----:R-:W2:Y:S01]  /*5dbb0*/  LDL.LU.64 R26, [R1+0x4f88] ;  /* 0x004f8800011a7983 */ /* 0x001ea20000300a00 */
[----:B------:R-:W2:Y:S02]  /*5dbc0*/  LDL.LU.64 R24, [R1+0x4f80] ;  /* 0x004f800001187983 */ /* 0x000ea40000300a00 */
[C---:B--2---:R-:W-:Y:S01]  /*5dbd0*/  HMMA.16816.F32 R16, R20.reuse, R16, R24 ;  /* 0x000000101410723c */ /* 0x044fe20000001818 */
[----:B------:R-:W3:Y:S11]  /*5dbe0*/  LDL.LU.64 R24, [R1+0x4f78] ;  /* 0x004f780001187983 */ /* 0x000ef60000300a00 */
[----:B------:R-:W-:Y:S11]  /*5dbf0*/  @!UPT UIADD3 URZ, URZ, URZ, URZ ;  /* 0x0000003f3f3ff290 */ /* 0x000ff6000fffe03f */
[----:B------:R0:W-:Y:S01]  /*5dc00*/  STL.64 [R1+0x8f0], R16 ;  /* 0x0008f01001007387 */ /* 0x0001e20000100a00 */
[----:B------:R-:W-:Y:S03]  /*5dc10*/  STL.64 [R1+0x8f8], R18 ;  /* 0x0008f81201007387 */ /* 0x000fe60000100a00 */
[----:B0-----:R-:W2:Y:S04]  /*5dc20*/  LDL R16, [R1+0x40] ;  /* 0x0000400001107983 */ /* 0x001ea80000100800 */
[----:B------:R-:W2:Y:S01]  /*5dc30*/  LDL R17, [R1+0x44] ;  /* 0x0000440001117983 */ /* 0x000ea20000100800 */
[C---:B---3--:R-:W-:Y:S03]  /*5dc40*/  HMMA.16816.F32 R24, R20.reuse, R24, R12 ;  /* 0x000000181418723c */ /* 0x048fe6000000180c */
[----:B--2---:R0:W-:Y:S04]  /*5dc50*/  STL.64 [R1+0x4ee8], R16 ;  /* 0x004ee81001007387 */ /* 0x0041e80000100a00 */
[----:B0-----:R-:W2:Y:S04]  /*5dc60*/  LDL R16, [R1+0xd0] ;  /* 0x0000d00001107983 */ /* 0x001ea80000100800 */
[----:B------:R-:W2:Y:S01]  /*5dc70*/  LDL R17, [R1+0xd4] ;  /* 0x0000d40001117983 */ /* 0x000ea20000100800 */
[----:B------:R-:W2:Y:S02]  /*5dc80*/  LDL.LU.64 R14, [R1+0x4f70] ;  /* 0x004f7000010e7983 */ /* 0x000ea40000300a00 */
[----:B------:R-:W2:Y:S09]  /*5dc90*/  LDL.LU.64 R12, [R1+0x4f68] ;  /* 0x004f6800010c7983 */ /* 0x000eb20000300a00 */
[----:B------:R0:W-:Y:S01]  /*5dca0*/  STL.64 [R1+0x8e0], R24 ;  /* 0x0008e01801007387 */ /* 0x0001e20000100a00 */
[----:B------:R-:W-:Y:S04]  /*5dcb0*/  STL.64 [R1+0x8e8], R26 ;  /* 0x0008e81a01007387 */ /* 0x000fe80000100a00 */
[----:B0-----:R-:W3:Y:S01]  /*5dcc0*/  LDL.LU.64 R24, [R1+0x4f60] ;  /* 0x004f600001187983 */ /* 0x001ee20000300a00 */
[C---:B--2---:R-:W-:Y:S03]  /*5dcd0*/  HMMA.16816.F32 R16, R20.reuse, R16, R12 ;  /* 0x000000101410723c */ /* 0x044fe6000000180c */
[----:B------:R-:W4:Y:S05]  /*5dce0*/  LDL.LU.64 R12, [R1+0x4f58] ;  /* 0x004f5800010c7983 */ /* 0x000f2a0000300a00 */
[C---:B---3--:R-:W-:Y:S11]  /*5dcf0*/  HMMA.16816.F32 R4, R20.reuse, R24, R4 ;  /* 0x000000181404723c */ /* 0x048ff60000001804 */
[----:B------:R-:W-:Y:S04]  /*5dd00*/  @!UPT UIADD3 URZ, URZ, URZ, URZ ;  /* 0x0000003f3f3ff290 */ /* 0x000fe8000fffe03f */
[----:B------:R0:W-:Y:S01]  /*5dd10*/  STL.64 [R1+0x8d0], R16 ;  /* 0x0008d01001007387 */ /* 0x0001e20000100a00 */
[----:B------:R-:W-:Y:S03]  /*5dd20*/  STL.64 [R1+0x8d8], R18 ;  /* 0x0008d81201007387 */ /* 0x000fe60000100a00 */
[----:B0-----:R-:W2:Y:S04]  /*5dd30*/  LDL R16, [R1+0x50] ;  /* 0x0000500001107983 */ /* 0x001ea80000100800 */
[----:B------:R-:W-:Y:S02]  /*5dd40*/  STL.64 [R1+0x8c0], R4 ;  /* 0x0008c00401007387 */ /* 0x000fe40000100a00 */
[----:B------:R4:W-:Y:S02]  /*5dd50*/  STL.64 [R1+0x8c8], R6 ;  /* 0x0008c80601007387 */ /* 0x0009e40000100a00 */
[----:B------:R-:W2:Y:S01]  /*5dd60*/  LDL R17, [R1+0x54] ;  /* 0x0000540001117983 */ /* 0x000ea20000100800 */
[C---:B----4-:R-:W-:Y:S01]  /*5dd70*/  HMMA.16816.F32 R4, R20.reuse, R12, R8 ;  /* 0x0000000c1404723c */ /* 0x050fe20000001808 */
[----:B--2---:R0:W-:Y:S04]  /*5dd80*/  STL.64 [R1+0x4f00], R16 ;  /* 0x004f001001007387 */ /* 0x0041e80000100a00 */
[----:B0-----:R-:W2:Y:S11]  /*5dd90*/  LDL R16, [R1+0x60] ;  /* 0x0000600001107983 */ /* 0x001eb60000100800 */
[----:B------:R-:W-:Y:S07]  /*5dda0*/  @!UPT UIADD3 URZ, URZ, URZ, URZ ;  /* 0x0000003f3f3ff290 */ /* 0x000fee000fffe03f */
[----:B------:R-:W-:Y:S02]  /*5ddb0*/  STL.64 [R1+0x8b0], R4 ;  /* 0x0008b00401007387 */ /* 0x000fe40000100a00 */
[----:B------:R-:W-:Y:S02]  /*5ddc0*/  STL.64 [R1+0x8b8], R6 ;  /* 0x0008b80601007387 */ /* 0x000fe40000100a00 */
[----:B------:R-:W2:Y:S02]  /*5ddd0*/  LDL R17, [R1+0x64] ;  /* 0x0000640001117983 */ /* 0x000ea40000100800 */
[----:B--2---:R0:W-:Y:S04]  /*5dde0*/  STL.64 [R1+0x4f18], R16 ;  /* 0x004f181001007387 */ /* 0x0041e80000100a00 */
[----:B0-----:R-:W2:Y:S04]  /*5ddf0*/  LDL R16, [R1+0x70] ;  /* 0x0000700001107983 */ /* 0x001ea80000100800 */
[----:B------:R-:W2:Y:S04]  /*5de00*/  LDL R17, [R1+0x74] ;  /* 0x0000740001117983 */ /* 0x000ea80000100800 */
[----:B--2---:R0:W-:Y:S04]  /*5de10*/  STL.64 [R1+0x4f30], R16 ;  /* 0x004f301001007387 */ /* 0x0041e80000100a00 */
[----:B0-----:R-:W2:Y:S04]  /*5de20*/  LDL R16, [R1+0x80] ;  /* 0x0000800001107983 */ /* 0x001ea80000100800 */
[----:B------:R-:W2:Y:S04]  /*5de30*/  LDL R17, [R1+0x84] ;  /* 0x0000840001117983 */ /* 0x000ea80000100800 */
[----:B--2---:R0:W-:Y:S01]  /*5de40*/  STL.64 [R1+0x4f48], R16 ;  /* 0x004f481001007387 */ /* 0x0041e20000100a00 */
[----:B------:R-:W2:Y:S02]  /*5de50*/  LDL R8, [R1+0x90] ;  /* 0x0000900001087983 */ /* 0x000ea40000100800 */
[----:B------:R-:W2:Y:S02]  /*5de60*/  LDL R9, [R1+0x94] ;  /* 0x0000940001097983 */ /* 0x000ea40000100800 */
[----:B--2---:R1:W-:Y:S01]  /*5de70*/  STL.64 [R1+0x4f50], R8 ;  /* 0x004f500801007387 */ /* 0x0043e20000100a00 */
[----:B0-----:R-:W2:Y:S02]  /*5de80*/  LDL R16, [R1+0xa0] ;  /* 0x0000a00001107983 */ /* 0x001ea40000100800 */
[----:B------:R-:W2:Y:S01]  /*5de90*/  LDL R17, [R1+0xa4] ;  /* 0x0000a40001117983 */ /* 0x000ea20000100800 */
[----:B-1----:R-:W2:Y:S01]  /*5dea0*/  LDL.LU.64 R8, [R1+0x8a0] ;  /* 0x0008a00001087983 */ /* 0x002ea20000300a00 */
        /* <DEDUP_REMOVED lines=8> */
[----:B------:R-:W4:Y:S03]  /*5df30*/  LDL.LU.64 R6, [R1+0x818] ;  /* 0x0008180001067983 */ /* 0x000f260000300a00 */
[----:B----4-:R-:W-:Y:S01]  /*5df40*/  STL.64 [R1+0x4eb0], R6 ;  /* 0x004eb00601007387 */ /* 0x010fe20000100a00 */
[----:B--2---:R0:W-:Y:S03]  /*5df50*/  STL.64 [R1+0x4ea8], R4 ;  /* 0x004ea80401007387 */ /* 0x0041e60000100a00 */
        /* <DEDUP_REMOVED lines=27> */
[----:B------:R-:W4:Y:S02]  /*5e110*/  LDL.LU.64 R12, [R1+0x7f0] ;  /* 0x0007f000010c7983 */ /* 0x000f240000300a00 */
[----:B------:R-:W4:Y:S01]  /*5e120*/  LDL.LU.64 R14, [R1+0x7f8] ;  /* 0x0007f800010e7983 */ /* 0x000f220000300a00 */
[----:B------:R-:W3:Y:S03]  /*5e130*/  LDL.LU.64 R8, [R1+0x4f50] ;  /* 0x004f500001087983 */ /* 0x000ee60000300a00 */
[----:B------:R0:W-:Y:S02]  /*5e140*/  STL.64 [R1+0x8a0], R16 ;  /* 0x0008a01001007387 */ /* 0x0001e40000100a00 */
[----:B------:R2:W-:Y:S01]  /*5e150*/  STL.64 [R1+0x8a8], R18 ;  /* 0x0008a81201007387 */ /* 0x0005e20000100a00 */
[----:B0-----:R-:W2:Y:S01]  /*5e160*/  LDL.LU.64 R16, [R1+0x4f48] ;  /* 0x004f480001107983 */ /* 0x001ea20000300a00 */
[C---:B---3--:R-:W-:Y:S03]  /*5e170*/  HMMA.16816.F32 R24, R20.reuse, R8, R24 ;  /* 0x000000081418723c */ /* 0x048fe60000001818 */
[----:B------:R-:W3:Y:S01]  /*5e180*/  LDL.LU.64 R8, [R1+0x7e0] ;  /* 0x0007e00001087983 */ /* 0x000ee20000300a00 */
[----:B------:R-:W3:Y:S04]  /*5e190*/  LDL.LU.64 R10, [R1+0x7e8] ;  /* 0x0007e800010a7983 */ /* 0x000ee80000300a00 */
[C---:B--2---:R-:W-:Y:S11]  /*5e1a0*/  HMMA.16816.F32 R16, R20.reuse, R16, R4 ;  /* 0x000000101410723c */ /* 0x044ff60000001804 */
[----:B------:R-:W-:Y:S04]  /*5e1b0*/  @!UPT UIADD3 URZ, URZ, URZ, URZ ;  /* 0x0000003f3f3ff290 */ /* 0x000fe8000fffe03f */
[----:B------:R0:W-:Y:S01]  /*5e1c0*/  STL.64 [R1+0x890], R24 ;  /* 0x0008901801007387 */ /* 0x0001e20000100a00 */
[----:B------:R1:W-:Y:S03]  /*5e1d0*/  STL.64 [R1+0x898], R26 ;  /* 0x0008981a01007387 */ /* 0x0003e60000100a00 */
[----:B0-----:R-:W2:Y:S01]  /*5e1e0*/  LDL.LU.64 R24, [R1+0x7d0] ;  /* 0x0007d00001187983 */ /* 0x001ea20000300a00 */
[----:B-1----:R-:W2:Y:S02]  /*5e1f0*/  LDL.LU.64 R26, [R1+0x7d8] ;  /* 0x0007d800011a7983 */ /* 0x002ea40000300a00 */
[----:B------:R-:W2:Y:S02]  /*5e200*/  LDL.LU.64 R6, [R1+0x4f40] ;  /* 0x004f400001067983 */ /* 0x000ea40000300a00 */
[----:B------:R-:W2:Y:S01]  /*5e210*/  LDL.LU.64 R4, [R1+0x4f38] ;  /* 0x004f380001047983 */ /* 0x000ea20000300a00 */
[----:B------:R0:W-:Y:S01]  /*5e220*/  STL.64 [R1+0x880], R16 ;  /* 0x0008801001007387 */ /* 0x0001e20000100a00 */
[----:B------:R2:W-:Y:S03]  /*5e230*/  STL.64 [R1+0x888], R18 ;  /* 0x0008881201007387 */ /* 0x0005e60000100a00 */
[----:B0-----:R-:W2:Y:S02]  /*5e240*/  LDL.LU.64 R16, [R1+0x4f30] ;  /* 0x004f300001107983 */ /* 0x001ea40000300a00 */
[C---:B--2---:R-:W-:Y:S02]  /*5e250*/  HMMA.16816.F32 R16, R20.reuse, R16, R4 ;  /* 0x000000101410723c */ /* 0x044fe40000001804 */
[----:B------:R-:W2:Y:S01]  /*5e260*/  LDL.LU.64 R6, [R1+0x4f28] ;  /* 0x004f280001067983 */ /* 0x000ea20000300a00 */
[----:B------:R-:W2:Y:S11]  /*5e270*/  LDL.LU.64 R4, [R1+0x4f20] ;  /* 0x004f200001047983 */ /* 0x000eb60000300a00 */
[----:B------:R-:W-:Y:S09]  /*5e280*/  @!UPT UIADD3 URZ, URZ, URZ, URZ ;  /* 0x0000003f3f3ff290 */ /* 0x000ff2000fffe03f */
        /* <DEDUP_REMOVED lines=43> */
[----:B------:R-:W-:Y:S03]  /*5e540*/  STL.64 [R1+0x818], R18 ;  /* 0x0008181201007387 */ /* 0x000fe60000100a00 */
[----:B0-----:R-:W2:Y:S02]  /*5e550*/  LDL.LU.64 R16, [R1+0x4e88] ;  /* 0x004e880001107983 */ /* 0x001ea40000300a00 */
[C---:B--2---:R-:W-:Y:S01]  /*5e560*/  HMMA.16816.F32 R4, R20.reuse, R16, R4 ;  /* 0x000000101404723c */ /* 0x044fe20000001804 */
[----:B------:R-:W-:Y:S11]  /*5e570*/  IMAD.MOV.U32 R29, RZ, RZ, R17 ;  /* 0x000000ffff1d7224 */ /* 0x000ff600078e0011 */
[----:B------:R-:W-:Y:S11]  /*5e580*/  @!UPT UIADD3 URZ, URZ, URZ, URZ ;  /* 0x0000003f3f3ff290 */ /* 0x000ff6000fffe03f */
[----:B------:R-:W-:Y:S01]  /*5e590*/  STL.64 [R1+0x800], R4 ;  /* 0x0008000401007387 */ /* 0x000fe20000100a00 */
[----:B------:R0:W-:Y:S03]  /*5e5a0*/  STL.64 [R1+0x808], R6 ;  /* 0x0008080601007387 */ /* 0x0001e60000100a00 */
[----:B0-----:R-:W2:Y:S01]  /*5e5b0*/  LDL.LU.64 R6, [R1+0x4e80] ;  /* 0x004e800001067983 */ /* 0x001ea20000300a00 */
[----:B------:R-:W2:Y:S02]  /*5e5c0*/  LDL.LU.64 R4, [R1+0x4e78] ;  /* 0x004e780001047983 */ /* 0x000ea40000300a00 */
[----:B------:R-:W2:Y:S02]  /*5e5d0*/  LDL.LU.64 R18, [R1+0x4e70] ;  /* 0x004e700001127983 */ /* 0x000ea40000300a00 */
[----:B------:R-:W4:Y:S02]  /*5e5e0*/  LDL.LU.64 R16, [R1+0x4e68] ;  /* 0x004e680001107983 */ /* 0x000f240000300a00 */
[C---:B----4-:R-:W-:Y:S11]  /*5e5f0*/  HMMA.16816.F32 R12, R20.reuse, R16, R12 ;  /* 0x00000010140c723c */ /* 0x050ff6000000180c */
[----:B------:R-:W-:Y:S11]  /*5e600*/  @!UPT UIADD3 URZ, URZ, URZ, URZ ;  /* 0x0000003f3f3ff290 */ /* 0x000ff6000fffe03f */
[----:B------:R-:W-:Y:S01]  /*5e610*/  @!UPT UIADD3 URZ, URZ, URZ, URZ ;  /* 0x0000003f3f3ff290 */ /* 0x000fe2000fffe03f */
[----:B------:R0:W-:Y:S01]  /*5e620*/  STL.64 [R1+0x7f0], R12 ;  /* 0x0007f00c01007387 */ /* 0x0001e20000100a00 */
[----:B------:R-:W-:Y:S03]  /*5e630*/  STL.64 [R1+0x7f8], R14 ;  /* 0x0007f80e01007387 */ /* 0x000fe60000100a00 */
[----:B0-----:R-:W3:Y:S01]  /*5e640*/  LDL.LU.64 R12, [R1+0x4e60] ;  /* 0x004e6000010c7983 */ /* 0x001ee20000300a00 */
[----:B--2---:R-:W-:Y:S02]  /*5e650*/  STL.64 [R1+0x4c90], R18 ;  /* 0x004c901201007387 */ /* 0x004fe40000100a00 */
[----:B------:R0:W-:Y:S02]  /*5e660*/  STL.64 [R1+0x4c88], R16 ;  /* 0x004c881001007387 */ /* 0x0001e40000100a00 */
[----:B0-----:R-:W2:Y:S01]  /*5e670*/  LDL.LU.64 R16, [R1+0x450] ;  /* 0x0004500001107983 */ /* 0x001ea20000300a00 */
[----:B------:R-:W2:Y:S01]  /*5e680*/  LDL.LU.64 R18, [R1+0x458] ;  /* 0x0004580001127983 */ /* 0x000ea20000300a00 */
[C---:B---3--:R-:W-:Y:S11]  /*5e690*/  HMMA.16816.F32 R8, R20.reuse, R12, R8 ;  /* 0x0000000c1408723c */ /* 0x048ff60000001808 */
[----:B------:R-:W-:Y:S11]  /*5e6a0*/  @!UPT UIADD3 URZ, URZ, URZ, URZ ;  /* 0x0000003f3f3ff290 */ /* 0x000ff6000fffe03f */
[----:B------:R-:W-:Y:S01]  /*5e6b0*/  @!UPT UIADD3 URZ, URZ, URZ, URZ ;  /* 0x0000003f3f3ff290 */ /* 0x000fe2000fffe03f */
[----:B------:R-:W-:Y:S01]  /*5e6c0*/  STL.64 [R1+0x7e0], R8 ;  /* 0x0007e00801007387 */ /* 0x000fe20000100a00 */
[----:B------:R0:W-:Y:S03]  /*5e6d0*/  STL.64 [R1+0x7e8], R10 ;  /* 0x0007e80a01007387 */ /* 0x0001e60000100a00 */
[----:B0-----:R-:W3:Y:S01]  /*5e6e0*/  LDL.LU.64 R10, [R1+0x4e58] ;  /* 0x004e5800010a7983 */ /* 0x001ee20000300a00 */
[----:B------:R-:W4:Y:S02]  /*5e6f0*/  LDL.LU.64 R8, [R1+0x4e50] ;  /* 0x004e500001087983 */ /* 0x000f240000300a00 */
[C---:B----4-:R-:W-:Y:S11]  /*5e700*/  HMMA.16816.F32 R24, R20.reuse, R8, R24 ;  /* 0x000000081418723c */ /* 0x050ff60000001818 */
[----:B------:R-:W-:Y:S11]  /*5e710*/  @!UPT UIADD3 URZ, URZ, URZ, URZ ;  /* 0x0000003f3f3ff290 */ /* 0x000ff6000fffe03f */
[----:B------:R-:W-:Y:S01]  /*5e720*/  @!UPT UIADD3 URZ, URZ, URZ, URZ ;  /* 0x0000003f3f3ff290 */ /* 0x000fe2000fffe03f */
[----:B------:R0:W-:Y:S01]  /*5e730*/  STL.64 [R1+0x7d0], R24 ;  /* 0x0007d01801007387 */ /* 0x0001e20000100a00 */
[----:B------:R-:W-:Y:S02]  /*5e740*/  IMAD.MOV.U32 R14, RZ, RZ, R26 ;  /* 0x000000ffff0e7224 */ /* 0x000fe400078e001a */
[----:B------:R-:W-:Y:S02]  /*5e750*/  IMAD.MOV.U32 R15, RZ, RZ, R27 ;  /* 0x000000ffff0f7224 */ /* 0x000fe400078e001b */
[----:B------:R-:W4:Y:S04]  /*5e760*/  LDL.LU.64 R26, [R1+0x4e48] ;  /* 0x004e4800011a7983 */ /* 0x000f280000300a00 */
[----:B0-----:R-:W4:Y:S01]  /*5e770*/  LDL.LU.64 R24, [R1+0x4e40] ;  /* 0x004e400001187983 */ /* 0x001f220000300a00 */
[----:B---3--:R-:W-:Y:S02]  /*5e780*/  STL.64 [R1+0x4c70], R10 ;  /* 0x004c700a01007387 */ /* 0x008fe40000100a00 */
[----:B------:R-:W-:Y:S02]  /*5e790*/  STL.64 [R1+0x4c68], R8 ;  /* 0x004c680801007387 */ /* 0x000fe40000100a00 */
[----:B------:R-:W-:Y:S01]  /*5e7a0*/  STL [R1+0x4adc], R15 ;  /* 0x004adc0f01007387 */ /* 0x000fe20000100800 */
[----:B------:R-:W-:Y:S01]  /*5e7b0*/  STL [R1+0x4ad8], R14 ;  /* 0x004ad80e01007387 */ /* 0x000fe20000100800 */
[----:B------:R0:W-:Y:S03]  /*5e7c0*/  STL.64 [R1+0x4de8], R12 ;  /* 0x004de80c01007387 */ /* 0x0001e60000100a00 */
[----:B0-----:R-:W3:Y:S04]  /*5e7d0*/  LDL R12, [R1+0x190] ;  /* 0x00019000010c7983 */ /* 0x001ee80000100800 */
[----:B------:R-:W3:Y:S01]  /*5e7e0*/  LDL R13, [R1+0x194] ;  /* 0x00019400010d7983 */ /* 0x000ee20000100800 */
[----:B--2---:R-:W-:Y:S03]  /*5e7f0*/  HMMA.16816.F32 R8, R20, R4, R16 ;  /* 0x000000041408723c */ /* 0x004fe60000001810 */
[----:B---3--:R0:W-:Y:S04]  /*5e800*/  STL.64 [R1+0x4df8], R12 ;  /* 0x004df80c01007387 */ /* 0x0081e80000100a00 */
[----:B0-----:R-:W2:Y:S04]  /*5e810*/  LDL.64 R12, [R1+0x1a0] ;  /* 0x0001a000010c7983 */ /* 0x001ea80000100a00 */
[----:B--2---:R0:W-:Y:S04]  /*5e820*/  STL.64 [R1+0x4e18], R12 ;  /* 0x004e180c01007387 */ /* 0x0041e80000100a00 */
[----:B0-----:R-:W2:Y:S01]  /*5e830*/  LDL.LU.64 R12, [R1+0x440] ;  /* 0x00044000010c7983 */ /* 0x001ea20000300a00 */
[----:B------:R-:W2:Y:S07]  /*5e840*/  LDL.LU.64 R14, [R1+0x448] ;  /* 0x00044800010e7983 */ /* 0x000eae0000300a00 */
[----:B------:R-:W-:Y:S02]  /*5e850*/  STL.64 [R1+0x450], R8 ;  /* 0x0004500801007387 */ /* 0x000fe40000100a00 */
[----:B------:R-:W-:Y:S01]  /*5e860*/  STL.64 [R1+0x458], R10 ;  /* 0x0004580a01007387 */ /* 0x000fe20000100a00 */
[----:B------:R-:W3:Y:S01]  /*5e870*/  LDL.64 R16, [R1+0x110] ;  /* 0x0001100001107983 */ /* 0x000ee20000100a00 */
[----:B----4-:R-:W-:-:S02]  /*5e880*/  IMAD.MOV.U32 R20, RZ, RZ, R27 ;  /* 0x000000ffff147224 */ /* 0x010fc400078e001b */
[----:B------:R-:W-:Y:S01]  /*5e890*/  IMAD.MOV.U32 R21, RZ, RZ, R2 ;  /* 0x000000ffff157224 */ /* 0x000fe200078e0002 */
[----:B---3--:R0:W-:Y:S02]  /*5e8a0*/  STL.64 [R1+0x4da0], R16 ;  /* 0x004da01001007387 */ /* 0x0081e40000100a00 */
[----:B0-----:R-:W-:Y:S02]  /*5e8b0*/  IMAD.MOV.U32 R16, RZ, RZ, R6 ;  /* 0x000000ffff107224 */ /* 0x001fe400078e0006 */
[----:B------:R-:W-:Y:S01]  /*5e8c0*/  IMAD.MOV.U32 R17, RZ, RZ, R28 ;  /* 0x000000ffff117224 */ /* 0x000fe200078e001c */
[----:B------:R-:W3:Y:S04]  /*5e8d0*/  LDL.LU R6, [R1+0x4e38] ;  /* 0x004e380001067983 */ /* 0x000ee80000300800 */
[----:B------:R0:W-:Y:S02]  /*5e8e0*/  STL.64 [R1+0x4db0], R16 ;  /* 0x004db01001007387 */ /* 0x0001e40000100a00 */
[----:B0-----:R-:W-:-:S02]  /*5e8f0*/  IMAD.MOV.U32 R16, RZ, RZ, R7 ;  /* 0x000000ffff107224 */ /* 0x001fc400078e0007 */
[----:B------:R-:W-:Y:S01]  /*5e900*/  IMAD.MOV.U32 R17, RZ, RZ, R24 ;  /* 0x000000ffff117224 */ /* 0x000fe200078e0018 */
[----:B------:R-:W4:Y:S01]  /*5e910*/  LDL.LU R7, [R1+0x4e34] ;  /* 0x004e340001077983 */ /* 0x000f220000300800 */
[----:B------:R-:W2:Y:S03]  /*5e920*/  LDL.LU R24, [R1+0x4e30] ;  /* 0x004e300001187983 */ /* 0x000ea60000300800 */
[----:B------:R0:W-:Y:S02]  /*5e930*/  STL.64 [R1+0x4dc8], R16 ;  /* 0x004dc81001007387 */ /* 0x0001e40000100a00 */
[----:B0-----:R-:W-:Y:S02]  /*5e940*/  IMAD.MOV.U32 R16, RZ, RZ, R25 ;  /* 0x000000ffff107224 */ /* 0x001fe400078e0019 */
[----:B------:R-:W-:Y:S01]  /*5e950*/  IMAD.MOV.U32 R17, RZ, RZ, R26 ;  /* 0x000000ffff117224 */ /* 0x000fe200078e001a */
[----:B------:R-:W2:Y:S01]  /*5e960*/  LDL.LU R25, [R1+0x4e2c] ;  /* 0x004e2c0001197983 */ /* 0x000ea20000300800 */
[----:B------:R-:W2:Y:S03]  /*5e970*/  LDL.LU R26, [R1+0x4e28] ;  /* 0x004e2800011a7983 */ /* 0x000ea60000300800 */
[----:B------:R0:W-:Y:S01]  /*5e980*/  STL.64 [R1+0x4df0], R16 ;  /* 0x004df01001007387 */ /* 0x0001e20000100a00 */
[----:B------:R-:W2:Y:S02]  /*5e990*/  LDL.LU R27, [R1+0x4e24] ;  /* 0x004e2400011b7983 */ /* 0x000ea40000300800 */
[----:B------:R-:W2:Y:S01]  /*5e9a0*/  LDL.LU R2, [R1+0x4e20] ;  /* 0x004e200001027983 */ /* 0x000ea20000300800 */
[----:B0-----:R-:W2:Y:S01]  /*5e9b0*/  LDL.LU.64 R16, [R1+0x420] ;  /* 0x0004200001107983 */ /* 0x001ea20000300a00 */
[----:B------:R-:W2:Y:S03]  /*5e9c0*/  LDL.LU.64 R18, [R1+0x428] ;  /* 0x0004280001127983 */ /* 0x000ea60000300a00 */
[----:B--2---:R-:W-:Y:S01]  /*5e9d0*/  STL.64 [R1+0x4e08], R18 ;  /* 0x004e081201007387 */ /* 0x004fe20000100a00 */
[----:B------:R0:W-:Y:S03]  /*5e9e0*/  STL.64 [R1+0x4e00], R16 ;  /* 0x004e001001007387 */ /* 0x0001e60000100a00 */
[----:B0-----:R-:W2:Y:S01]  /*5e9f0*/  LDL.LU.64 R16, [R1+0x430] ;  /* 0x0004300001107983 */ /* 0x001ea20000300a00 */
[----:B------:R-:W2:Y:S02]  /*5ea00*/  LDL.LU.64 R18, [R1+0x438] ;  /* 0x0004380001127983 */ /* 0x000ea40000300a00 */
[----:B------:R-:W2:Y:S02]  /*5ea10*/  LDL.64 R8, [R1+0x170] ;  /* 0x0001700001087983 */ /* 0x000ea40000100a00 */
[----:B------:R4:W-:Y:S02]  /*5ea20*/  STL.64 [R1+0x4dd0], R20 ;  /* 0x004dd01401007387 */ /* 0x0009e40000100a00 */
[----:B----4-:R-:W-:-:S02]  /*5ea30*/  IMAD.MOV.U32 R20, RZ, RZ, R7 ;  /* 0x000000ffff147224 */ /* 0x010fc400078e0007 */
[----:B---3--:R-:W-:-:S07]  /*5ea40*/  IMAD.MOV.U32 R21, RZ, RZ, R6 ;  /* 0x000000ffff157224 */ /* 0x008fce00078e0006 */
[C---:B------:R-:W-:Y:S01]  /*5ea50*/  HMMA.16816.F32 R20, R24.reuse, R20, R12 ;  /* 0x000000141814723c */ /* 0x040fe2000000180c */
[----:B------:R-:W2:Y:S11]  /*5ea60*/  LDL.LU.64 R12, [R1+0x4e18] ;  /* 0x004e1800010c7983 */ /* 0x000eb60000300a00 */
[----:B------:R-:W-:Y:S11]  /*5ea70*/  @!UPT UIADD3 URZ, URZ, URZ, URZ ;  /* 0x0000003f3f3ff290 */ /* 0x000ff6000fffe03f */
[----:B------:R-:W-:Y:S01]  /*5ea80*/  @!UPT UIADD3 URZ, URZ, URZ, URZ ;  /* 0x0000003f3f3ff290 */ /* 0x000fe2000fffe03f */
[----:B------:R-:W-:Y:S02]  /*5ea90*/  IMAD.MOV.U32 R7, RZ, RZ, R23 ;  /* 0x000000ffff077224 */ /* 0x000fe400078e0017 */
[----:B------:R-:W-:Y:S01]  /*5eaa0*/  IMAD.MOV.U32 R6, RZ, RZ, R22 ;  /* 0x000000ffff067224 */ /* 0x000fe200078e0016 */
[----:B------:R0:W-:Y:S02]  /*5eab0*/  STL.64 [R1+0x440], R20 ;  /* 0x0004401401007387 */ /* 0x0001e40000100a00 */
[----:B0-----:R-:W-:Y:S02]  /*5eac0*/  IMAD.MOV.U32 R20, RZ, RZ, R0 ;  /* 0x000000ffff147224 */ /* 0x001fe400078e0000 */
[----:B------:R-:W3:Y:S01]  /*5ead0*/  LDL.LU R0, [R1+0x4e10] ;  /* 0x004e100001007983 */ /* 0x000ee20000300800 */
[----:B------:R0:W-:Y:S02]  /*5eae0*/  STL [R1+0x4abc], R7 ;  /* 0x004abc0701007387 */ /* 0x0001e40000100800 */
[----:B------:R1:W-:Y:S01]  /*5eaf0*/  STL [R1+0x4ab8], R6 ;  /* 0x004ab80601007387 */ /* 0x0003e20000100800 */
[----:B--2---:R-:W-:Y:S01]  /*5eb00*/  HMMA.16816.F32 R16, R24, R12, R16 ;  /* 0x0000000c1810723c */ /* 0x004fe20000001810 */
[----:B0-----:R-:W-:-:S02]  /*5eb10*/  IMAD.MOV.U32 R7, RZ, RZ, R12 ;  /* 0x000000ffff077224 */ /* 0x001fc400078e000c */
[----:B-1----:R-:W-:Y:S11]  /*5eb20*/  IMAD.MOV.U32 R6, RZ, RZ, R13 ;  /* 0x000000ffff067224 */ /* 0x002ff600078e000d */
[----:B------:R-:W-:Y:S09]  /*5eb30*/  @!UPT UIADD3 URZ, URZ, URZ, URZ ;  /* 0x0000003f3f3ff290 */ /* 0x000ff2000fffe03f */
[----:B------:R-:W-:Y:S01]  /*5eb40*/  STL.64 [R1+0x430], R16 ;  /* 0x0004301001007387 */ /* 0x000fe20000100a00 */
[----:B------:R0:W-:Y:S03]  /*5eb50*/  STL.64 [R1+0x438], R18 ;  /* 0x0004381201007387 */ /* 0x0001e60000100a00 */
[----:B0-----:R-:W2:Y:S01]  /*5eb60*/  LDL.LU.64 R18, [R1+0x4e08] ;  /* 0x004e080001127983 */ /* 0x001ea20000300a00 */
[----:B------:R-:W2:Y:S02]  /*5eb70*/  LDL.LU.64 R16, [R1+0x4e00] ;  /* 0x004e000001107983 */ /* 0x000ea40000300a00 */
[----:B------:R-:W2:Y:S02]  /*5eb80*/  LDL.LU.64 R12, [R1+0x4df8] ;  /* 0x004df800010c7983 */ /* 0x000ea40000300a00 */
[----:B------:R-:W-:Y:S01]  /*5eb90*/  STL.64 [R1+0x4c60], R6 ;  /* 0x004c600601007387 */ /* 0x000fe20000100a00 */
[----:B------:R0:W-:Y:S04]  /*5eba0*/  STL.64 [R1+0x4c58], R4 ;  /* 0x004c580401007387 */ /* 0x0001e80000100a00 */
[----:B0-----:R-:W4:Y:S01]  /*5ebb0*/  LDL.LU.64 R4, [R1+0x410] ;  /* 0x0004100001047983 */ /* 0x001f220000300a00 */
[----:B------:R-:W4:Y:S01]  /*5ebc0*/  LDL.LU.64 R6, [R1+0x418] ;  /* 0x0004180001067983 */ /* 0x000f220000300a00 */
[C---:B--2---:R-:W-:Y:S02]  /*5ebd0*/  HMMA.16816.F32 R12, R24.reuse, R12, R16 ;  /* 0x0000000c180c723c */ /* 0x044fe40000001810 */
[----:B------:R-:W4:Y:S11]  /*5ebe0*/  LDL.LU.64 R16, [R1+0x4df0] ;  /* 0x004df00001107983 */ /* 0x000f360000300a00 */
[----:B------:R-:W-:Y:S10]  /*5ebf0*/  @!UPT UIADD3 URZ, URZ, URZ, URZ ;  /* 0x0000003f3f3ff290 */ /* 0x000ff4000fffe03f */
[----:B------:R0:W-:Y:S01]  /*5ec00*/  STL.64 [R1+0x420], R12 ;  /* 0x0004200c01007387 */ /* 0x0001e20000100a00 */
[----:B------:R1:W-:Y:S03]  /*5ec10*/  STL.64 [R1+0x428], R14 ;  /* 0x0004280e01007387 */ /* 0x0003e60000100a00 */
[----:B0-----:R-:W2:Y:S01]  /*5ec20*/  LDL.LU.64 R12, [R1+0x400] ;  /* 0x00040000010c7983 */ /* 0x001ea20000300a00 */
[----:B-1----:R-:W2:Y:S01]  /*5ec30*/  LDL.LU.64 R14, [R1+0x408] ;  /* 0x00040800010e7983 */ /* 0x002ea20000300a00 */
[C---:B----4-:R-:W-:Y:S02]  /*5ec40*/  HMMA.16816.F32 R4, R24.reuse, R16, R4 ;  /* 0x000000101804723c */ /* 0x050fe40000001804 */
[----:B------:R-:W4:Y:S01]  /*5ec50*/  LDL.LU.64 R16, [R1+0x3e0] ;  /* 0x0003e00001107983 */ /* 0x000f220000300a00 */
[----:B------:R-:W2:Y:S11]  /*5ec60*/  LDL.LU.64 R18, [R1+0x3e8] ;  /* 0x0003e80001127983 */ /* 0x000eb60000300a00 */
[----:B------:R-:W-:Y:S09]  /*5ec70*/  @!UPT UIADD3 URZ, URZ, URZ, URZ ;  /* 0x0000003f3f3ff290 */ /* 0x000ff2000fffe03f */
[----:B------:R-:W-:Y:S01]  /*5ec80*/  STL.64 [R1+0x410], R4 ;  /* 0x0004100401007387 */ /* 0x000fe20000100a00 */
[----:B------:R-:W-:Y:S03]  /*5ec90*/  STL.64 [R1+0x418], R6 ;  /* 0x0004180601007387 */ /* 0x000fe60000100a00 */
[----:B--2---:R-:W-:Y:S01]  /*5eca0*/  STL.64 [R1+0x4de0], R18 ;  /* 0x004de01201007387 */ /* 0x004fe20000100a00 */
[----:B----4-:R0:W-:Y:S03]  /*5ecb0*/  STL.64 [R1+0x4dd8], R16 ;  /* 0x004dd81001007387 */ /* 0x0101e60000100a00 */
[----:B0-----:R-:W2:Y:S01]  /*5ecc0*/  LDL.LU.64 R16, [R1+0x3f0] ;  /* 0x0003f00001107983 */ /* 0x001ea20000300a00 */
[----:B------:R-:W2:Y:S02]  /*5ecd0*/  LDL.LU.64 R18, [R1+0x3f8] ;  /* 0x0003f80001127983 */ /* 0x000ea40000300a00 */
[----:B------:R-:W4:Y:S01]  /*5ece0*/  LDL.64 R4, [R1+0x100] ;  /* 0x0001000001047983 */ /* 0x000f220000100a00 */
[----:B------:R-:W-:Y:S01]  /*5ecf0*/  HMMA.16816.F32 R12, R24, R8, R12 ;  /* 0x00000008180c723c */ /* 0x000fe2000000180c */
[----:B----4-:R0:W-:Y:S04]  /*5ed00*/  STL.64 [R1+0x4da8], R4 ;  /* 0x004da80401007387 */ /* 0x0101e80000100a00 */
[----:B0-----:R-:W4:Y:S01]  /*5ed10*/  LDL.LU.64 R4, [R1+0x7b0] ;  /* 0x0007b00001047983 */ /* 0x001f220000300a00 */
[----:B------:R-:W3:Y:S02]  /*5ed20*/  LDL.LU.64 R6, [R1+0x7b8] ;  /* 0x0007b80001067983 */ /* 0x000ee40000300a00 */
[----:B------:R-:W-:-:S07]  /*5ed30*/  IMAD.MOV.U32 R21, RZ, RZ, R3 ;  /* 0x000000ffff157224 */ /* 0x000fce00078e0003 */
[----:B--2---:R-:W-:Y:S01]  /*5ed40*/  HMMA.16816.F32 R20, R24, R20, R16 ;  /* 0x000000141814723c */ /* 0x004fe20000001810 */
[----:B---3--:R-:W-:Y:S01]  /*5ed50*/  STL.64 [R1+0x4dc0], R6 ;  /* 0x004dc00601007387 */ /* 0x008fe20000100a00 */
[----:B----4-:R0:W-:Y:S03]  /*5ed60*/  STL.64 [R1+0x4db8], R4 ;  /* 0x004db80401007387 */ /* 0x0101e60000100a00 */
[----:B0-----:R-:W2:Y:S01]  /*5ed70*/  LDL.LU.64 R4, [R1+0x7c0] ;  /* 0x0007c00001047983 */ /* 0x001ea20000300a00 */
[----:B------:R-:W2:Y:S02]  /*5ed80*/  LDL.LU.64 R6, [R1+0x7c8] ;  /* 0x0007c80001067983 */ /* 0x000ea40000300a00 */
[----:B------:R0:W-:Y:S02]  /*5ed90*/  STL.64 [R1+0x400], R12 ;  /* 0x0004000c01007387 */ /* 0x0001e40000100a00 */
[----:B------:R1:W-:Y:S01]  /*5eda0*/  STL.64 [R1+0x408], R14 ;  /* 0x0004080e01007387 */ /* 0x0003e20000100a00 */
[----:B0-----:R-:W3:Y:S01]  /*5edb0*/  LDL.LU.64 R12, [R1+0x4de8] ;  /* 0x004de800010c7983 */ /* 0x001ee20000300a00 */
[----:B-1----:R-:W-:-:S02]  /*5edc0*/  IMAD.MOV.U32 R15, RZ, RZ, R8 ;  /* 0x000000ffff0f7224 */ /* 0x002fc400078e0008 */
[----:B------:R-:W-:Y:S02]  /*5edd0*/  IMAD.MOV.U32 R14, RZ, RZ, R9 ;  /* 0x000000ffff0e7224 */ /* 0x000fe400078e0009 */
[----:B------:R-:W4:Y:S01]  /*5ede0*/  LDL.LU.64 R8, [R1+0x790] ;  /* 0x0007900001087983 */ /* 0x000f220000300a00 */
[----:B------:R-:W4:Y:S02]  /*5edf0*/  LDL.LU.64 R10, [R1+0x798] ;  /* 0x00079800010a7983 */ /* 0x000f240000300a00 */
[----:B------:R-:W-:Y:S01]  /*5ee00*/  STL.64 [R1+0x4c80], R14 ;  /* 0x004c800e01007387 */ /* 0x000fe20000100a00 */
[----:B---3--:R0:W-:Y:S04]  /*5ee10*/  STL.64 [R1+0x4c78], R12 ;  /* 0x004c780c01007387 */ /* 0x0081e80000100a00 */
[----:B0-----:R-:W3:Y:S01]  /*5ee20*/  LDL.64 R12, [R1+0x120] ;  /* 0x00012000010c7983 */ /* 0x001ee20000100a00 */
[----:B------:R-:W2:Y:S02]  /*5ee30*/  LDL.LU.64 R18, [R1+0x4de0] ;  /* 0x004de00001127983 */ /* 0x000ea40000300a00 */
[----:B------:R-:W2:Y:S02]  /*5ee40*/  LDL.LU.64 R16, [R1+0x4dd8] ;  /* 0x004dd80001107983 */ /* 0x000ea40000300a00 */
[----:B------:R0:W-:Y:S01]  /*5ee50*/  STL.64 [R1+0x3f0], R20 ;  /* 0x0003f01401007387 */ /* 0x0001e20000100a00 */
[----:B------:R2:W-:Y:S04]  /*5ee60*/  STL.64 [R1+0x3f8], R22 ;  /* 0x0003f81601007387 */ /* 0x0005e80000100a00 */
[----:B0-----:R-:W2:Y:S04]  /*5ee70*/  LDL.LU.64 R20, [R1+0x4dd0] ;  /* 0x004dd00001147983 */ /* 0x001ea80000300a00 */
[----:B------:R-:W0:Y:S02]  /*5ee80*/  S2R R3, SR_TID.X ;  /* 0x0000000000037919 */ /* 0x000e240000002100 */
[----:B0-----:R-:W-:-:S05]  /*5ee90*/  IMAD.SHL.U32 R3, R3, 0x2, RZ ;  /* 0x0000000203037824 */ /* 0x001fca00078e00ff */
[----:B------:R-:W-:Y:S01]  /*5eea0*/  LOP3.LUT R0, R0, 0x10, R3, 0x78, !PT ;  /* 0x0000001000007812 */ /* 0x000fe200078e7803 */
[----:B--2---:R-:W-:Y:S01]  /*5eeb0*/  HMMA.16816.F32 R20, R24, R20, R16 ;  /* 0x000000141814723c */ /* 0x004fe20000001810 */
[----:B------:R-:W2:Y:S02]  /*5eec0*/  LDL.LU.64 R16, [R1+0x4dc8] ;  /* 0x004dc80001107983 */ /* 0x000ea40000300a00 */
[----:B------:R-:W-:-:S04]  /*5eed0*/  LOP3.LUT R0, R0, 0x400, R2, 0xf8, !PT ;  /* 0x0000040000007812 */ /* 0x000fc800078ef802 */
[----:B------:R-:W-:Y:S11]  /*5eee0*/  LOP3.LUT R0, R0, 0x40, RZ, 0x3c, !PT ;  /* 0x0000004000007812 */ /* 0x000ff600078e3cff */
[----:B------:R-:W-:Y:S05]  /*5eef0*/  @!UPT UIADD3 URZ, URZ, URZ, URZ ;  /* 0x0000003f3f3ff290 */ /* 0x000fea000fffe03f */
[----:B------:R-:W-:Y:S01]  /*5ef00*/  STL.64 [R1+0x3e0], R20 ;  /* 0x0003e01401007387 */ /* 0x000fe20000100a00 */
[----:B------:R-:W-:Y:S02]  /*5ef10*/  STL.64 [R1+0x3e8], R22 ;  /* 0x0003e81601007387 */ /* 0x000fe40000100a00 */
[----:B------:R-:W0:Y:S02]  /*5ef20*/  LDSM.16.MT88.4 R20, [R0+0x10000] ;  /* 0x010000000014783b */ /* 0x000e240000004200 */
[----:B0-----:R-:W-:Y:S02]  /*5ef30*/  STL.64 [R1+0x4ca0], R22 ;  /* 0x004ca01601007387 */ /* 0x001fe40000100a00 */
[----:B------:R0:W-:Y:S02]  /*5ef40*/  STL.64 [R1+0x4c98], R20 ;  /* 0x004c981401007387 */ /* 0x0001e40000100a00 */
[----:B0-----:R-:W3:Y:S01]  /*5ef50*/  LDL.LU.64 R20, [R1+0x7a0] ;  /* 0x0007a00001147983 */ /* 0x001ee20000300a00 */
[----:B------:R-:W3:Y:S01]  /*5ef60*/  LDL.LU.64 R22, [R1+0x7a8] ;  /* 0x0007a80001167983 */ /* 0x000ee20000300a00 */
        /* <DEDUP_REMOVED lines=8> */
[----:B------:R-:W2:Y:S11]  /*5eff0*/  LDL.LU.64 R4, [R1+0x4da8] ;  /* 0x004da80001047983 */ /* 0x000eb60000300a00 */
[----:B------:R-:W-:Y:S10]  /*5f000*/  @!UPT UIADD3 URZ, URZ, URZ, URZ ;  /* 0x0000003f3f3ff290 */ /* 0x000ff4000fffe03f */
[----:B------:R0:W-:Y:S01]  /*5f010*/  STL.64 [R1+0x7b0], R16 ;  /* 0x0007b01001007387 */ /* 0x0001e20000100a00 */
[----:B------:R-:W-:Y:S03]  /*5f020*/  STL.64 [R1+0x7b8], R18 ;  /* 0x0007b81201007387 */ /* 0x000fe60000100a00 */
[----:B0-----:R-:W4:Y:S01]  /*5f030*/  LDL.LU.64 R16, [R1+0x4da0] ;  /* 0x004da00001107983 */ /* 0x001f220000300a00 */
[C---:B---3--:R-:W-:Y:S01]  /*5f040*/  HMMA.16816.F32 R20, R24.reuse, R12, R20 ;  /* 0x0000000c1814723c */ /* 0x048fe20000001814 */
[----:B------:R-:W-:Y:S02]  /*5f050*/  IMAD.MOV.U32 R0, RZ, RZ, R13 ;  /* 0x000000ffff007224 */ /* 0x000fe400078e000d */
[----:B------:R-:W-:Y:S11]  /*5f060*/  IMAD.MOV.U32 R2, RZ, RZ, R12 ;  /* 0x000000ffff027224 */ /* 0x000ff600078e000c */
[----:B------:R-:W-:Y:S09]  /*5f070*/  @!UPT UIADD3 URZ, URZ, URZ, URZ ;  /* 0x0000003f3f3ff290 */ /* 0x000ff2000fffe03f */
[----:B------:R0:W-:Y:S01]  /*5f080*/  STL.64 [R1+0x7a0], R20 ;  /* 0x0007a01401007387 */ /* 0x0001e20000100a00 */
[----:B------:R1:W-:Y:S03]  /*5f090*/  STL.64 [R1+0x7a8], R22 ;  /* 0x0007a81601007387 */ /* 0x0003e60000100a00 */
[----:B0-----:R-:W2:Y:S01]  /*5f0a0*/  LDL.LU.64 R20, [R1+0x780] ;  /* 0x0007800001147983 */ /* 0x001ea20000300a00 */
[----:B-1----:R-:W2:Y:S02]  /*5f0b0*/  LDL.LU.64 R22, [R1+0x788] ;  /* 0x0007880001167983 */ /* 0x002ea40000300a00 */
[----:B------:R-:W-:Y:S02]  /*5f0c0*/  STL [R1+0x4bdc], R0 ;  /* 0x004bdc0001007387 */ /* 0x000fe40000100800 */
[----:B------:R-:W-:Y:S01]  /*5f0d0*/  STL [R1+0x4bd8], R2 ;  /* 0x004bd80201007387 */ /* 0x000fe20000100800 */
[C---:B----4-:R-:W-:Y:S11]  /*5f0e0*/  HMMA.16816.F32 R8, R24.reuse, R16, R8 ;  /* 0x000000101808723c */ /* 0x050ff60000001808 */
[----:B------:R-:W-:Y:S11]  /*5f0f0*/  @!UPT UIADD3 URZ, URZ, URZ, URZ ;  /* 0x0000003f3f3ff290 */ /* 0x000ff6000fffe03f */
[----:B------:R-:W-:Y:S01]  /*5f100*/  @!UPT UIADD3 URZ, URZ, URZ, URZ ;  /* 0x0000003f3f3ff290 */ /* 0x000fe2000fffe03f */
[----:B------:R0:W-:Y:S01]  /*5f110*/  STL.64 [R1+0x790], R8 ;  /* 0x0007900801007387 */ /* 0x0001e20000100a00 */
[----:B------:R-:W-:Y:S02]  /*5f120*/  STL.64 [R1+0x798], R10 ;  /* 0x0007980a01007387 */ /* 0x000fe40000100a00 */
[----:B------:R-:W3:Y:S02]  /*5f130*/  LDL.64 R12, [R1+0xd0] ;  /* 0x0000d000010c7983 */ /* 0x000ee40000100a00 */
[----:B---3--:R2:W-:Y:S01]  /*5f140*/  STL.64 [R1+0x4d90], R12 ;  /* 0x004d900c01007387 */ /* 0x0085e20000100a00 */
[----:B0-----:R-:W3:Y:S02]  /*5f150*/  LDL R8, [R1+0xc0] ;  /* 0x0000c00001087983 */ /* 0x001ee40000100800 */
[----:B------:R-:W3:Y:S02]  /*5f160*/  LDL R9, [R1+0xc4] ;  /* 0x0000c40001097983 */ /* 0x000ee40000100800 */
[----:B------:R-:W-:Y:S01]  /*5f170*/  IMAD.MOV.U32 R28, RZ, RZ, R16 ;  /* 0x000000ffff1c7224 */ /* 0x000fe200078e0010 */
[----:B--2---:R-:W-:Y:S01]  /*5f180*/  HMMA.16816.F32 R12, R24, R4, R20 ;  /* 0x00000004180c723c */ /* 0x004fe20000001814 */
[----:B---3--:R0:W-:Y:S01]  /*5f190*/  STL.64 [R1+0x4d98], R8 ;  /* 0x004d980801007387 */ /* 0x0081e20000100a00 */
[----:B------:R-:W2:Y:S02]  /*5f1a0*/  LDL R16, [R1] ;  /* 0x0000000001107983 */ /* 0x000ea40000100800 */
[----:B------:R-:W-:-:S02]  /*5f1b0*/  IMAD.MOV.U32 R3, RZ, RZ, R17 ;  /* 0x000000ffff037224 */ /* 0x000fc400078e0011 */
[----:B------:R-:W-:Y:S01]  /*5f1c0*/  IMAD.MOV.U32 R17, RZ, RZ, R29 ;  /* 0x000000ffff117224 */ /* 0x000fe200078e001d */
[----:B0-----:R-:W3:Y:S01]  /*5f1d0*/  LDL.LU.64 R8, [R1+0x770] ;  /* 0x0007700001087983 */ /* 0x001ee20000300a00 */
[----:B------:R-:W3:Y:S03]  /*5f1e0*/  LDL.LU.64 R10, [R1+0x778] ;  /* 0x00077800010a7983 */ /* 0x000ee60000300a00 */
[----:B--2---:R0:W-:Y:S01]  /*5f1f0*/  STL.64 [R1+0x4ca8], R16 ;  /* 0x004ca81001007387 */ /* 0x0041e20000100a00 */
[----:B------:R-:W-:Y:S02]  /*5f200*/  STL [R1+0x4be4], R3 ;  /* 0x004be40301007387 */ /* 0x000fe40000100800 */
[----:B------:R-:W-:Y:S01]  /*5f210*/  STL [R1+0x4be0], R28 ;  /* 0x004be01c01007387 */ /* 0x000fe20000100800 */
[----:B0-----:R-:W2:Y:S08]  /*5f220*/  LDL R16, [R1+0x10] ;  /* 0x0000100001107983 */ /* 0x001eb00000100800 */
[----:B------:R0:W-:Y:S02]  /*5f230*/  STL.64 [R1+0x780], R12 ;  /* 0x0007800c01007387 */ /* 0x0001e40000100a00 */
[----:B------:R1:W-:Y:S02]  /*5f240*/  STL.64 [R1+0x788], R14 ;  /* 0x0007880e01007387 */ /* 0x0003e40000100a00 */
[----:B------:R-:W2:Y:S01]  /*5f250*/  LDL R17, [R1+0x14] ;  /* 0x0000140001117983 */ /* 0x000ea20000100800 */
[----:B0-----:R-:W4:Y:S01]  /*5f260*/  LDL.LU.64 R12, [R1+0x760] ;  /* 0x00076000010c7983 */ /* 0x001f220000300a00 */
[----:B-1----:R-:W4:Y:S03]  /*5f270*/  LDL.LU.64 R14, [R1+0x768] ;  /* 0x00076800010e7983 */ /* 0x002f260000300a00 */
[----:B--2---:R0:W-:Y:S04]  /*5f280*/  STL.64 [R1+0x4cc0], R16 ;  /* 0x004cc01001007387 */ /* 0x0041e80000100a00 */
[----:B0-----:R-:W2:Y:S04]  /*5f290*/  LDL R16, [R1+0x20] ;  /* 0x0000200001107983 */ /* 0x001ea80000100800 */
[----:B------:R-:W2:Y:S01]  /*5f2a0*/  LDL R17, [R1+0x24] ;  /* 0x0000240001117983 */ /* 0x000ea20000100800 */
[----:B------:R-:W3:Y:S02]  /*5f2b0*/  LDL.LU.64 R20, [R1+0x750] ;  /* 0x0007500001147983 */ /* 0x000ee40000300a00 */
[----:B------:R-:W-:-:S02]  /*5f2c0*/  IMAD.MOV.U32 R29, RZ, RZ, R5 ;  /* 0x000000ffff1d7224 */ /* 0x000fc400078e0005 */
[----:B------:R-:W3:Y:S01]  /*5f2d0*/  LDL.LU.64 R22, [R1+0x758] ;  /* 0x0007580001167983 */ /* 0x000ee20000300a00 */
[----:B------:R-:W3:Y:S01]  /*5f2e0*/  LDL.LU.64 R4, [R1+0x740] ;  /* 0x0007400001047983 */ /* 0x000ee20000300a00 */
[----:B------:R-:W3:Y:S03]  /*5f2f0*/  LDL.LU.64 R6, [R1+0x748] ;  /* 0x0007480001067983 */ /* 0x000ee60000300a00 */
[----:B--2---:R0:W-:Y:S04]  /*5f300*/  STL.64 [R1+0x4cd8], R16 ;  /* 0x004cd81001007387 */ /* 0x0041e80000100a00 */
[----:B0-----:R-:W3:Y:S01]  /*5f310*/  LDL.64 R16, [R1+0xf0] ;  /* 0x0000f00001107983 */ /* 0x001ee20000100a00 */
[----:B------:R-:W-:Y:S01]  /*5f320*/  STL [R1+0x4be8], R29 ;  /* 0x004be81d01007387 */ /* 0x000fe20000100800 */
[----:B---3--:R-:W-:Y:S01]  /*5f330*/  HMMA.16816.F32 R8, R24, R16, R8 ;  /* 0x000000101808723c */ /* 0x008fe20000001808 */
[----:B------:R-:W-:-:S02]  /*5f340*/  IMAD.MOV.U32 R0, RZ, RZ, R16 ;  /* 0x000000ffff007224 */ /* 0x000fc400078e0010 */
[----:B------:R-:W-:Y:S11]  /*5f350*/  IMAD.MOV.U32 R2, RZ, RZ, R17 ;  /* 0x000000ffff027224 */ /* 0x000ff600078e0011 */
[----:B------:R-:W-:Y:S09]  /*5f360*/  @!UPT UIADD3 URZ, URZ, URZ, URZ ;  /* 0x0000003f3f3ff290 */ /* 0x000ff2000fffe03f */
[----:B------:R0:W-:Y:S01]  /*5f370*/  STL.64 [R1+0x770], R8 ;  /* 0x0007700801007387 */ /* 0x0001e20000100a00 */
[----:B------:R-:W-:Y:S03]  /*5f380*/  STL.64 [R1+0x778], R10 ;  /* 0x0007780a01007387 */ /* 0x000fe60000100a00 */
[----:B0-----:R-:W2:Y:S01]  /*5f390*/  LDL.LU.64 R8, [R1+0x4d98] ;  /* 0x004d980001087983 */ /* 0x001ea20000300a00 */
[----:B------:R-:W3:Y:S02]  /*5f3a0*/  LDL R16, [R1+0x30] ;  /* 0x0000300001107983 */ /* 0x000ee40000100800 */
[----:B------:R-:W3:Y:S02]  /*5f3b0*/  LDL R17, [R1+0x34] ;  /* 0x0000340001117983 */ /* 0x000ee40000100800 */
[----:B---3--:R0:W-:Y:S04]  /*5f3c0*/  STL.64 [R1+0x4cf0], R16 ;  /* 0x004cf01001007387 */ /* 0x0081e80000100a00 */
[----:B0-----:R-:W4:Y:S01]  /*5f3d0*/  LDL.64 R16, [R1+0xe0] ;  /* 0x0000e00001107983 */ /* 0x001f220000100a00 */
[----:B------:R-:W-:Y:S01]  /*5f3e0*/  STL [R1+0x4bec], R2 ;  /* 0x004bec0201007387 */ /* 0x000fe20000100800 */
[----:B----4-:R-:W-:Y:S01]  /*5f3f0*/  HMMA.16816.F32 R12, R24, R16, R12 ;  /* 0x00000010180c723c */ /* 0x010fe2000000180c */
[----:B------:R-:W-:-:S02]  /*5f400*/  IMAD.MOV.U32 R3, RZ, RZ, R16 ;  /* 0x000000ffff037224 */ /* 0x000fc400078e0010 */
[----:B------:R-:W-:Y:S11]  /*5f410*/  IMAD.MOV.U32 R28, RZ, RZ, R17 ;  /* 0x000000ffff1c7224 */ /* 0x000ff600078e0011 */
[----:B------:R-:W-:Y:S09]  /*5f420*/  @!UPT UIADD3 URZ, URZ, URZ, URZ ;  /* 0x0000003f3f3ff290 */ /* 0x000ff2000fffe03f */
[----:B------:R0:W-:Y:S01]  /*5f430*/  STL.64 [R1+0x760], R12 ;  /* 0x0007600c01007387 */ /* 0x0001e20000100a00 */
[----:B------:R-:W-:Y:S03]  /*5f440*/  STL.64 [R1+0x768], R14 ;  /* 0x0007680e01007387 */ /* 0x000fe60000100a00 */
[----:B0-----:R-:W3:Y:S01]  /*5f450*/  LDL.LU.64 R12, [R1+0x4d90] ;  /* 0x004d9000010c7983 */ /* 0x001ee20000300a00 */
[----:B------:R-:W4:Y:S02]  /*5f460*/  LDL R16, [R1+0x40] ;  /* 0x0000400001107983 */ /* 0x000f240000100800 */
[----:B------:R-:W4:Y:S01]  /*5f470*/  LDL R17, [R1+0x44] ;  /* 0x0000440001117983 */ /* 0x000f220000100800 */
[C---:B--2---:R-:W-:Y:S01]  /*5f480*/  HMMA.16816.F32 R4, R24.reuse, R8, R4 ;  /* 0x000000081804723c */ /* 0x044fe20000001804 */
[----:B----4-:R3:W-:Y:S07]  /*5f490*/  STL.64 [R1+0x4d08], R16 ;  /* 0x004d081001007387 */ /* 0x0107ee0000100a00 */
[C---:B---3--:R-:W-:Y:S11]  /*5f4a0*/  HMMA.16816.F32 R16, R24.reuse, R12, R20 ;  /* 0x0000000c1810723c */ /* 0x048ff60000001814 */
[----:B------:R-:W-:Y:S11]  /*5f4b0*/  @!UPT UIADD3 URZ, URZ, URZ, URZ ;  /* 0x0000003f3f3ff290 */ /* 0x000ff6000fffe03f */
[----:B------:R-:W-:Y:S01]  /*5f4c0*/  @!UPT UIADD3 URZ, URZ, URZ, URZ ;  /* 0x0000003f3f3ff290 */ /* 0x000fe2000fffe03f */
[----:B------:R0:W-:Y:S01]  /*5f4d0*/  STL.64 [R1+0x750], R16 ;  /* 0x0007501001007387 */ /* 0x0001e20000100a00 */
[----:B------:R-:W-:Y:S03]  /*5f4e0*/  STL.64 [R1+0x758], R18 ;  /* 0x0007581201007387 */ /* 0x000fe60000100a00 */
[----:B0-----:R-:W2:Y:S01]  /*5f4f0*/  LDL R16, [R1+0x50] ;  /* 0x0000500001107983 */ /* 0x001ea20000100800 */
[----:B------:R0:W-:Y:S02]  /*5f500*/  STL.64 [R1+0x740], R4 ;  /* 0x0007400401007387 */ /* 0x0001e40000100a00 */
[----:B------:R-:W-:Y:S02]  /*5f510*/  STL.64 [R1+0x748], R6 ;  /* 0x0007480601007387 */ /* 0x000fe40000100a00 */
[----:B------:R-:W2:Y:S02]  /*5f520*/  LDL R17, [R1+0x54] ;  /* 0x0000540001117983 */ /* 0x000ea40000100800 */
[----:B--2---:R-:W-:Y:S01]  /*5f530*/  STL.64 [R1+0x4d20], R16 ;  /* 0x004d201001007387 */ /* 0x004fe20000100a00 */
[----:B0-----:R-:W2:Y:S02]  /*5f540*/  LDL R4, [R1+0x60] ;  /* 0x0000600001047983 */ /* 0x001ea40000100800 */
[----:B------:R-:W2:Y:S02]  /*5f550*/  LDL R5, [R1+0x64] ;  /* 0x0000640001057983 */ /* 0x000ea40000100800 */
[----:B--2---:R-:W-:Y:S01]  /*5f560*/  STL.64 [R1+0x4d28], R4 ;  /* 0x004d280401007387 */ /* 0x004fe20000100a00 */
[----:B------:R-:W2:Y:S02]  /*5f570*/  LDL R8, [R1+0x70] ;  /* 0x0000700001087983 */ /* 0x000ea40000100800 */
[----:B------:R-:W2:Y:S02]  /*5f580*/  LDL R9, [R1+0x74] ;  /* 0x0000740001097983 */ /* 0x000ea40000100800 */
[----:B--2---:R0:W-:Y:S04]  /*5f590*/  STL.64 [R1+0x4d30], R8 ;  /* 0x004d300801007387 */ /* 0x0041e80000100a00 */
[----:B0-----:R-:W2:Y:S04]  /*5f5a0*/  LDL R8, [R1+0x80] ;  /* 0x0000800001087983 */ /* 0x001ea80000100800 */
[----:B------:R-:W2:Y:S04]  /*5f5b0*/  LDL R9, [R1+0x84] ;  /* 0x0000840001097983 */ /* 0x000ea80000100800 */
        /* <DEDUP_REMOVED lines=8> */
[----:B------:R-:W2:Y:S01]  /*5f640*/  LDL R9, [R1+0xb4] ;  /* 0x0000b40001097983 */ /* 0x000ea20000100800 */
[----:B------:R-:W3:Y:S02]  /*5f650*/  LDL.LU.64 R4, [R1+0x6f0] ;  /* 0x0006f00001047983 */ /* 0x000ee40000300a00 */
[----:B------:R-:W4:Y:S02]  /*5f660*/  LDL.LU.64 R6, [R1+0x6f8] ;  /* 0x0006f80001067983 */ /* 0x000f240000300a00 */
[----:B----4-:R-:W-:Y:S01]  /*5f670*/  STL.64 [R1+0x4d40], R6 ;  /* 0x004d400601007387 */ /* 0x010fe20000100a00 */
[----:B---3--:R0:W-:Y:S03]  /*5f680*/  STL.64 [R1+0x4d38], R4 ;  /* 0x004d380401007387 */ /* 0x0081e60000100a00 */
[----:B0-----:R-:W3:Y:S01]  /*5f690*/  LDL.LU.64 R4, [R1+0x700] ;  /* 0x0007000001047983 */ /* 0x001ee20000300a00 */
[----:B------:R-:W4:Y:S03]  /*5f6a0*/  LDL.LU.64 R6, [R1+0x708] ;  /* 0x0007080001067983 */ /* 0x000f260000300a00 */
        /* <DEDUP_REMOVED lines=28> */
[----:B------:R-:W-:Y:S02]  /*5f870*/  HMMA.16816.F32 R8, R24, R8, R4 ;  /* 0x000000081808723c */ /* 0x000fe40000001804 */
        /* <DEDUP_REMOVED lines=12> */
[----:B------:R-:W2:Y:S01]  /*5f940*/  LDL.LU.64 R6, [R1+0x4d88] ;  /* 0x004d880001067983 */ /* 0x000ea20000300a00 */
[----:B------:R-:W2:Y:S02]  /*5f950*/  LDL.LU.64 R4, [R1+0x4d80] ;  /* 0x004d800001047983 */ /* 0x000ea40000300a00 */
[----:B------:R0:W-:Y:S02]  /*5f960*/  STL.64 [R1+0x730], R8 ;  /* 0x0007300801007387 */ /* 0x0001e40000100a00 */
[----:B------:R2:W-:Y:S01]  /*5f970*/  STL.64 [R1+0x738], R10 ;  /* 0x0007380a01007387 */ /* 0x0005e20000100a00 */
        /* <DEDUP_REMOVED lines=23> */
[----:B------:R-:W3:Y:S11]  /*5faf0*/  LDL.LU.64 R4, [R1+0x4d28] ;  /* 0x004d280001047983 */ /* 0x000ef60000300a00 */
[----:B------:R-:W-:Y:S10]  /*5fb00*/  @!UPT UIADD3 URZ, URZ, URZ, URZ ;  /* 0x0000003f3f3ff290 */ /* 0x000ff4000fffe03f */
[----:B------:R0:W-:Y:S01]  /*5fb10*/  STL.64 [R1+0x6f0], R8 ;  /* 0x0006f00801007387 */ /* 0x0001e20000100a00 */
[----:B------:R1:W-:Y:S03]  /*5fb20*/  STL.64 [R1+0x6f8], R10 ;  /* 0x0006f80a01007387 */ /* 0x0003e60000100a00 */
[----:B0-----:R-:W2:Y:S01]  /*5fb30*/  LDL.LU.64 R8, [R1+0x660] ;  /* 0x0006600001087983 */ /* 0x001ea20000300a00 */
[----:B-1----:R-:W2:Y:S01]  /*5fb40*/  LDL.LU.64 R10, [R1+0x668] ;  /* 0x00066800010a7983 */ /* 0x002ea20000300a00 */
[C---:B---3--:R-:W-:Y:S02]  /*5fb50*/  HMMA.16816.F32 R4, R24.reuse, R4, R16 ;  /* 0x000000041804723c */ /* 0x048fe40000001810 */
[----:B------:R-:W3:Y:S11]  /*5fb60*/  LDL.LU.64 R16, [R1+0x4d20] ;  /* 0x004d200001107983 */ /* 0x000ef60000300a00 */
[----:B------:R-:W-:Y:S10]  /*5fb70*/  @!UPT UIADD3 URZ, URZ, URZ, URZ ;  /* 0x0000003f3f3ff290 */ /* 0x000ff4000fffe03f */
[----:B------:R0:W-:Y:S01]  /*5fb80*/  STL.64 [R1+0x6e0], R4 ;  /* 0x0006e00401007387 */ /* 0x0001e20000100a00 */
[----:B------:R1:W-:Y:S03]  /*5fb90*/  STL.64 [R1+0x6e8], R6 ;  /* 0x0006e80601007387 */ /* 0x0003e60000100a00 */
[----:B0-----:R-:W2:Y:S01]  /*5fba0*/  LDL.LU.64 R4, [R1+0x650] ;  /* 0x0006500001047983 */ /* 0x001ea20000300a00 */
[----:B-1----:R-:W2:Y:S01]  /*5fbb0*/  LDL.LU.64 R6, [R1+0x658] ;  /* 0x0006580001067983 */ /* 0x002ea20000300a00 */
[C---:B---3--:R-:W-:Y:S02]  /*5fbc0*/  HMMA.16816.F32 R16, R24.reuse, R16, R20 ;  /* 0x000000101810723c */ /* 0x048fe40000001814 */
[----:B------:R-:W3:Y:S01]  /*5fbd0*/  LDL.LU.64 R22, [R1+0x4d18] ;  /* 0x004d180001167983 */ /* 0x000ee20000300a00 */
[----:B------:R-:W3:Y:S11]  /*5fbe0*/  LDL.LU.64 R20, [R1+0x4d10] ;  /* 0x004d100001147983 */ /* 0x000ef60000300a00 */
[----:B------:R-:W-:Y:S09]  /*5fbf0*/  @!UPT UIADD3 URZ, URZ, URZ, URZ ;  /* 0x0000003f3f3ff290 */ /* 0x000ff2000fffe03f */
[----:B------:R0:W-:Y:S01]  /*5fc00*/  STL.64 [R1+0x6d0], R16 ;  /* 0x0006d01001007387 */ /* 0x0001e20000100a00 */
[----:B------:R3:W-:Y:S03]  /*5fc10*/  STL.64 [R1+0x6d8], R18 ;  /* 0x0006d81201007387 */ /* 0x0007e60000100a00 */
[----:B0-----:R-:W3:Y:S02]  /*5fc20*/  LDL.LU.64 R16, [R1+0x4d08] ;  /* 0x004d080001107983 */ /* 0x001ee40000300a00 */
        /* <DEDUP_REMOVED lines=35> */
[----:B------:R-:W4:Y:S02]  /*5fe60*/  LDL.LU.64 R16, [R1+0x4c88] ;  /* 0x004c880001107983 */ /* 0x000f240000300a00 */
[C---:B----4-:R-:W-:Y:S11]  /*5fe70*/  HMMA.16816.F32 R12, R24.reuse, R16, R12 ;  /* 0x00000010180c723c */ /* 0x050ff6000000180c */
[----:B------:R-:W-:Y:S11]  /*5fe80*/  @!UPT UIADD3 URZ, URZ, URZ, URZ ;  /* 0x0000003f3f3ff290 */ /* 0x000ff6000fffe03f */
[----:B------:R-:W-:Y:S01]  /*5fe90*/  @!UPT UIADD3 URZ, URZ, URZ, URZ ;  /* 0x0000003f3f3ff290 */ /* 0x000fe2000fffe03f */
[----:B------:R-:W-:Y:S01]  /*5fea0*/  STL.64 [R1+0x670], R12 ;  /* 0x0006700c01007387 */ /* 0x000fe20000100a00 */
[----:B------:R0:W-:Y:S03]  /*5feb0*/  STL.64 [R1+0x678], R14 ;  /* 0x0006780e01007387 */ /* 0x0001e60000100a00 */
[----:B0-----:R-:W4:Y:S01]  /*5fec0*/  LDL.LU.64 R14, [R1+0x4c80] ;  /* 0x004c8000010e7983 */ /* 0x001f220000300a00 */
[----:B------:R-:W3:Y:S02]  /*5fed0*/  LDL.LU.64 R12, [R1+0x4c78] ;  /* 0x004c7800010c7983 */ /* 0x000ee40000300a00 */
[----:B--2---:R-:W-:Y:S02]  /*5fee0*/  STL.64 [R1+0x4af0], R18 ;  /* 0x004af01201007387 */ /* 0x004fe40000100a00 */
[----:B------:R0:W-:Y:S02]  /*5fef0*/  STL.64 [R1+0x4ae8], R16 ;  /* 0x004ae81001007387 */ /* 0x0001e40000100a00 */
[----:B0-----:R-:W2:Y:S01]  /*5ff00*/  LDL.LU.64 R16, [R1+0x150] ;  /* 0x0001500001107983 */ /* 0x001ea20000300a00 */
[C---:B---3--:R-:W-:Y:S03]  /*5ff10*/  HMMA.16816.F32 R8, R24.reuse, R12, R8 ;  /* 0x0000000c1808723c */ /* 0x048fe60000001808 */
[----:B--2---:R0:W-:Y:S04]  /*5ff20*/  STL.64 [R1+0x4bf0], R16 ;  /* 0x004bf01001007387 */ /* 0x0041e80000100a00 */
[----:B0-----:R-:W2:Y:S01]  /*5ff30*/  LDL.LU.64 R16, [R1+0x3d0] ;  /* 0x0003d00001107983 */ /* 0x001ea20000300a00 */
[----:B------:R-:W2:Y:S11]  /*5ff40*/  LDL.LU.64 R18, [R1+0x3d8] ;  /* 0x0003d80001127983 */ /* 0x000eb60000300a00 */
[----:B------:R-:W-:Y:S04]  /*5ff50*/  @!UPT UIADD3 URZ, URZ, URZ, URZ ;  /* 0x0000003f3f3ff290 */ /* 0x000fe8000fffe03f */
[----:B------:R-:W-:Y:S02]  /*5ff60*/  STL.64 [R1+0x660], R8 ;  /* 0x0006600801007387 */ /* 0x000fe40000100a00 */
[----:B------:R0:W-:Y:S02]  /*5ff70*/  STL.64 [R1+0x668], R10 ;  /* 0x0006680a01007387 */ /* 0x0001e40000100a00 */
[----:B0-----:R-:W3:Y:S01]  /*5ff80*/  LDL.LU.64 R10, [R1+0x4c70] ;  /* 0x004c7000010a7983 */ /* 0x001ee20000300a00 */
[----:B------:R-:W2:Y:S02]  /*5ff90*/  LDL.LU.64 R8, [R1+0x4c68] ;  /* 0x004c680001087983 */ /* 0x000ea40000300a00 */
[----:B------:R-:W-:Y:S02]  /*5ffa0*/  STL [R1+0x4ae4], R12 ;  /* 0x004ae40c01007387 */ /* 0x000fe40000100800 */
[----:B------:R-:W-:Y:S01]  /*5ffb0*/  STL [R1+0x4ae0], R13 ;  /* 0x004ae00d01007387 */ /* 0x000fe20000100800 */
[C---:B--2---:R-:W-:Y:S11]  /*5ffc0*/  HMMA.16816.F32 R4, R24.reuse, R8, R4 ;  /* 0x000000081804723c */ /* 0x044ff60000001804 */
[----:B------:R-:W-:Y:S11]  /*5ffd0*/  @!UPT UIADD3 URZ, URZ, URZ, URZ ;  /* 0x0000003f3f3ff290 */ /* 0x000ff6000fffe03f */
[----:B------:R-:W-:Y:S01]  /*5ffe0*/  @!UPT UIADD3 URZ, URZ, URZ, URZ ;  /* 0x0000003f3f3ff290 */ /* 0x000fe2000fffe03f */
[----:B------:R-:W-:Y:S01]  /*5fff0*/  STL.64 [R1+0x650], R4 ;  /* 0x0006500401007387 */ /* 0x000fe20000100a00 */
[----:B------:R0:W-:Y:S03]  /*60000*/  STL.64 [R1+0x658], R6 ;  /* 0x0006580601007387 */ /* 0x0001e60000100a00 */
[----:B0-----:R-:W2:Y:S01]  /*60010*/  LDL.LU.64 R6, [R1+0x4c60] ;  /* 0x004c600001067983 */ /* 0x001ea20000300a00 */
[----:B------:R-:W2:Y:S02]  /*60020*/  LDL.LU.64 R4, [R1+0x4c58] ;  /* 0x004c580001047983 */ /* 0x000ea40000300a00 */
[----:B---3--:R-:W-:Y:S02]  /*60030*/  STL.64 [R1+0x4ac8], R10 ;  /* 0x004ac80a01007387 */ /* 0x008fe40000100a00 */
[----:B------:R0:W-:Y:S02]  /*60040*/  STL.64 [R1+0x4ac0], R8 ;  /* 0x004ac00801007387 */ /* 0x0001e40000100a00 */
[----:B0-----:R-:W3:Y:S01]  /*60050*/  LDL.LU.64 R8, [R1+0x5e0] ;  /* 0x0005e00001087983 */ /* 0x001ee20000300a00 */
[----:B------:R-:W3:Y:S01]  /*60060*/  LDL.LU.64 R10, [R1+0x5e8] ;  /* 0x0005e800010a7983 */ /* 0x000ee20000300a00 */
[----:B--2---:R-:W-:Y:S11]  /*60070*/  HMMA.16816.F32 R16, R24, R4, R16 ;  /* 0x000000041810723c */ /* 0x004ff60000001810 */
[----:B------:R-:W-:Y:S11]  /*60080*/  @!UPT UIADD3 URZ, URZ, URZ, URZ ;  /* 0x0000003f3f3ff290 */ /* 0x000ff6000fffe03f */
[----:B------:R-:W-:Y:S01]  /*60090*/  @!UPT UIADD3 URZ, URZ, URZ, URZ ;  /* 0x0000003f3f3ff290 */ /* 0x000fe2000fffe03f */
[----:B------:R-:W-:Y:S01]  /*600a0*/  STL.64 [R1+0x3d0], R16 ;  /* 0x0003d01001007387 */ /* 0x000fe20000100a00 */
[----:B------:R-:W-:Y:S02]  /*600b0*/  STL.64 [R1+0x3d8], R18 ;  /* 0x0003d81201007387 */ /* 0x000fe40000100a00 */
[----:B---3--:R-:W-:Y:S02]  /*600c0*/  STL.64 [R1+0x4c00], R10 ;  /* 0x004c000a01007387 */ /* 0x008fe40000100a00 */
[----:B------:R4:W-:Y:S01]  /*600d0*/  STL.64 [R1+0x4bf8], R8 ;  /* 0x004bf80801007387 */ /* 0x0009e20000100a00 */
[----:B------:R-:W2:Y:S01]  /*600e0*/  LDL.LU.64 R12, [R1+0x620] ;  /* 0x00062000010c7983 */ /* 0x000ea20000300a00 */
[----:B----4-:R-:W-:Y:S02]  /*600f0*/  IMAD.MOV.U32 R8, RZ, RZ, R15 ;  /* 0x000000ffff087224 */ /* 0x010fe400078e000f */
[----:B------:R-:W-:Y:S02]  /*60100*/  IMAD.MOV.U32 R9, RZ, RZ, R14 ;  /* 0x000000ffff097224 */ /* 0x000fe400078e000e */
[----:B------:R-:W3:Y:S04]  /*60110*/  LDL.LU.64 R14, [R1+0x628] ;  /* 0x00062800010e7983 */ /* 0x000ee80000300a00 */
[----:B---3--:R-:W-:Y:S01]  /*60120*/  STL.64 [R1+0x4c40], R14 ;  /* 0x004c400e01007387 */ /* 0x008fe20000100a00 */
[----:B--2---:R0:W-:Y:S02]  /*60130*/  STL.64 [R1+0x4c38], R12 ;  /* 0x004c380c01007387 */ /* 0x0041e40000100a00 */
[----:B0-----:R-:W-:-:S02]  /*60140*/  IMAD.MOV.U32 R12, RZ, RZ, R7 ;  /* 0x000000ffff0c7224 */ /* 0x001fc400078e0007 */
[----:B------:R-:W-:-:S05]  /*60150*/  IMAD.MOV.U32 R13, RZ, RZ, R6 ;  /* 0x000000ffff0d7224 */ /* 0x000fca00078e0006 */
[----:B------:R0:W-:Y:S04]  /*60160*/  STL.64 [R1+0x4c50], R12 ;  /* 0x004c500c01007387 */ /* 0x0001e80000100a00 */
[----:B0-----:R-:W2:Y:S01]  /*60170*/  LDL.LU.64 R12, [R1+0x1b0] ;  /* 0x0001b000010c7983 */ /* 0x001ea20000300a00 */
[----:B------:R0:W-:Y:S03]  /*60180*/  STL.64 [R1+0x4c18], R8 ;  /* 0x004c180801007387 */ /* 0x0001e60000100a00 */
[----:B0-----:R-:W3:Y:S04]  /*60190*/  LDL.LU.64 R8, [R1+0x180] ;  /* 0x0001800001087983 */ /* 0x001ee80000300a00 */
[----:B------:R-:W0:Y:S04]  /*601a0*/  S2R R7, SR_TID.X ;  /* 0x0000000000077919 */ /* 0x000e280000002100 */
[----:B---3--:R1:W-:Y:S04]  /*601b0*/  STL.64 [R1+0x4c30], R8 ;  /* 0x004c300801007387 */ /* 0x0083e80000100a00 */
[----:B-1----:R-:W3:Y:S01]  /*601c0*/  LDL.LU.64 R8, [R1+0x190] ;  /* 0x0001900001087983 */ /* 0x002ee20000300a00 */
[C---:B0-----:R-:W-:Y:S01]  /*601d0*/  LOP3.LUT R6, R7.reuse, 0x7, RZ, 0xc0, !PT ;  /* 0x0000000707067812 */ /* 0x041fe200078ec0ff */
[----:B------:R-:W-:-:S04]  /*601e0*/  IMAD.SHL.U32 R19, R7, 0x2, RZ ;  /* 0x0000000207137824 */ /* 0x000fc800078e00ff */
[----:B------:R-:W-:Y:S02]  /*601f0*/  IMAD R6, R6, 0x90, RZ ;  /* 0x0000009006067824 */ /* 0x000fe400078e02ff */
[----:B------:R-:W-:-:S03]  /*60200*/  IMAD.SHL.U32 R7, R7, 0x40, RZ ;  /* 0x0000004007077824 */ /* 0x000fc600078e00ff */
[----:B------:R-:W-:-:S04]  /*60210*/  LOP3.LUT R16, R6, 0x10, R19, 0x78, !PT ;  /* 0x0000001006107812 */ /* 0x000fc800078e7813 */
[----:B------:R-:W-:-:S04]  /*60220*/  LOP3.LUT R16, R16, 0x400, R7, 0xf8, !PT ;  /* 0x0000040010107812 */ /* 0x000fc800078ef807 */
[----:B------:R-:W-:-:S05]  /*60230*/  LOP3.LUT R16, R16, 0x60, RZ, 0x3c, !PT ;  /* 0x0000006010107812 */ /* 0x000fca00078e3cff */
[----:B------:R-:W0:Y:S04]  /*60240*/  LDSM.16.MT88.4 R24, [R16+0x10000] ;  /* 0x010000001018783b */ /* 0x000e280000004200 */
[----:B---3--:R1:W-:Y:S04]  /*60250*/  STL.64 [R1+0x4c48], R8 ;  /* 0x004c480801007387 */ /* 0x0083e80000100a00 */
[----:B-1----:R-:W3:Y:S01]  /*60260*/  LDL.LU.64 R8, [R1+0x630] ;  /* 0x0006300001087983 */ /* 0x002ee20000300a00 */
[----:B------:R-:W3:Y:S02]  /*60270*/  LDL.LU.64 R10, [R1+0x638] ;  /* 0x00063800010a7983 */ /* 0x000ee40000300a00 */
[----:B------:R-:W-:Y:S02]  /*60280*/  STL [R1+0x4ad4], R4 ;  /* 0x004ad40401007387 */ /* 0x000fe40000100800 */
[----:B------:R1:W-:Y:S02]  /*60290*/  STL [R1+0x4ad0], R5 ;  /* 0x004ad00501007387 */ /* 0x0003e40000100800 */
[----:B-1----:R-:W2:Y:S01]  /*602a0*/  LDL.LU.64 R4, [R1+0x640] ;  /* 0x0006400001047983 */ /* 0x002ea20000300a00 */
[----:B------:R-:W2:Y:S02]  /*602b0*/  LDL.LU.64 R6, [R1+0x648] ;  /* 0x0006480001067983 */ /* 0x000ea40000300a00 */
[----:B------:R-:W4:Y:S02]  /*602c0*/  LDL.LU.64 R16, [R1+0x5f0] ;  /* 0x0005f00001107983 */ /* 0x000f240000300a00 */
[----:B------:R-:W2:Y:S02]  /*602d0*/  LDL.LU.64 R18, [R1+0x5f8] ;  /* 0x0005f80001127983 */ /* 0x000ea40000300a00 */
[----:B--2---:R-:W-:Y:S01]  /*602e0*/  STL.64 [R1+0x4c10], R18 ;  /* 0x004c101201007387 */ /* 0x004fe20000100a00 */
[----:B----4-:R1:W-:Y:S03]  /*602f0*/  STL.64 [R1+0x4c08], R16 ;  /* 0x004c081001007387 */ /* 0x0103e60000100a00 */
[----:B-1----:R-:W2:Y:S01]  /*60300*/  LDL.LU.64 R16, [R1+0x600] ;  /* 0x0006000001107983 */ /* 0x002ea20000300a00 */
[----:B------:R-:W4:Y:S01]  /*60310*/  LDL.LU.64 R18, [R1+0x608] ;  /* 0x0006080001127983 */ /* 0x000f220000300a00 */
[C---:B------:R-:W-:Y:S02]  /*60320*/  HMMA.16816.F32 R4, R20.reuse, R12, R4 ;  /* 0x0000000c1404723c */ /* 0x040fe40000001804 */
[----:B----4-:R-:W-:Y:S01]  /*60330*/  STL.64 [R1+0x4c28], R18 ;  /* 0x004c281201007387 */ /* 0x010fe20000100a00 */
[----:B--2---:R1:W-:Y:S03]  /*60340*/  STL.64 [R1+0x4c20], R16 ;  /* 0x004c201001007387 */ /* 0x0043e60000100a00 */
[----:B-1----:R-:W2:Y:S01]  /*60350*/  LDL.LU.64 R16, [R1+0x610] ;  /* 0x0006100001107983 */ /* 0x002ea20000300a00 */
[----:B------:R-:W2:Y:S02]  /*60360*/  LDL.LU.64 R18, [R1+0x618] ;  /* 0x0006180001127983 */ /* 0x000ea40000300a00 */
[----:B0-----:R-:W-:Y:S11]  /*60370*/  STL [R1+0x4aa0], R27 ;  /* 0x004aa01b01007387 */ /* 0x001ff60000100800 */
[----:B------:R-:W-:Y:S03]  /*60380*/  @!UPT UIADD3 URZ, URZ, URZ, URZ ;  /* 0x0000003f3f3ff290 */ /* 0x000fe6000fffe03f */
[----:B------:R0:W-:Y:S01]  /*60390*/  STL.64 [R1+0x640], R4 ;  /* 0x0006400401007387 */ /* 0x0001e20000100a00 */
[----:B------:R-:W-:Y:S01]  /*603a0*/  STL.64 [R1+0x648], R6 ;  /* 0x0006480601007387 */ /* 0x000fe20000100a00 */
[----:B0-----:R-:W-:Y:S02]  /*603b0*/  IMAD.MOV.U32 R4, RZ, RZ, R12 ;  /* 0x000000ffff047224 */ /* 0x001fe400078e000c */
[----:B------:R-:W-:Y:S02]  /*603c0*/  IMAD.MOV.U32 R5, RZ, RZ, R13 ;  /* 0x000000ffff057224 */ /* 0x000fe400078e000d */
[----:B------:R-:W3:Y:S02]  /*603d0*/  LDL.LU.64 R12, [R1+0x4c50] ;  /* 0x004c5000010c7983 */ /* 0x000ee40000300a00 */
[C---:B---3--:R-:W-:Y:S02]  /*603e0*/  HMMA.16816.F32 R12, R20.reuse, R12, R8 ;  /* 0x0000000c140c723c */ /* 0x048fe40000001808 */
[----:B------:R-:W3:Y:S11]  /*603f0*/  LDL.LU.64 R8, [R1+0x4c48] ;  /* 0x004c480001087983 */ /* 0x000ef60000300a00 */
[----:B------:R-:W-:Y:S10]  /*60400*/  @!UPT UIADD3 URZ, URZ, URZ, URZ ;  /* 0x0000003f3f3ff290 */ /* 0x000ff4000fffe03f */
[----:B------:R-:W-:Y:S01]  /*60410*/  STL.64 [R1+0x630], R12 ;  /* 0x0006300c01007387 */ /* 0x000fe20000100a00 */
[----:B------:R0:W-:Y:S03]  /*60420*/  STL.64 [R1+0x638], R14 ;  /* 0x0006380e01007387 */ /* 0x0001e60000100a00 */
[----:B0-----:R-:W3:Y:S01]  /*60430*/  LDL.LU.64 R14, [R1+0x4c40] ;  /* 0x004c4000010e7983 */ /* 0x001ee20000300a00 */
[----:B------:R-:W3:Y:S02]  /*60440*/  LDL.LU.64 R12, [R1+0x4c38] ;  /* 0x004c3800010c7983 */ /* 0x000ee40000300a00 */
[C---:B---3--:R-:W-:Y:S11]  /*60450*/  HMMA.16816.F32 R12, R20.reuse, R8, R12 ;  /* 0x00000008140c723c */ /* 0x048ff6000000180c */
[----:B------:R-:W-:Y:S11]  /*60460*/  @!UPT UIADD3 URZ, URZ, URZ, URZ ;  /* 0x0000003f3f3ff290 */ /* 0x000ff6000fffe03f */
[----:B------:R-:W-:Y:S01]  /*60470*/  @!UPT UIADD3 URZ, URZ, URZ, URZ ;  /* 0x0000003f3f3ff290 */ /* 0x000fe2000fffe03f */
[----:B------:R-:W-:Y:S01]  /*60480*/  STL.64 [R1+0x620], R12 ;  /* 0x0006200c01007387 */ /* 0x000fe20000100a00 */
[----:B------:R0:W-:Y:S02]  /*60490*/  STL.64 [R1+0x628], R14 ;  /* 0x0006280e01007387 */ /* 0x0001e40000100a00 */
[----:B0-----:R-:W-:Y:S02]  /*604a0*/  IMAD.MOV.U32 R15, RZ, RZ, R8 ;  /* 0x000000ffff0f7224 */ /* 0x001fe400078e0008 */
[----:B------:R-:W-:Y:S02]  /*604b0*/  IMAD.MOV.U32 R14, RZ, RZ, R9 ;  /* 0x000000ffff0e7224 */ /* 0x000fe400078e0009 */
[----:B------:R-:W2:Y:S02]  /*604c0*/  LDL.LU.64 R8, [R1+0x4c30] ;  /* 0x004c300001087983 */ /* 0x000ea40000300a00 */
[----:B--2---:R-:W-:Y:S01]  /*604d0*/  HMMA.16816.F32 R16, R20, R8, R16 ;  /* 0x000000081410723c */ /* 0x004fe20000001810 */
[----:B------:R-:W-:-:S02]  /*604e0*/  IMAD.MOV.U32 R7, RZ, RZ, R8 ;  /* 0x000000ffff077224 */ /* 0x000fc400078e0008 */
[----:B------:R-:W-:Y:S11]  /*604f0*/  IMAD.MOV.U32 R6, RZ, RZ, R9 ;  /* 0x000000ffff067224 */ /* 0x000ff600078e0009 */
        /* <DEDUP_REMOVED lines=8> */
[----:B0-----:R-:W3:Y:S04]  /*60580*/  LDL R4, [R1+0x160] ;  /* 0x0001600001047983 */ /* 0x001ee80000100800 */
[----:B------:R-:W3:Y:S01]  /*60590*/  LDL R5, [R1+0x164] ;  /* 0x0001640001057983 */ /* 0x000ee20000100800 */
[C---:B--2---:R-:W-:Y:S03]  /*605a0*/  HMMA.16816.F32 R8, R20.reuse, R8, R16 ;  /* 0x000000081408723c */ /* 0x044fe60000001810 */
[----:B------:R-:W3:Y:S01]  /*605b0*/  LDL.LU.64 R18, [R1+0x4c10] ;  /* 0x004c100001127983 */ /* 0x000ee20000300a00 */
[----:B------:R-:W3:Y:S11]  /*605c0*/  LDL.LU.64 R16, [R1+0x4c08] ;  /* 0x004c080001107983 */ /* 0x000ef60000300a00 */
[----:B------:R-:W-:Y:S08]  /*605d0*/  @!UPT UIADD3 URZ, URZ, URZ, URZ ;  /* 0x0000003f3f3ff290 */ /* 0x000ff0000fffe03f */
[----:B------:R-:W-:Y:S01]  /*605e0*/  STL.64 [R1+0x600], R8 ;  /* 0x0006000801007387 */ /* 0x000fe20000100a00 */
[----:B------:R0:W-:Y:S03]  /*605f0*/  STL.64 [R1+0x608], R10 ;  /* 0x0006080a01007387 */ /* 0x0001e60000100a00 */
[----:B0-----:R-:W2:Y:S01]  /*60600*/  LDL.LU.64 R10, [R1+0x4c00] ;  /* 0x004c0000010a7983 */ /* 0x001ea20000300a00 */
[----:B------:R-:W2:Y:S01]  /*60610*/  LDL.LU.64 R8, [R1+0x4bf8] ;  /* 0x004bf80001087983 */ /* 0x000ea20000300a00 */
[C---:B---3--:R-:W-:Y:S02]  /*60620*/  HMMA.16816.F32 R4, R20.reuse, R4, R16 ;  /* 0x000000041404723c */ /* 0x048fe40000001810 */
[----:B------:R-:W2:Y:S11]  /*60630*/  LDL.LU.64 R16, [R1+0x4bf0] ;  /* 0x004bf00001107983 */ /* 0x000eb60000300a00 */
[----:B------:R-:W-:Y:S10]  /*60640*/  @!UPT UIADD3 URZ, URZ, URZ, URZ ;  /* 0x0000003f3f3ff290 */ /* 0x000ff4000fffe03f */
[----:B------:R-:W-:Y:S01]  /*60650*/  STL.64 [R1+0x5f0], R4 ;  /* 0x0005f00401007387 */ /* 0x000fe20000100a00 */
[----:B------:R2:W-:Y:S02]  /*60660*/  STL.64 [R1+0x5f8], R6 ;  /* 0x0005f80601007387 */ /* 0x0005e40000100a00 */
[----:B--2---:R-:W-:Y:S01]  /*60670*/  HMMA.16816.F32 R4, R20, R16, R8 ;  /* 0x000000101404723c */ /* 0x004fe20000001808 */
[----:B------:R-:W-:-:S06]  /*60680*/  IMAD.MOV.U32 R12, RZ, RZ, R16 ;  /* 0x000000ffff0c7224 */ /* 0x000fcc00078e0010 */
[----:B------:R-:W-:Y:S11]  /*60690*/  IMAD.MOV.U32 R16, RZ, RZ, R2 ;  /* 0x000000ffff107224 */ /* 0x000ff600078e0002 */
[----:B------:R-:W-:Y:S05]  /*606a0*/  @!UPT UIADD3 URZ, URZ, URZ, URZ ;  /* 0x0000003f3f3ff290 */ /* 0x000fea000fffe03f */
[----:B------:R-:W-:Y:S01]  /*606b0*/  STL.64 [R1+0x5e0], R4 ;  /* 0x0005e00401007387 */ /* 0x000fe20000100a00 */
[----:B------:R-:W-:Y:S02]  /*606c0*/  STL.64 [R1+0x5e8], R6 ;  /* 0x0005e80601007387 */ /* 0x000fe40000100a00 */
[----:B------:R-:W2:Y:S02]  /*606d0*/  LDL.64 R8, [R1+0x130] ;  /* 0x0001300001087983 */ /* 0x000ea40000100a00 */
[----:B------:R-:W3:Y:S02]  /*606e0*/  LDL.LU R2, [R1+0x4bec] ;  /* 0x004bec0001027983 */ /* 0x000ee40000300800 */
[----:B------:R-:W-:Y:S02]  /*606f0*/  IMAD.MOV.U32 R13, RZ, RZ, R17 ;  /* 0x000000ffff0d7224 */ /* 0x000fe400078e0011 */
[----:B------:R-:W-:Y:S02]  /*60700*/  IMAD.MOV.U32 R17, RZ, RZ, R29 ;  /* 0x000000ffff117224 */ /* 0x000fe400078e001d */
[----:B------:R-:W4:Y:S03]  /*60710*/  LDL.LU R29, [R1+0x4be8] ;  /* 0x004be800011d7983 */ /* 0x000f260000300800 */
[----:B------:R0:W-:Y:S02]  /*60720*/  STL.64 [R1+0x4b70], R16 ;  /* 0x004b701001007387 */ /* 0x0001e40000100a00 */
[----:B0-----:R-:W-:-:S02]  /*60730*/  IMAD.MOV.U32 R16, RZ, RZ, R3 ;  /* 0x000000ffff107224 */ /* 0x001fc400078e0003 */
[----:B------:R-:W-:Y:S01]  /*60740*/  IMAD.MOV.U32 R17, RZ, RZ, R28 ;  /* 0x000000ffff117224 */ /* 0x000fe200078e001c */
[----:B------:R-:W2:Y:S01]  /*60750*/  LDL.LU R3, [R1+0x4be4] ;  /* 0x004be40001037983 */ /* 0x000ea20000300800 */
[----:B------:R-:W2:Y:S03]  /*60760*/  LDL.LU R28, [R1+0x4be0] ;  /* 0x004be000011c7983 */ /* 0x000ea60000300800 */
[----:B------:R0:W-:Y:S02]  /*60770*/  STL.64 [R1+0x4b88], R16 ;  /* 0x004b881001007387 */ /* 0x0001e40000100a00 */
[----:B0-----:R-:W-:Y:S02]  /*60780*/  IMAD.MOV.U32 R16, RZ, RZ, R0 ;  /* 0x000000ffff107224 */ /* 0x001fe400078e0000 */
[----:B------:R-:W2:Y:S01]  /*60790*/  LDL.LU R0, [R1+0x4bdc] ;  /* 0x004bdc0001007983 */ /* 0x000ea20000300800 */
[----:B---3--:R-:W-:-:S03]  /*607a0*/  IMAD.MOV.U32 R17, RZ, RZ, R2 ;  /* 0x000000ffff117224 */ /* 0x008fc600078e0002 */
[----:B------:R-:W3:Y:S02]  /*607b0*/  LDL.LU R2, [R1+0x4bd8] ;  /* 0x004bd80001027983 */ /* 0x000ee40000300800 */
[----:B------:R0:W-:Y:S02]  /*607c0*/  STL.64 [R1+0x4ba0], R16 ;  /* 0x004ba01001007387 */ /* 0x0001e40000100a00 */
[----:B0-----:R-:W2:Y:S01]  /*607d0*/  LDL.LU.64 R16, [R1+0x5c0] ;  /* 0x0005c00001107983 */ /* 0x001ea20000300a00 */
[----:B------:R-:W2:Y:S02]  /*607e0*/  LDL.LU.64 R18, [R1+0x5c8] ;  /* 0x0005c80001127983 */ /* 0x000ea40000300a00 */
[----:B------:R-:W2:Y:S02]  /*607f0*/  LDL.64 R4, [R1+0xa0] ;  /* 0x0000a00001047983 */ /* 0x000ea40000100a00 */
[----:B--2---:R0:W-:Y:S04]  /*60800*/  STL.64 [R1+0x4b48], R4 ;  /* 0x004b480401007387 */ /* 0x0041e80000100a00 */
[----:B0-----:R-:W2:Y:S01]  /*60810*/  LDL.64 R4, [R1+0x140] ;  /* 0x0001400001047983 */ /* 0x001ea20000100a00 */
[----:B------:R-:W-:Y:S02]  /*60820*/  STL.64 [R1+0x4b10], R14 ;  /* 0x004b100e01007387 */ /* 0x000fe40000100a00 */
[----:B------:R0:W-:Y:S02]  /*60830*/  STL.64 [R1+0x4b08], R12 ;  /* 0x004b080c01007387 */ /* 0x0001e40000100a00 */
[----:B0-----:R-:W2:Y:S04]  /*60840*/  LDL.LU.64 R12, [R1+0xb0] ;  /* 0x0000b000010c7983 */ /* 0x001ea80000300a00 */
[----:B--2---:R0:W-:Y:S04]  /*60850*/  STL.64 [R1+0x4b50], R12 ;  /* 0x004b500c01007387 */ /* 0x0041e80000100a00 */
[----:B0-----:R-:W2:Y:S04]  /*60860*/  LDL.LU.64 R12, [R1+0xc0] ;  /* 0x0000c000010c7983 */ /* 0x001ea80000300a00 */
[----:B--2---:R0:W-:Y:S04]  /*60870*/  STL.64 [R1+0x4b68], R12 ;  /* 0x004b680c01007387 */ /* 0x0041e80000100a00 */
[----:B0-----:R-:W2:Y:S01]  /*60880*/  LDL.LU.64 R12, [R1+0x5d0] ;  /* 0x0005d000010c7983 */ /* 0x001ea20000300a00 */
[----:B------:R-:W2:Y:S02]  /*60890*/  LDL.LU.64 R14, [R1+0x5d8] ;  /* 0x0005d800010e7983 */ /* 0x000ea40000300a00 */
[----:B------:R-:W-:-:S05]  /*608a0*/  IMAD.MOV.U32 R27, RZ, RZ, R4 ;  /* 0x000000ffff1b7224 */ /* 0x000fca00078e0004 */
[----:B------:R-:W-:Y:S01]  /*608b0*/  STL.64 [R1+0x4ab0], R26 ;  /* 0x004ab01a01007387 */ /* 0x000fe20000100a00 */
[C---:B--2---:R-:W-:Y:S11]  /*608c0*/  HMMA.16816.F32 R12, R20.reuse, R4, R12 ;  /* 0x00000004140c723c */ /* 0x044ff6000000180c */
[----:B------:R-:W-:Y:S11]  /*608d0*/  @!UPT UIADD3 URZ, URZ, URZ, URZ ;  /* 0x0000003f3f3ff290 */ /* 0x000ff6000fffe03f */
[----:B------:R-:W-:Y:S01]  /*608e0*/  @!UPT UIADD3 URZ, URZ, URZ, URZ ;  /* 0x0000003f3f3ff290 */ /* 0x000fe2000fffe03f */
[----:B------:R-:W-:Y:S01]  /*608f0*/  STL.64 [R1+0x5d0], R12 ;  /* 0x0005d00c01007387 */ /* 0x000fe20000100a00 */
[----:B------:R-:W-:Y:S02]  /*60900*/  STL.64 [R1+0x5d8], R14 ;  /* 0x0005d80e01007387 */ /* 0x000fe40000100a00 */
[----:B------:R0:W-:Y:S02]  /*60910*/  STL.64 [R1+0x4aa8], R24 ;  /* 0x004aa81801007387 */ /* 0x0001e40000100a00 */
[----:B0-----:R-:W2:Y:S01]  /*60920*/  LDL.LU.64 R24, [R1+0x90] ;  /* 0x0000900001187983 */ /* 0x001ea20000300a00 */
[----:B------:R-:W-:Y:S03]  /*60930*/  HMMA.16816.F32 R4, R20, R8, R16 ;  /* 0x000000081404723c */ /* 0x000fe60000001810 */
[----:B--2---:R0:W-:Y:S04]  /*60940*/  STL.64 [R1+0x4b40], R24 ;  /* 0x004b401801007387 */ /* 0x0041e80000100a00 */
[----:B0-----:R-:W2:Y:S01]  /*60950*/  LDL R24, [R1+0x100] ;  /* 0x0001000001187983 */ /* 0x001ea20000100800 */
[----:B----4-:R-:W-:-:S05]  /*60960*/  IMAD.MOV.U32 R25, RZ, RZ, R29 ;  /* 0x000000ffff197224 */ /* 0x010fca00078e001d */
[----:B--2---:R0:W-:Y:S02]  /*60970*/  STL.64 [R1+0x4ba8], R24 ;  /* 0x004ba81801007387 */ /* 0x0041e40000100a00 */
[----:B0-----:R-:W-:Y:S02]  /*60980*/  IMAD.MOV.U32 R24, RZ, RZ, R28 ;  /* 0x000000ffff187224 */ /* 0x001fe400078e001c */
[----:B------:R-:W-:-:S05]  /*60990*/  IMAD.MOV.U32 R25, RZ, RZ, R3 ;  /* 0x000000ffff197224 */ /* 0x000fca00078e0003 */
[----:B------:R-:W-:Y:S01]  /*609a0*/  STL.64 [R1+0x4bc0], R24 ;  /* 0x004bc01801007387 */ /* 0x000fe20000100a00 */
[----:B------:R-:W2:Y:S02]  /*609b0*/  LDL.LU.64 R16, [R1+0x590] ;  /* 0x0005900001107983 */ /* 0x000ea40000300a00 */
[----:B------:R-:W-:Y:S02]  /*609c0*/  STL.64 [R1+0x5c0], R4 ;  /* 0x0005c00401007387 */ /* 0x000fe40000100a00 */
[----:B------:R-:W-:Y:S01]  /*609d0*/  STL.64 [R1+0x5c8], R6 ;  /* 0x0005c80601007387 */ /* 0x000fe20000100a00 */
[----:B------:R-:W4:Y:S04]  /*609e0*/  LDL.LU.64 R18, [R1+0x598] ;  /* 0x0005980001127983 */ /* 0x000f280000300a00 */
        /* <DEDUP_REMOVED lines=9> */
[----:B------:R-:W2:Y:S02]  /*60a80*/  LDL.LU.64 R14, [R1+0x568] ;  /* 0x00056800010e7983 */ /* 0x000ea40000300a00 */
[----:B--2---:R-:W-:Y:S01]  /*60a90*/  STL.64 [R1+0x4b80], R14 ;  /* 0x004b800e01007387 */ /* 0x004fe20000100a00 */
[----:B----4-:R0:W-:Y:S03]  /*60aa0*/  STL.64 [R1+0x4b78], R12 ;  /* 0x004b780c01007387 */ /* 0x0101e60000100a00 */
[----:B0-----:R-:W2:Y:S01]  /*60ab0*/  LDL.LU.64 R12, [R1+0x570] ;  /* 0x00057000010c7983 */ /* 0x001ea20000300a00 */
[----:B------:R-:W4:Y:S02]  /*60ac0*/  LDL.LU.64 R14, [R1+0x578] ;  /* 0x00057800010e7983 */ /* 0x000f240000300a00 */
[----:B---3--:R-:W-:-:S02]  /*60ad0*/  IMAD.MOV.U32 R24, RZ, RZ, R2 ;  /* 0x000000ffff187224 */ /* 0x008fc400078e0002 */
[----:B------:R-:W-:-:S07]  /*60ae0*/  IMAD.MOV.U32 R25, RZ, RZ, R0 ;  /* 0x000000ffff197224 */ /* 0x000fce00078e0000 */
[C---:B------:R-:W-:Y:S01]  /*60af0*/  HMMA.16816.F32 R24, R20.reuse, R24, R16 ;  /* 0x000000181418723c */ /* 0x040fe20000001810 */
[----:B----4-:R-:W-:Y:S01]  /*60b00*/  STL.64 [R1+0x4b98], R14 ;  /* 0x004b980e01007387 */ /* 0x010fe20000100a00 */
[----:B--2---:R0:W-:Y:S03]  /*60b10*/  STL.64 [R1+0x4b90], R12 ;  /* 0x004b900c01007387 */ /* 0x0041e60000100a00 */
[----:B0-----:R-:W2:Y:S01]  /*60b20*/  LDL.LU.64 R12, [R1+0x580] ;  /* 0x00058000010c7983 */ /* 0x001ea20000300a00 */
[----:B------:R-:W2:Y:S02]  /*60b30*/  LDL.LU.64 R14, [R1+0x588] ;  /* 0x00058800010e7983 */ /* 0x000ea40000300a00 */
[----:B------:R-:W3:Y:S02]  /*60b40*/  LDL.LU.64 R4, [R1+0x540] ;  /* 0x0005400001047983 */ /* 0x000ee40000300a00 */
[----:B------:R-:W4:Y:S02]  /*60b50*/  LDL.LU.64 R6, [R1+0x548] ;  /* 0x0005480001067983 */ /* 0x000f240000300a00 */
[----:B------:R-:W-:Y:S01]  /*60b60*/  IMAD.MOV.U32 R2, RZ, RZ, R9 ;  /* 0x000000ffff027224 */ /* 0x000fe200078e0009 */
[----:B----4-:R-:W-:Y:S01]  /*60b70*/  STL.64 [R1+0x4b60], R6 ;  /* 0x004b600601007387 */ /* 0x010fe20000100a00 */
[----:B---3--:R0:W-:Y:S03]  /*60b80*/  STL.64 [R1+0x4b58], R4 ;  /* 0x004b580401007387 */ /* 0x0081e60000100a00 */
[----:B0-----:R-:W3:Y:S01]  /*60b90*/  LDL.LU.64 R4, [R1+0x550] ;  /* 0x0005500001047983 */ /* 0x001ee20000300a00 */
[----:B------:R-:W3:Y:S02]  /*60ba0*/  LDL.LU.64 R6, [R1+0x558] ;  /* 0x0005580001067983 */ /* 0x000ee40000300a00 */
[----:B------:R-:W4:Y:S02]  /*60bb0*/  LDL.64 R8, [R1+0x80] ;  /* 0x0000800001087983 */ /* 0x000f240000100a00 */
[----:B------:R-:W-:Y:S01]  /*60bc0*/  STL [R1+0x4a54], R2 ;  /* 0x004a540201007387 */ /* 0x000fe20000100800 */
        /* <DEDUP_REMOVED lines=16> */
[----:B------:R1:W-:Y:S03]  /*60cd0*/  STL.64 [R1+0x598], R26 ;  /* 0x0005981a01007387 */ /* 0x0003e60000100a00 */
[----:B0-----:R-:W3:Y:S01]  /*60ce0*/  LDL.LU.64 R24, [R1+0x530] ;  /* 0x0005300001187983 */ /* 0x001ee20000300a00 */
[----:B-1----:R-:W3:Y:S01]  /*60cf0*/  LDL.LU.64 R26, [R1+0x538] ;  /* 0x00053800011a7983 */ /* 0x002ee20000300a00 */
        /* <DEDUP_REMOVED lines=18> */
[----:B------:R-:W-:Y:S03]  /*60e20*/  STL.64 [R1+0x568], R18 ;  /* 0x0005681201007387 */ /* 0x000fe60000100a00 */
[----:B0-----:R-:W2:Y:S01]  /*60e30*/  LDL.LU.64 R16, [R1+0x70] ;  /* 0x0000700001107983 */ /* 0x001ea20000300a00 */
[C---:B---3--:R-:W-:Y:S01]  /*60e40*/  HMMA.16816.F32 R4, R20.reuse, R12, R4 ;  /* 0x0000000c1404723c */ /* 0x048fe20000001804 */
[----:B------:R-:W-:Y:S02]  /*60e50*/  IMAD.MOV.U32 R3, RZ, RZ, R12 ;  /* 0x000000ffff037224 */ /* 0x000fe400078e000c */
[----:B------:R-:W-:Y:S11]  /*60e60*/  IMAD.MOV.U32 R0, RZ, RZ, R13 ;  /* 0x000000ffff007224 */ /* 0x000ff600078e000d */
[----:B------:R-:W-:Y:S09]  /*60e70*/  @!UPT UIADD3 URZ, URZ, URZ, URZ ;  /* 0x0000003f3f3ff290 */ /* 0x000ff2000fffe03f */
[----:B------:R-:W-:Y:S01]  /*60e80*/  STL.64 [R1+0x550], R4 ;  /* 0x0005500401007387 */ /* 0x000fe20000100a00 */
[----:B------:R0:W-:Y:S03]  /*60e90*/  STL.64 [R1+0x558], R6 ;  /* 0x0005580601007387 */ /* 0x0001e60000100a00 */
[----:B0-----:R-:W3:Y:S01]  /*60ea0*/  LDL.LU.64 R6, [R1+0x4b60] ;  /* 0x004b600001067983 */ /* 0x001ee20000300a00 */
[----:B------:R-:W3:Y:S02]  /*60eb0*/  LDL.LU.64 R4, [R1+0x4b58] ;  /* 0x004b580001047983 */ /* 0x000ee40000300a00 */
[----:B------:R-:W3:Y:S02]  /*60ec0*/  LDL.LU.64 R12, [R1+0x4b50] ;  /* 0x004b5000010c7983 */ /* 0x000ee40000300a00 */
[----:B------:R-:W-:Y:S01]  /*60ed0*/  STL [R1+0x49b8], R3 ;  /* 0x0049b80301007387 */ /* 0x000fe20000100800 */
[----:B------:R-:W-:Y:S01]  /*60ee0*/  STL [R1+0x49b4], R0 ;  /* 0x0049b40001007387 */ /* 0x000fe20000100800 */
[C---:B---3--:R-:W-:Y:S11]  /*60ef0*/  HMMA.16816.F32 R4, R20.reuse, R12, R4 ;  /* 0x0000000c1404723c */ /* 0x048ff60000001804 */
[----:B------:R-:W-:Y:S11]  /*60f00*/  @!UPT UIADD3 URZ, URZ, URZ, URZ ;  /* 0x0000003f3f3ff290 */ /* 0x000ff6000fffe03f */
[----:B------:R-:W-:Y:S01]  /*60f10*/  @!UPT UIADD3 URZ, URZ, URZ, URZ ;  /* 0x0000003f3f3ff290 */ /* 0x000fe2000fffe03f */
[----:B------:R0:W-:Y:S01]  /*60f20*/  STL.64 [R1+0x540], R4 ;  /* 0x0005400401007387 */ /* 0x0001e20000100a00 */
[----:B------:R-:W-:Y:S03]  /*60f30*/  STL.64 [R1+0x548], R6 ;  /* 0x0005480601007387 */ /* 0x000fe60000100a00 */
[----:B0-----:R-:W3:Y:S01]  /*60f40*/  LDL.LU.64 R4, [R1+0x4b48] ;  /* 0x004b480001047983 */ /* 0x001ee20000300a00 */
[----:B------:R-:W-:Y:S02]  /*60f50*/  IMAD.MOV.U32 R28, RZ, RZ, R12 ;  /* 0x000000ffff1c7224 */ /* 0x000fe400078e000c */
[----:B------:R-:W-:Y:S02]  /*60f60*/  IMAD.MOV.U32 R29, RZ, RZ, R13 ;  /* 0x000000ffff1d7224 */ /* 0x000fe400078e000d */
[----:B------:R-:W4:Y:S01]  /*60f70*/  LDL.LU.64 R12, [R1+0x510] ;  /* 0x00051000010c7983 */ /* 0x000f220000300a00 */
[----:B------:R-:W4:Y:S02]  /*60f80*/  LDL.LU.64 R14, [R1+0x518] ;  /* 0x00051800010e7983 */ /* 0x000f240000300a00 */
[----:B------:R-:W-:Y:S02]  /*60f90*/  STL [R1+0x49c0], R28 ;  /* 0x0049c01c01007387 */ /* 0x000fe40000100800 */
[----:B------:R-:W-:Y:S01]  /*60fa0*/  STL [R1+0x49bc], R29 ;  /* 0x0049bc1d01007387 */ /* 0x000fe20000100800 */
[----:B---3--:R-:W-:Y:S01]  /*60fb0*/  HMMA.16816.F32 R24, R20, R4, R24 ;  /* 0x000000041418723c */ /* 0x008fe20000001818 */
[----:B------:R-:W-:Y:S11]  /*60fc0*/  IMAD.MOV.U32 R0, RZ, RZ, R4 ;  /* 0x000000ffff007224 */ /* 0x000ff600078e0004 */
[----:B------:R-:W-:Y:S11]  /*60fd0*/  @!UPT UIADD3 URZ, URZ, URZ, URZ ;  /* 0x0000003f3f3ff290 */ /* 0x000ff6000fffe03f */
[----:B------:R0:W-:Y:S01]  /*60fe0*/  STL.64 [R1+0x530], R24 ;  /* 0x0005301801007387 */ /* 0x0001e20000100a00 */
[----:B------:R-:W-:Y:S03]  /*60ff0*/  STL.64 [R1+0x538], R26 ;  /* 0x0005381a01007387 */ /* 0x000fe60000100a00 */
[----:B0-----:R-:W3:Y:S01]  /*61000*/  LDL.LU.64 R24, [R1+0x4b40] ;  /* 0x004b400001187983 */ /* 0x001ee20000300a00 */
[----:B------:R-:W2:Y:S03]  /*61010*/  LDL.LU.64 R4, [R1+0x40] ;  /* 0x0000400001047983 */ /* 0x000ea60000300a00 */
[----:B--2---:R0:W-:Y:S04]  /*61020*/  STL.64 [R1+0x4b30], R4 ;  /* 0x004b300401007387 */ /* 0x0041e80000100a00 */
[----:B0-----:R-:W2:Y:S01]  /*61030*/  LDL.LU.64 R4, [R1+0x520] ;  /* 0x0005200001047983 */ /* 0x001ea20000300a00 */
[----:B------:R-:W2:Y:S02]  /*61040*/  LDL.LU.64 R6, [R1+0x528] ;  /* 0x0005280001067983 */ /* 0x000ea40000300a00 */
[----:B------:R-:W-:Y:S02]  /*61050*/  STL [R1+0x49c4], R0 ;  /* 0x0049c40001007387 */ /* 0x000fe40000100800 */
[----:B---3--:R-:W-:-:S02]  /*61060*/  IMAD.MOV.U32 R29, RZ, RZ, R24 ;  /* 0x000000ffff1d7224 */ /* 0x008fc400078e0018 */
[----:B------:R-:W-:Y:S01]  /*61070*/  IMAD.MOV.U32 R3, RZ, RZ, R25 ;  /* 0x000000ffff037224 */ /* 0x000fe200078e0019 */
[C---:B--2---:R-:W-:Y:S11]  /*61080*/  HMMA.16816.F32 R4, R20.reuse, R24, R4 ;  /* 0x000000181404723c */ /* 0x044ff60000001804 */
[----:B------:R-:W-:Y:S11]  /*61090*/  @!UPT UIADD3 URZ, URZ, URZ, URZ ;  /* 0x0000003f3f3ff290 */ /* 0x000ff6000fffe03f */
[----:B------:R-:W-:Y:S01]  /*610a0*/  @!UPT UIADD3 URZ, URZ, URZ, URZ ;  /* 0x0000003f3f3ff290 */ /* 0x000fe2000fffe03f */
[----:B------:R0:W-:Y:S01]  /*610b0*/  STL.64 [R1+0x520], R4 ;  /* 0x0005200401007387 */ /* 0x0001e20000100a00 */
[----:B------:R1:W-:Y:S03]  /*610c0*/  STL.64 [R1+0x528], R6 ;  /* 0x0005280601007387 */ /* 0x0003e60000100a00 */
[----:B0-----:R-:W2:Y:S01]  /*610d0*/  LDL.LU.64 R4, [R1+0x500] ;  /* 0x0005000001047983 */ /* 0x001ea20000300a00 */
[----:B-1----:R-:W2:Y:S02]  /*610e0*/  LDL.LU.64 R6, [R1+0x508] ;  /* 0x0005080001067983 */ /* 0x002ea40000300a00 */
[----:B------:R-:W-:Y:S02]  /*610f0*/  STL [R1+0x49cc], R29 ;  /* 0x0049cc1d01007387 */ /* 0x000fe40000100800 */
[----:B------:R-:W-:Y:S01]  /*61100*/  STL [R1+0x49c8], R3 ;  /* 0x0049c80301007387 */ /* 0x000fe20000100800 */
[----:B------:R-:W3:Y:S01]  /*61110*/  LDL.LU.64 R24, [R1+0x30] ;  /* 0x0000300001187983 */ /* 0x000ee20000300a00 */
[C---:B----4-:R-:W-:Y:S01]  /*61120*/  HMMA.16816.F32 R12, R20.reuse, R8, R12 ;  /* 0x00000008140c723c */ /* 0x050fe2000000180c */
[----:B------:R-:W-:Y:S11]  /*61130*/  IMAD.MOV.U32 R28, RZ, RZ, R9 ;  /* 0x000000ffff1c7224 */ /* 0x000ff600078e0009 */
[----:B------:R-:W-:Y:S11]  /*61140*/  @!UPT UIADD3 URZ, URZ, URZ, URZ ;  /* 0x0000003f3f3ff290 */ /* 0x000ff6000fffe03f */
[----:B------:R-:W-:Y:S01]  /*61150*/  STL.64 [R1+0x510], R12 ;  /* 0x0005100c01007387 */ /* 0x000fe20000100a00 */
[----:B------:R-:W-:Y:S03]  /*61160*/  STL.64 [R1+0x518], R14 ;  /* 0x0005180e01007387 */ /* 0x000fe60000100a00 */
[----:B---3--:R0:W-:Y:S04]  /*61170*/  STL.64 [R1+0x4b38], R24 ;  /* 0x004b381801007387 */ /* 0x0081e80000100a00 */
[----:B0-----:R-:W3:Y:S01]  /*61180*/  LDL.LU.64 R24, [R1+0x4f0] ;  /* 0x0004f00001187983 */ /* 0x001ee20000300a00 */
[----:B------:R-:W3:Y:S02]  /*61190*/  LDL.LU.64 R26, [R1+0x4f8] ;  /* 0x0004f800011a7983 */ /* 0x000ee40000300a00 */
[----:B------:R-:W4:Y:S01]  /*611a0*/  LDL.LU.64 R8, [R1+0x10] ;  /* 0x0000100001087983 */ /* 0x000f220000300a00 */
[----:B--2---:R-:W-:Y:S01]  /*611b0*/  HMMA.16816.F32 R4, R20, R16, R4 ;  /* 0x000000101404723c */ /* 0x004fe20000001804 */
[----:B----4-:R0:W-:Y:S04]  /*611c0*/  STL.64 [R1+0x4b18], R8 ;  /* 0x004b180801007387 */ /* 0x0101e80000100a00 */
[----:B0-----:R-:W2:Y:S01]  /*611d0*/  LDL.LU.64 R8, [R1+0x20] ;  /* 0x0000200001087983 */ /* 0x001ea20000300a00 */
[----:B------:R-:W-:-:S02]  /*611e0*/  IMAD.MOV.U32 R3, RZ, RZ, R16 ;  /* 0x000000ffff037224 */ /* 0x000fc400078e0010 */
[----:B------:R-:W-:Y:S01]  /*611f0*/  IMAD.MOV.U32 R0, RZ, RZ, R17 ;  /* 0x000000ffff007224 */ /* 0x000fe200078e0011 */
[----:B--2---:R0:W-:Y:S04]  /*61200*/  STL.64 [R1+0x4b28], R8 ;  /* 0x004b280801007387 */ /* 0x0041e80000100a00 */
[----:B0-----:R-:W3:Y:S01]  /*61210*/  LDL.LU.64 R8, [R1+0x60] ;  /* 0x0000600001087983 */ /* 0x001ee20000300a00 */
[----:B------:R-:W-:Y:S09]  /*61220*/  STL [R1+0x49d0], R28 ;  /* 0x0049d01c01007387 */ /* 0x000ff20000100800 */
[----:B------:R0:W-:Y:S02]  /*61230*/  STL.64 [R1+0x500], R4 ;  /* 0x0005000401007387 */ /* 0x0001e40000100a00 */
[----:B------:R1:W-:Y:S01]  /*61240*/  STL.64 [R1+0x508], R6 ;  /* 0x0005080601007387 */ /* 0x0003e20000100a00 */
[----:B0-----:R-:W2:Y:S01]  /*61250*/  LDL.LU.64 R4, [R1+0x4e0] ;  /* 0x0004e00001047983 */ /* 0x001ea20000300a00 */
[----:B-1----:R-:W2:Y:S02]  /*61260*/  LDL.LU.64 R6, [R1+0x4e8] ;  /* 0x0004e80001067983 */ /* 0x002ea40000300a00 */
[----:B------:R-:W4:Y:S02]  /*61270*/  LDL.LU.64 R12, [R1+0x4d0] ;  /* 0x0004d000010c7983 */ /* 0x000f240000300a00 */
[----:B------:R-:W4:Y:S01]  /*61280*/  LDL.LU.64 R14, [R1+0x4d8] ;  /* 0x0004d800010e7983 */ /* 0x000f220000300a00 */
[----:B------:R-:W2:Y:S04]  /*61290*/  LDL.LU.64 R16, [R1] ;  /* 0x0000000001107983 */ /* 0x000ea80000300a00 */
[----:B--2---:R0:W-:Y:S04]  /*612a0*/  STL.64 [R1+0x4b20], R16 ;  /* 0x004b201001007387 */ /* 0x0041e80000100a00 */
[----:B0-----:R-:W2:Y:S01]  /*612b0*/  LDL.64 R16, [R1+0x50] ;  /* 0x0000500001107983 */ /* 0x001ea20000100a00 */
[----:B---3--:R-:W-:Y:S01]  /*612c0*/  HMMA.16816.F32 R24, R20, R8, R24 ;  /* 0x000000081418723c */ /* 0x008fe20000001818 */
[----:B------:R-:W-:Y:S02]  /*612d0*/  STL [R1+0x49d8], R3 ;  /* 0x0049d80301007387 */ /* 0x000fe40000100800 */
[----:B------:R-:W-:Y:S02]  /*612e0*/  STL [R1+0x49d4], R0 ;  /* 0x0049d40001007387 */ /* 0x000fe40000100800 */
[----:B------:R-:W-:-:S02]  /*612f0*/  IMAD.MOV.U32 R29, RZ, RZ, R9 ;  /* 0x000000ffff1d7224 */ /* 0x000fc400078e0009 */
[----:B------:R-:W-:Y:S11]  /*61300*/  IMAD.MOV.U32 R28, RZ, RZ, R8 ;  /* 0x000000ffff1c7224 */ /* 0x000ff600078e0008 */
[----:B------:R-:W-:Y:S05]  /*61310*/  @!UPT UIADD3 URZ, URZ, URZ, URZ ;  /* 0x0000003f3f3ff290 */ /* 0x000fea000fffe03f */
[----:B------:R0:W-:Y:S01]  /*61320*/  STL.64 [R1+0x4f0], R24 ;  /* 0x0004f01801007387 */ /* 0x0001e20000100a00 */
[----:B------:R-:W-:Y:S03]  /*61330*/  STL.64 [R1+0x4f8], R26 ;  /* 0x0004f81a01007387 */ /* 0x000fe60000100a00 */
[----:B0-----:R-:W3:Y:S01]  /*61340*/  LDL.LU.64 R24, [R1+0x4b38] ;  /* 0x004b380001187983 */ /* 0x001ee20000300a00 */
[----:B------:R-:W3:Y:S02]  /*61350*/  LDL.LU.64 R8, [R1+0x4c0] ;  /* 0x0004c00001087983 */ /* 0x000ee40000300a00 */
[----:B------:R-:W3:Y:S02]  /*61360*/  LDL.LU.64 R10, [R1+0x4c8] ;  /* 0x0004c800010a7983 */ /* 0x000ee40000300a00 */
[----:B------:R-:W-:Y:S01]  /*61370*/  STL [R1+0x4a18], R29 ;  /* 0x004a181d01007387 */ /* 0x000fe20000100800 */
[----:B------:R-:W-:Y:S01]  /*61380*/  STL [R1+0x49dc], R28 ;  /* 0x0049dc1c01007387 */ /* 0x000fe20000100800 */
[C---:B--2---:R-:W-:Y:S11]  /*61390*/  HMMA.16816.F32 R4, R20.reuse, R16, R4 ;  /* 0x000000101404723c */ /* 0x044ff60000001804 */
[----:B------:R-:W-:Y:S11]  /*613a0*/  @!UPT UIADD3 URZ, URZ, URZ, URZ ;  /* 0x0000003f3f3ff290 */ /* 0x000ff6000fffe03f */
[----:B------:R-:W-:Y:S01]  /*613b0*/  @!UPT UIADD3 URZ, URZ, URZ, URZ ;  /* 0x0000003f3f3ff290 */ /* 0x000fe2000fffe03f */
[----:B------:R0:W-:Y:S01]  /*613c0*/  STL.64 [R1+0x4e0], R4 ;  /* 0x0004e00401007387 */ /* 0x0001e20000100a00 */
[----:B------:R-:W-:Y:S03]  /*613d0*/  STL.64 [R1+0x4e8], R6 ;  /* 0x0004e80601007387 */ /* 0x000fe60000100a00 */
[----:B0-----:R-:W4:Y:S01]  /*613e0*/  LDL.LU.64 R4, [R1+0x4b30] ;  /* 0x004b300001047983 */ /* 0x001f220000300a00 */
[C---:B---3--:R-:W-:Y:S01]  /*613f0*/  HMMA.16816.F32 R8, R20.reuse, R24, R8 ;  /* 0x000000181408723c */ /* 0x048fe20000001808 */
[----:B------:R-:W-:Y:S02]  /*61400*/  IMAD.MOV.U32 R0, RZ, RZ, R16 ;  /* 0x000000ffff007224 */ /* 0x000fe400078e0010 */
[----:B------:R-:W2:Y:S01]  /*61410*/  LDL.LU.64 R16, [R1+0x4b0] ;  /* 0x0004b00001107983 */ /* 0x000ea20000300a00 */
[----:B------:R-:W2:Y:S02]  /*61420*/  LDL.LU.64 R18, [R1+0x4b8] ;  /* 0x0004b80001127983 */ /* 0x000ea40000300a00 */
[----:B------:R-:W-:Y:S02]  /*61430*/  STL [R1+0x4a1c], R0 ;  /* 0x004a1c0001007387 */ /* 0x000fe40000100800 */
[----:B----4-:R-:W-:Y:S01]  /*61440*/  HMMA.16816.F32 R12, R20, R4, R12 ;  /* 0x00000004140c723c */ /* 0x010fe2000000180c */
[----:B------:R-:W-:-:S02]  /*61450*/  IMAD.MOV.U32 R3, RZ, RZ, R5 ;  /* 0x000000ffff037224 */ /* 0x000fc400078e0005 */
[----:B------:R-:W-:Y:S11]  /*61460*/  IMAD.MOV.U32 R28, RZ, RZ, R4 ;  /* 0x000000ffff1c7224 */ /* 0x000ff600078e0004 */
[----:B------:R-:W-:Y:S09]  /*61470*/  @!UPT UIADD3 URZ, URZ, URZ, URZ ;  /* 0x0000003f3f3ff290 */ /* 0x000ff2000fffe03f */
[----:B------:R0:W-:Y:S01]  /*61480*/  STL.64 [R1+0x4d0], R12 ;  /* 0x0004d00c01007387 */ /* 0x0001e20000100a00 */
[----:B------:R1:W-:Y:S03]  /*61490*/  STL.64 [R1+0x4d8], R14 ;  /* 0x0004d80e01007387 */ /* 0x0003e60000100a00 */
[----:B0-----:R-:W3:Y:S01]  /*614a0*/  LDL.LU.64 R12, [R1+0x4a0] ;  /* 0x0004a000010c7983 */ /* 0x001ee20000300a00 */
[----:B-1----:R-:W3:Y:S02]  /*614b0*/  LDL.LU.64 R14, [R1+0x4a8] ;  /* 0x0004a800010e7983 */ /* 0x002ee40000300a00 */
[----:B------:R-:W4:Y:S02]  /*614c0*/  LDL.LU.64 R4, [R1+0x490] ;  /* 0x0004900001047983 */ /* 0x000f240000300a00 */
[----:B------:R-:W4:Y:S01]  /*614d0*/  LDL.LU.64 R6, [R1+0x498] ;  /* 0x0004980001067983 */ /* 0x000f220000300a00 */
[----:B------:R-:W-:Y:S01]  /*614e0*/  STL [R1+0x4a50], R3 ;  /* 0x004a500301007387 */ /* 0x000fe20000100800 */
[----:B------:R-:W-:Y:S02]  /*614f0*/  STL [R1+0x4a4c], R28 ;  /* 0x004a4c1c01007387 */ /* 0x000fe40000100800 */
[----:B------:R0:W-:Y:S02]  /*61500*/  STL.64 [R1+0x4c0], R8 ;  /* 0x0004c00801007387 */ /* 0x0001e40000100a00 */
[----:B------:R-:W-:Y:S01]  /*61510*/  STL.64 [R1+0x4c8], R10 ;  /* 0x0004c80a01007387 */ /* 0x000fe20000100a00 */
[----:B0-----:R-:W2:Y:S01]  /*61520*/  LDL.LU.64 R8, [R1+0x4b28] ;  /* 0x004b280001087983 */ /* 0x001ea20000300a00 */
[----:B------:R-:W-:-:S02]  /*61530*/  IMAD.MOV.U32 R29, RZ, RZ, R25 ;  /* 0x000000ffff1d7224 */ /* 0x000fc400078e0019 */
[----:B------:R-:W-:Y:S02]  /*61540*/  IMAD.MOV.U32 R0, RZ, RZ, R24 ;  /* 0x000000ffff007224 */ /* 0x000fe400078e0018 */
[----:B------:R-:W3:Y:S01]  /*61550*/  LDL.LU.64 R24, [R1+0x480] ;  /* 0x0004800001187983 */ /* 0x000ee20000300a00 */
[----:B------:R-:W3:Y:S02]  /*61560*/  LDL.LU.64 R26, [R1+0x488] ;  /* 0x00048800011a7983 */ /* 0x000ee40000300a00 */
[----:B------:R-:W-:Y:S02]  /*61570*/  STL [R1+0x4a5c], R29 ;  /* 0x004a5c1d01007387 */ /* 0x000fe40000100800 */
[----:B------:R-:W-:Y:S01]  /*61580*/  STL [R1+0x4a58], R0 ;  /* 0x004a580001007387 */ /* 0x000fe20000100800 */
[C---:B--2---:R-:W-:Y:S01]  /*61590*/  HMMA.16816.F32 R16, R20.reuse, R8, R16 ;  /* 0x000000081410723c */ /* 0x044fe20000001810 */
[----:B------:R-:W-:Y:S02]  /*615a0*/  IMAD.MOV.U32 R3, RZ, RZ, R8 ;  /* 0x000000ffff037224 */ /* 0x000fe400078e0008 */
[----:B------:R-:W-:Y:S11]  /*615b0*/  IMAD.MOV.U32 R28, RZ, RZ, R9 ;  /* 0x000000ffff1c7224 */ /* 0x000ff600078e0009 */
[----:B------:R-:W-:Y:S09]  /*615c0*/  @!UPT UIADD3 URZ, URZ, URZ, URZ ;  /* 0x0000003f3f3ff290 */ /* 0x000ff2000fffe03f */
[----:B------:R0:W-:Y:S01]  /*615d0*/  STL.64 [R1+0x4b0], R16 ;  /* 0x0004b01001007387 */ /* 0x0001e20000100a00 */
[----:B------:R-:W-:Y:S03]  /*615e0*/  STL.64 [R1+0x4b8], R18 ;  /* 0x0004b81201007387 */ /* 0x000fe60000100a00 */
[----:B0-----:R-:W4:Y:S01]  /*615f0*/  LDL.LU.64 R16, [R1+0x4b20] ;  /* 0x004b200001107983 */ /* 0x001f220000300a00 */
[----:B------:R-:W3:Y:S02]  /*61600*/  LDL.LU.64 R8, [R1+0x4b18] ;  /* 0x004b180001087983 */ /* 0x000ee40000300a00 */
[----:B------:R0:W-:Y:S01]  /*61610*/  STL [R1+0x4a60], R3 ;  /* 0x004a600301007387 */ /* 0x0001e20000100800 */
[C---:B---3--:R-:W-:Y:S08]  /*61620*/  HMMA.16816.F32 R12, R20.reuse, R8, R12 ;  /* 0x00000008140c723c */ /* 0x048ff0000000180c */
[----:B----4-:R-:W-:Y:S01]  /*61630*/  HMMA.16816.F32 R4, R20, R16, R4 ;  /* 0x000000101404723c */ /* 0x010fe20000001804 */
[----:B------:R-:W-:-:S02]  /*61640*/  IMAD.MOV.U32 R0, RZ, RZ, R8 ;  /* 0x000000ffff007224 */ /* 0x000fc400078e0008 */
[----:B------:R-:W-:Y:S02]  /*61650*/  IMAD.MOV.U32 R2, RZ, RZ, R9 ;  /* 0x000000ffff027224 */ /* 0x000fe400078e0009 */
[----:B0-----:R-:W-:Y:S02]  /*61660*/  IMAD.MOV.U32 R3, RZ, RZ, R16 ;  /* 0x000000ffff037224 */ /* 0x001fe400078e0010 */
[----:B------:R-:W-:-:S08]  /*61670*/  IMAD.MOV.U32 R29, RZ, RZ, R17 ;  /* 0x000000ffff1d7224 */ /* 0x000fd000078e0011 */
[----:B------:R-:W-:Y:S01]  /*61680*/  STL.64 [R1+0x4a0], R12 ;  /* 0x0004a00c01007387 */ /* 0x000fe20000100a00 */
[----:B------:R0:W-:Y:S03]  /*61690*/  STL.64 [R1+0x4a8], R14 ;  /* 0x0004a80e01007387 */ /* 0x0001e60000100a00 */
[----:B0-----:R-:W2:Y:S01]  /*616a0*/  LDL.LU.64 R14, [R1+0x4b10] ;  /* 0x004b1000010e7983 */ /* 0x001ea20000300a00 */
[----:B------:R-:W3:Y:S02]  /*616b0*/  LDL.LU.64 R12, [R1+0x4b08] ;  /* 0x004b0800010c7983 */ /* 0x000ee40000300a00 */
[----:B------:R-:W4:Y:S02]  /*616c0*/  LDL.LU.64 R8, [R1+0x470] ;  /* 0x0004700001087983 */ /* 0x000f240000300a00 */
[----:B------:R-:W4:Y:S01]  /*616d0*/  LDL.LU.64 R10, [R1+0x478] ;  /* 0x00047800010a7983 */ /* 0x000f220000300a00 */
[----:B------:R-:W-:Y:S01]  /*616e0*/  STL.64 [R1+0x490], R4 ;  /* 0x0004900401007387 */ /* 0x000fe20000100a00 */
[----:B------:R0:W-:Y:S03]  /*616f0*/  STL.64 [R1+0x498], R6 ;  /* 0x0004980601007387 */ /* 0x0001e60000100a00 */
[----:B0-----:R-:W2:Y:S01]  /*61700*/  LDL.LU.64 R6, [R1+0x4b00] ;  /* 0x004b000001067983 */ /* 0x001ea20000300a00 */
[----:B------:R-:W2:Y:S02]  /*61710*/  LDL.LU.64 R4, [R1+0x4af8] ;  /* 0x004af80001047983 */ /* 0x000ea40000300a00 */
[----:B------:R-:W2:Y:S02]  /*61720*/  LDL.LU.64 R18, [R1+0x4af0] ;  /* 0x004af00001127983 */ /* 0x000ea40000300a00 */
[----:B------:R-:W2:Y:S02]  /*61730*/  LDL.LU.64 R16, [R1+0x4ae8] ;  /* 0x004ae80001107983 */ /* 0x000ea40000300a00 */
[----:B--2---:R-:W-:Y:S01]  /*61740*/  HMMA.16816.F32 R24, R20, R16, R24 ;  /* 0x000000101418723c */ /* 0x004fe20000001818 */
[----:B------:R-:W-:Y:S01]  /*61750*/  STL.64 [R1+0x4880], R18 ;  /* 0x0048801201007387 */ /* 0x000fe20000100a00 */
[----:B------:R3:W-:Y:S05]  /*61760*/  STL.64 [R1+0x4878], R16 ;  /* 0x0048781001007387 */ /* 0x0007ea0000100a00 */
[----:B---3--:R-:W-:-:S02]  /*61770*/  IMAD.MOV.U32 R16, RZ, RZ, R12 ;  /* 0x000000ffff107224 */ /* 0x008fc400078e000c */
[----:B------:R-:W-:Y:S11]  /*61780*/  IMAD.MOV.U32 R17, RZ, RZ, R13 ;  /* 0x000000ffff117224 */ /* 0x000ff600078e000d */
[----:B------:R-:W-:Y:S03]  /*61790*/  @!UPT UIADD3 URZ, URZ, URZ, URZ ;  /* 0x0000003f3f3ff290 */ /* 0x000fe6000fffe03f */
[----:B------:R-:W-:Y:S01]  /*617a0*/  STL.64 [R1+0x480], R24 ;  /* 0x0004801801007387 */ /* 0x000fe20000100a00 */
[----:B------:R-:W-:Y:S02]  /*617b0*/  STL.64 [R1+0x488], R26 ;  /* 0x0004881a01007387 */ /* 0x000fe40000100a00 */
[----:B------:R-:W4:Y:S02]  /*617c0*/  LDL.LU R12, [R1+0x4ae4] ;  /* 0x004ae400010c7983 */ /* 0x000f240000300800 */
[----:B------:R-:W4:Y:S01]  /*617d0*/  LDL.LU R13, [R1+0x4ae0] ;  /* 0x004ae000010d7983 */ /* 0x000f220000300800 */
[----:B------:R0:W-:Y:S02]  /*617e0*/  STL.64 [R1+0x4a68], R16 ;  /* 0x004a681001007387 */ /* 0x0001e40000100a00 */
[----:B0-----:R-:W-:Y:S02]  /*617f0*/  IMAD.MOV.U32 R16, RZ, RZ, R15 ;  /* 0x000000ffff107224 */ /* 0x001fe400078e000f */
[----:B------:R-:W-:Y:S01]  /*61800*/  IMAD.MOV.U32 R17, RZ, RZ, R14 ;  /* 0x000000ffff117224 */ /* 0x000fe200078e000e */
[----:B------:R-:W2:Y:S01]  /*61810*/  LDL.LU R15, [R1+0x4adc] ;  /* 0x004adc00010f7983 */ /* 0x000ea20000300800 */
[----:B------:R-:W2:Y:S02]  /*61820*/  LDL.LU R14, [R1+0x4ad8] ;  /* 0x004ad800010e7983 */ /* 0x000ea40000300800 */
[----:B------:R-:W3:Y:S02]  /*61830*/  LDL.LU.64 R24, [R1+0x3c0] ;  /* 0x0003c00001187983 */ /* 0x000ee40000300a00 */
[----:B------:R-:W3:Y:S01]  /*61840*/  LDL.LU.64 R26, [R1+0x3c8] ;  /* 0x0003c800011a7983 */ /* 0x000ee20000300a00 */
[----:B------:R0:W-:Y:S02]  /*61850*/  STL.64 [R1+0x4a88], R16 ;  /* 0x004a881001007387 */ /* 0x0001e40000100a00 */
[----:B0-----:R-:W-:-:S02]  /*61860*/  IMAD.MOV.U32 R16, RZ, RZ, R4 ;  /* 0x000000ffff107224 */ /* 0x001fc400078e0004 */
[----:B------:R-:W-:Y:S01]  /*61870*/  IMAD.MOV.U32 R17, RZ, RZ, R5 ;  /* 0x000000ffff117224 */ /* 0x000fe200078e0005 */
[----:B------:R-:W3:Y:S01]  /*61880*/  LDL.LU R4, [R1+0x4ad4] ;  /* 0x004ad40001047983 */ /* 0x000ee20000300800 */
[----:B------:R-:W3:Y:S01]  /*61890*/  LDL.LU R5, [R1+0x4ad0] ;  /* 0x004ad00001057983 */ /* 0x000ee20000300800 */
        /* <DEDUP_REMOVED lines=9> */
[----:B0-----:R-:W3:Y:S01]  /*61930*/  LDL.LU.64 R12, [R1+0x460] ;  /* 0x00046000010c7983 */ /* 0x001ee20000300a00 */
[----:B------:R-:W3:Y:S02]  /*61940*/  LDL.LU.64 R14, [R1+0x468] ;  /* 0x00046800010e7983 */ /* 0x000ee40000300a00 */
[C---:B---3--:R-:W-:Y:S11]  /*61950*/  HMMA.16816.F32 R12, R20.reuse, R8, R12 ;  /* 0x00000008140c723c */ /* 0x048ff6000000180c */
[----:B------:R-:W-:Y:S11]  /*61960*/  @!UPT UIADD3 URZ, URZ, URZ, URZ ;  /* 0x0000003f3f3ff290 */ /* 0x000ff6000fffe03f */
[----:B------:R-:W-:Y:S01]  /*61970*/  @!UPT UIADD3 URZ, URZ, URZ, URZ ;  /* 0x0000003f3f3ff290 */ /* 0x000fe2000fffe03f */
[----:B------:R0:W-:Y:S01]  /*61980*/  STL.64 [R1+0x460], R12 ;  /* 0x0004600c01007387 */ /* 0x0001e20000100a00 */
[----:B------:R1:W-:Y:S03]  /*61990*/  STL.64 [R1+0x468], R14 ;  /* 0x0004680e01007387 */ /* 0x0003e60000100a00 */
[----:B0-----:R-:W2:Y:S01]  /*619a0*/  LDL.LU.64 R12, [R1+0x390] ;  /* 0x00039000010c7983 */ /* 0x001ea20000300a00 */
[----:B-1----:R-:W3:Y:S01]  /*619b0*/  LDL.LU.64 R14, [R1+0x398] ;  /* 0x00039800010e7983 */ /* 0x002ee20000300a00 */
[----:B------:R-:W-:Y:S02]  /*619c0*/  HMMA.16816.F32 R20, R20, R4, R24 ;  /* 0x000000041414723c */ /* 0x000fe40000001818 */
[----:B---3--:R-:W-:Y:S01]  /*619d0*/  STL.64 [R1+0x4a98], R14 ;  /* 0x004a980e01007387 */ /* 0x008fe20000100a00 */
[----:B--2---:R0:W-:Y:S03]  /*619e0*/  STL.64 [R1+0x4a90], R12 ;  /* 0x004a900c01007387 */ /* 0x0041e60000100a00 */
[----:B0-----:R-:W2:Y:S01]  /*619f0*/  LDL.LU.64 R12, [R1+0x3b0] ;  /* 0x0003b000010c7983 */ /* 0x001ea20000300a00 */
[----:B------:R-:W2:Y:S02]  /*61a00*/  LDL.LU.64 R14, [R1+0x3b8] ;  /* 0x0003b800010e7983 */ /* 0x000ea40000300a00 */
[----:B----4-:R-:W-:Y:S02]  /*61a10*/  STL.64 [R1+0x4890], R10 ;  /* 0x0048900a01007387 */ /* 0x010fe40000100a00 */
[----:B------:R0:W-:Y:S02]  /*61a20*/  STL.64 [R1+0x4888], R8 ;  /* 0x0048880801007387 */ /* 0x0001e40000100a00 */
[----:B0-----:R-:W-:-:S02]  /*61a30*/  IMAD.MOV.U32 R8, RZ, RZ, R7 ;  /* 0x000000ffff087224 */ /* 0x001fc400078e0007 */
[----:B------:R-:W-:Y:S01]  /*61a40*/  IMAD.MOV.U32 R9, RZ, RZ, R6 ;  /* 0x000000ffff097224 */ /* 0x000fe200078e0006 */
[----:B------:R-:W3:Y:S01]  /*61a50*/  LDL.LU R7, [R1+0x4abc] ;  /* 0x004abc0001077983 */ /* 0x000ee20000300800 */
[----:B------:R-:W3:Y:S02]  /*61a60*/  LDL.LU R6, [R1+0x4ab8] ;  /* 0x004ab80001067983 */ /* 0x000ee40000300800 */
[----:B------:R-:W4:Y:S02]  /*61a70*/  LDL.LU.64 R26, [R1+0x4ab0] ;  /* 0x004ab000011a7983 */ /* 0x000f240000300a00 */
[----:B------:R-:W2:Y:S02]  /*61a80*/  LDL.LU.64 R24, [R1+0x4aa8] ;  /* 0x004aa80001187983 */ /* 0x000ea40000300a00 */
[----:B------:R4:W-:Y:S01]  /*61a90*/  STL.64 [R1+0x3c0], R20 ;  /* 0x0003c01401007387 */ /* 0x0009e20000100a00 */
[----:B------:R-:W-:Y:S02]  /*61aa0*/  STL.64 [R1+0x3c8], R22 ;  /* 0x0003c81601007387 */ /* 0x000fe40000100a00 */
[----:B----4-:R-:W-:-:S02]  /*61ab0*/  IMAD.MOV.U32 R20, RZ, RZ, R27 ;  /* 0x000000ffff147224 */ /* 0x010fc400078e001b */
[----:B------:R-:W2:Y:S01]  /*61ac0*/  LDL.LU R27, [R1+0x4aa0] ;  /* 0x004aa000011b7983 */ /* 0x000ea20000300800 */
[----:B------:R-:W4:Y:S03]  /*61ad0*/  LDL.LU R21, [R1+0x144] ;  /* 0x0001440001157983 */ /* 0x000f260000300800 */
[----:B----4-:R0:W-:Y:S04]  /*61ae0*/  STL.64 [R1+0x4a70], R20 ;  /* 0x004a701401007387 */ /* 0x0101e80000100a00 */
[----:B0-----:R-:W4:Y:S01]  /*61af0*/  LDL.LU R20, [R1+0x1a0] ;  /* 0x0001a00001147983 */ /* 0x001f220000300800 */
[----:B------:R-:W4:Y:S02]  /*61b00*/  LDL.LU R21, [R1+0x1a4] ;  /* 0x0001a40001157983 */ /* 0x000f240000300800 */
[----:B---3--:R-:W-:Y:S02]  /*61b10*/  STL.64 [R1+0x4860], R6 ;  /* 0x0048600601007387 */ /* 0x008fe40000100a00 */
[----:B------:R0:W-:Y:S02]  /*61b20*/  STL.64 [R1+0x4858], R4 ;  /* 0x0048580401007387 */ /* 0x0001e40000100a00 */
[----:B0-----:R-:W4:Y:S01]  /*61b30*/  LDL.LU.64 R4, [R1+0x3a0] ;  /* 0x0003a00001047983 */ /* 0x001f220000300a00 */
[----:B------:R-:W4:Y:S01]  /*61b40*/  LDL.LU.64 R6, [R1+0x3a8] ;  /* 0x0003a80001067983 */ /* 0x000f220000300a00 */
[C---:B--2---:R-:W-:Y:S01]  /*61b50*/  HMMA.16816.F32 R16, R24.reuse, R16, R12 ;  /* 0x000000101810723c */ /* 0x044fe2000000180c */
[----:B------:R-:W2:Y:S01]  /*61b60*/  LDL.LU.64 R14, [R1+0x4a98] ;  /* 0x004a9800010e7983 */ /* 0x000ea20000300a00 */
[----:B------:R-:W2:Y:S11]  /*61b70*/  LDL.LU.64 R12, [R1+0x4a90] ;  /* 0x004a9000010c7983 */ /* 0x000eb60000300a00 */
[----:B------:R-:W-:Y:S10]  /*61b80*/  @!UPT UIADD3 URZ, URZ, URZ, URZ ;  /* 0x0000003f3f3ff290 */ /* 0x000ff4000fffe03f */
[----:B------:R0:W-:Y:S01]  /*61b90*/  STL.64 [R1+0x3b0], R16 ;  /* 0x0003b01001007387 */ /* 0x0001e20000100a00 */
[----:B------:R-:W-:Y:S03]  /*61ba0*/  STL.64 [R1+0x3b8], R18 ;  /* 0x0003b81201007387 */ /* 0x000fe60000100a00 */
[----:B0-----:R-:W2:Y:S01]  /*61bb0*/  LDL.LU.64 R16, [R1+0x4a88] ;  /* 0x004a880001107983 */ /* 0x001ea20000300a00 */
[C---:B----4-:R-:W-:Y:S03]  /*61bc0*/  HMMA.16816.F32 R4, R24.reuse, R20, R4 ;  /* 0x000000141804723c */ /* 0x050fe60000001804 */
[----:B------:R-:W3:Y:S01]  /*61bd0*/  LDL.LU.64 R20, [R1+0x370] ;  /* 0x0003700001147983 */ /* 0x000ee20000300a00 */
[----:B------:R-:W4:Y:S11]  /*61be0*/  LDL.LU.64 R22, [R1+0x378] ;  /* 0x0003780001167983 */ /* 0x000f360000300a00 */
[----:B------:R-:W-:Y:S08]  /*61bf0*/  @!UPT UIADD3 URZ, URZ, URZ, URZ ;  /* 0x0000003f3f3ff290 */ /* 0x000ff0000fffe03f */
[----:B------:R-:W-:Y:S01]  /*61c00*/  STL.64 [R1+0x3a0], R4 ;  /* 0x0003a00401007387 */ /* 0x000fe20000100a00 */
[----:B------:R2:W-:Y:S02]  /*61c10*/  STL.64 [R1+0x3a8], R6 ;  /* 0x0003a80601007387 */ /* 0x0005e40000100a00 */
[C---:B--2---:R-:W-:Y:S01]  /*61c20*/  HMMA.16816.F32 R4, R24.reuse, R16, R12 ;  /* 0x000000101804723c */ /* 0x044fe2000000180c */
[----:B----4-:R-:W-:Y:S01]  /*61c30*/  STL.64 [R1+0x4a80], R22 ;  /* 0x004a801601007387 */ /* 0x010fe20000100a00 */
[----:B---3--:R0:W-:Y:S03]  /*61c40*/  STL.64 [R1+0x4a78], R20 ;  /* 0x004a781401007387 */ /* 0x0081e60000100a00 */
[----:B0-----:R-:W2:Y:S01]  /*61c50*/  LDL.LU.64 R20, [R1+0x380] ;  /* 0x0003800001147983 */ /* 0x001ea20000300a00 */
[----:B------:R-:W2:Y:S02]  /*61c60*/  LDL.LU.64 R22, [R1+0x388] ;  /* 0x0003880001167983 */ /* 0x000ea40000300a00 */
[----:B------:R-:W3:Y:S02]  /*61c70*/  LDL.LU.64 R16, [R1+0x360] ;  /* 0x0003600001107983 */ /* 0x000ee40000300a00 */
[----:B------:R-:W3:Y:S11]  /*61c80*/  LDL.LU.64 R18, [R1+0x368] ;  /* 0x0003680001127983 */ /* 0x000ef60000300a00 */
[----:B------:R-:W-:Y:S02]  /*61c90*/  @!UPT UIADD3 URZ, URZ, URZ, URZ ;  /* 0x0000003f3f3ff290 */ /* 0x000fe4000fffe03f */
[----:B------:R0:W-:Y:S01]  /*61ca0*/  STL.64 [R1+0x390], R4 ;  /* 0x0003900401007387 */ /* 0x0001e20000100a00 */
[----:B------:R1:W-:Y:S02]  /*61cb0*/  STL.64 [R1+0x398], R6 ;  /* 0x0003980601007387 */ /* 0x0003e40000100a00 */
[----:B------:R-:W4:Y:S02]  /*61cc0*/  LDL.LU R12, [R1+0xd0] ;  /* 0x0000d000010c7983 */ /* 0x000f240000300800 */
[----:B------:R-:W4:Y:S01]  /*61cd0*/  LDL.LU R13, [R1+0xd4] ;  /* 0x0000d400010d7983 */ /* 0x000f220000300800 */
[----:B0-----:R-:W3:Y:S01]  /*61ce0*/  LDL.LU.64 R4, [R1+0x340] ;  /* 0x0003400001047983 */ /* 0x001ee20000300a00 */
[----:B-1----:R-:W3:Y:S01]  /*61cf0*/  LDL.LU.64 R6, [R1+0x348] ;  /* 0x0003480001067983 */ /* 0x002ee20000300a00 */
[C---:B--2---:R-:W-:Y:S02]  /*61d00*/  HMMA.16816.F32 R8, R24.reuse, R8, R20 ;  /* 0x000000081808723c */ /* 0x044fe40000001814 */
[----:B----4-:R0:W-:Y:S04]  /*61d10*/  STL.64 [R1+0x49e0], R12 ;  /* 0x0049e00c01007387 */ /* 0x0101e80000100a00 */
[----:B0-----:R-:W2:Y:S01]  /*61d20*/  LDL.LU.64 R12, [R1+0x350] ;  /* 0x00035000010c7983 */ /* 0x001ea20000300a00 */
[----:B------:R-:W2:Y:S02]  /*61d30*/  LDL.LU.64 R14, [R1+0x358] ;  /* 0x00035800010e7983 */ /* 0x000ea40000300a00 */
[----:B------:R-:W4:Y:S02]  /*61d40*/  LDL.LU.64 R22, [R1+0x4a80] ;  /* 0x004a800001167983 */ /* 0x000f240000300a00 */
[----:B------:R-:W4:Y:S11]  /*61d50*/  LDL.LU.64 R20, [R1+0x4a78] ;  /* 0x004a780001147983 */ /* 0x000f360000300a00 */
[----:B------:R-:W-:Y:S01]  /*61d60*/  @!UPT UIADD3 URZ, URZ, URZ, URZ ;  /* 0x0000003f3f3ff290 */ /* 0x000fe2000fffe03f */
[----:B------:R0:W-:Y:S01]  /*61d70*/  STL.64 [R1+0x380], R8 ;  /* 0x0003800801007387 */ /* 0x0001e20000100a00 */
[----:B------:R-:W-:Y:S03]  /*61d80*/  STL.64 [R1+0x388], R10 ;  /* 0x0003880a01007387 */ /* 0x000fe60000100a00 */
[----:B0-----:R-:W2:Y:S01]  /*61d90*/  LDL.LU R8, [R1+0xe0] ;  /* 0x0000e00001087983 */ /* 0x001ea20000300800 */
[----:B------:R-:W2:Y:S03]  /*61da0*/  LDL.LU R9, [R1+0xe4] ;  /* 0x0000e40001097983 */ /* 0x000ea60000300800 */
[----:B--2---:R0:W-:Y:S04]  /*61db0*/  STL.64 [R1+0x49e8], R8 ;  /* 0x0049e80801007387 */ /* 0x0041e80000100a00 */
[----:B0-----:R-:W4:Y:S01]  /*61dc0*/  LDL.LU R8, [R1+0x170] ;  /* 0x0001700001087983 */ /* 0x001f220000300800 */
[----:B------:R-:W4:Y:S02]  /*61dd0*/  LDL.LU R9, [R1+0x174] ;  /* 0x0001740001097983 */ /* 0x000f240000300800 */
[C---:B----4-:R-:W-:Y:S01]  /*61de0*/  HMMA.16816.F32 R8, R24.reuse, R8, R20 ;  /* 0x000000081808723c */ /* 0x050fe20000001814 */
[----:B------:R-:W2:Y:S11]  /*61df0*/  LDL.LU.64 R20, [R1+0x4a70] ;  /* 0x004a700001147983 */ /* 0x000eb60000300a00 */
[----:B------:R-:W-:Y:S11]  /*61e00*/  @!UPT UIADD3 URZ, URZ, URZ, URZ ;  /* 0x0000003f3f3ff290 */ /* 0x000ff6000fffe03f */
[----:B------:R0:W-:Y:S01]  /*61e10*/  STL.64 [R1+0x370], R8 ;  /* 0x0003700801007387 */ /* 0x0001e20000100a00 */
[----:B------:R-:W-:Y:S03]  /*61e20*/  STL.64 [R1+0x378], R10 ;  /* 0x0003780a01007387 */ /* 0x000fe60000100a00 */
[----:B0-----:R-:W4:Y:S01]  /*61e30*/  LDL.LU R8, [R1+0x100] ;  /* 0x0001000001087983 */ /* 0x001f220000300800 */
[----:B------:R-:W4:Y:S03]  /*61e40*/  LDL.LU R9, [R1+0x104] ;  /* 0x0001040001097983 */ /* 0x000f260000300800 */
[----:B----4-:R0:W-:Y:S04]  /*61e50*/  STL.64 [R1+0x4a00], R8 ;  /* 0x004a000801007387 */ /* 0x0101e80000100a00 */
[----:B0-----:R-:W3:Y:S01]  /*61e60*/  LDL.LU R8, [R1+0x160] ;  /* 0x0001600001087983 */ /* 0x001ee20000300800 */
[----:B------:R-:W3:Y:S02]  /*61e70*/  LDL.LU R9, [R1+0x164] ;  /* 0x0001640001097983 */ /* 0x000ee40000300800 */
[C---:B---3--:R-:W-:Y:S01]  /*61e80*/  HMMA.16816.F32 R8, R24.reuse, R8, R16 ;  /* 0x000000081808723c */ /* 0x048fe20000001810 */
[----:B------:R-:W3:Y:S11]  /*61e90*/  LDL.LU.64 R16, [R1+0x4a68] ;  /* 0x004a680001107983 */ /* 0x000ef60000300a00 */
[----:B------:R-:W-:Y:S11]  /*61ea0*/  @!UPT UIADD3 URZ, URZ, URZ, URZ ;  /* 0x0000003f3f3ff290 */ /* 0x000ff6000fffe03f */
[----:B------:R0:W-:Y:S01]  /*61eb0*/  STL.64 [R1+0x360], R8 ;  /* 0x0003600801007387 */ /* 0x0001e20000100a00 */
[----:B------:R-:W-:Y:S03]  /*61ec0*/  STL.64 [R1+0x368], R10 ;  /* 0x0003680a01007387 */ /* 0x000fe60000100a00 */
[----:B0-----:R-:W4:Y:S01]  /*61ed0*/  LDL.LU R8, [R1+0x110] ;  /* 0x0001100001087983 */ /* 0x001f220000300800 */
[C---:B---3--:R-:W-:Y:S11]  /*61ee0*/  HMMA.16816.F32 R12, R24.reuse, R16, R12 ;  /* 0x00000010180c723c */ /* 0x048ff6000000180c */
[----:B------:R-:W-:Y:S11]  /*61ef0*/  @!UPT UIADD3 URZ, URZ, URZ, URZ ;  /* 0x0000003f3f3ff290 */ /* 0x000ff6000fffe03f */
[----:B------:R-:W-:Y:S01]  /*61f00*/  @!UPT UIADD3 URZ, URZ, URZ, URZ ;  /* 0x0000003f3f3ff290 */ /* 0x000fe2000fffe03f */
[----:B------:R-:W-:Y:S01]  /*61f10*/  STL.64 [R1+0x350], R12 ;  /* 0x0003500c01007387 */ /* 0x000fe20000100a00 */
[----:B------:R-:W-:Y:S02]  /*61f20*/  STL.64 [R1+0x358], R14 ;  /* 0x0003580e01007387 */ /* 0x000fe40000100a00 */
[----:B------:R-:W4:Y:S02]  /*61f30*/  LDL.LU R9, [R1+0x114] ;  /* 0x0001140001097983 */ /* 0x000f240000300800 */
[----:B------:R-:W-:Y:S01]  /*61f40*/  IMAD.MOV.U32 R16, RZ, RZ, R3 ;  /* 0x000000ffff107224 */ /* 0x000fe200078e0003 */
[----:B--2---:R-:W-:Y:S01]  /*61f50*/  HMMA.16816.F32 R4, R24, R20, R4 ;  /* 0x000000141804723c */ /* 0x004fe20000001804 */
[----:B------:R-:W-:Y:S01]  /*61f60*/  IMAD.MOV.U32 R17, RZ, RZ, R29 ;  /* 0x000000ffff117224 */ /* 0x000fe200078e001d */
[----:B----4-:R-:W-:Y:S01]  /*61f70*/  STL.64 [R1+0x4a20], R8 ;  /* 0x004a200801007387 */ /* 0x010fe20000100a00 */
[----:B------:R-:W2:Y:S02]  /*61f80*/  LDL.LU R3, [R1+0x4a60] ;  /* 0x004a600001037983 */ /* 0x000ea40000300800 */
[----:B------:R-:W3:Y:S02]  /*61f90*/  LDL.LU R29, [R1+0x4a5c] ;  /* 0x004a5c00011d7983 */ /* 0x000ee40000300800 */
[----:B------:R0:W-:Y:S02]  /*61fa0*/  STL.64 [R1+0x4898], R16 ;  /* 0x0048981001007387 */ /* 0x0001e40000100a00 */
[----:B0-----:R-:W-:-:S02]  /*61fb0*/  IMAD.MOV.U32 R16, RZ, RZ, R0 ;  /* 0x000000ffff107224 */ /* 0x001fc400078e0000 */
[----:B------:R-:W-:Y:S01]  /*61fc0*/  IMAD.MOV.U32 R17, RZ, RZ, R2 ;  /* 0x000000ffff117224 */ /* 0x000fe200078e0002 */
[----:B------:R-:W4:Y:S11]  /*61fd0*/  LDL.LU R0, [R1+0x4a58] ;  /* 0x004a580001007983 */ /* 0x000f360000300800 */
[----:B------:R-:W-:Y:S02]  /*61fe0*/  STL.64 [R1+0x340], R4 ;  /* 0x0003400401007387 */ /* 0x000fe40000100a00 */
[----:B------:R-:W-:Y:S02]  /*61ff0*/  STL.64 [R1+0x348], R6 ;  /* 0x0003480601007387 */ /* 0x000fe40000100a00 */
[----:B------:R-:W3:Y:S01]  /*62000*/  LDL.LU R2, [R1+0x4a54] ;  /* 0x004a540001027983 */ /* 0x000ee20000300800 */
[----:B------:R0:W-:Y:S02]  /*62010*/  STL.64 [R1+0x48b0], R16 ;  /* 0x0048b01001007387 */ /* 0x0001e40000100a00 */
[----:B0-----:R-:W-:-:S02]  /*62020*/  IMAD.MOV.U32 R17, RZ, RZ, R28 ;  /* 0x000000ffff117224 */ /* 0x001fc400078e001c */
[----:B--2---:R-:W-:Y:S02]  /*62030*/  IMAD.MOV.U32 R16, RZ, RZ, R3 ;  /* 0x000000ffff107224 */ /* 0x004fe400078e0003 */
[----:B------:R-:W2:Y:S01]  /*62040*/  LDL.LU R3, [R1+0x4a50] ;  /* 0x004a500001037983 */ /* 0x000ea20000300800 */
[----:B------:R-:W2:Y:S02]  /*62050*/  LDL.LU R28, [R1+0x4a4c] ;  /* 0x004a4c00011c7983 */ /* 0x000ea40000300800 */
[----:B------:R-:W2:Y:S02]  /*62060*/  LDL.LU.64 R8, [R1+0x320] ;  /* 0x0003200001087983 */ /* 0x000ea40000300a00 */
[----:B------:R-:W2:Y:S02]  /*62070*/  LDL.LU.64 R10, [R1+0x328] ;  /* 0x00032800010a7983 */ /* 0x000ea40000300a00 */
[----:B--2---:R-:W-:Y:S01]  /*62080*/  STL.64 [R1+0x4a30], R10 ;  /* 0x004a300a01007387 */ /* 0x004fe20000100a00 */
[----:B------:R0:W-:Y:S03]  /*62090*/  STL.64 [R1+0x4a28], R8 ;  /* 0x004a280801007387 */ /* 0x0001e60000100a00 */
[----:B0-----:R-:W2:Y:S01]  /*620a0*/  LDL.LU R8, [R1+0x130] ;  /* 0x0001300001087983 */ /* 0x001ea20000300800 */
[----:B---3--:R-:W-:-:S02]  /*620b0*/  IMAD.MOV.U32 R9, RZ, RZ, R2 ;  /* 0x000000ffff097224 */ /* 0x008fc400078e0002 */
[----:B------:R-:W3:Y:S02]  /*620c0*/  LDL.LU R2, [R1+0x4a48] ;  /* 0x004a480001027983 */ /* 0x000ee40000300800 */
[----:B------:R-:W2:Y:S01]  /*620d0*/  LDL.LU.64 R12, [R1+0x2f0] ;  /* 0x0002f000010c7983 */ /* 0x000ea20000300a00 */
[----:B------:R-:W2:Y:S04]  /*620e0*/  LDL.LU.64 R14, [R1+0x2f8] ;  /* 0x0002f800010e7983 */ /* 0x000ea80000300a00 */
[----:B---3--:R-:W0:Y:S04]  /*620f0*/  LDSM.16.MT88.4 R20, [R2+0x10800] ;  /* 0x010800000214783b */ /* 0x008e280000004200 */
[----:B--2---:R-:W-:Y:S01]  /*62100*/  STL.64 [R1+0x49f8], R14 ;  /* 0x0049f80e01007387 */ /* 0x004fe20000100a00 */
[----:B------:R1:W-:Y:S03]  /*62110*/  STL.64 [R1+0x49f0], R12 ;  /* 0x0049f00c01007387 */ /* 0x0003e60000100a00 */
[----:B-1----:R-:W2:Y:S01]  /*62120*/  LDL.LU.64 R12, [R1+0x300] ;  /* 0x00030000010c7983 */ /* 0x002ea20000300a00 */
[----:B------:R-:W3:Y:S03]  /*62130*/  LDL.LU.64 R14, [R1+0x308] ;  /* 0x00030800010e7983 */ /* 0x000ee60000300a00 */
[----:B---3--:R-:W-:Y:S01]  /*62140*/  STL.64 [R1+0x4a10], R14 ;  /* 0x004a100e01007387 */ /* 0x008fe20000100a00 */
[----:B--2---:R1:W-:Y:S03]  /*62150*/  STL.64 [R1+0x4a08], R12 ;  /* 0x004a080c01007387 */ /* 0x0043e60000100a00 */
[----:B-1----:R-:W2:Y:S01]  /*62160*/  LDL.LU.64 R12, [R1+0x310] ;  /* 0x00031000010c7983 */ /* 0x002ea20000300a00 */
[----:B------:R-:W3:Y:S03]  /*62170*/  LDL.LU.64 R14, [R1+0x318] ;  /* 0x00031800010e7983 */ /* 0x000ee60000300a00 */
[----:B---3--:R-:W-:Y:S01]  /*62180*/  STL.64 [R1+0x4a40], R14 ;  /* 0x004a400e01007387 */ /* 0x008fe20000100a00 */
[----:B--2---:R1:W-:Y:S03]  /*62190*/  STL.64 [R1+0x4a38], R12 ;  /* 0x004a380c01007387 */ /* 0x0043e60000100a00 */
[----:B-1----:R-:W2:Y:S01]  /*621a0*/  LDL.LU.64 R12, [R1+0x330] ;  /* 0x00033000010c7983 */ /* 0x002ea20000300a00 */
[----:B------:R-:W2:Y:S02]  /*621b0*/  LDL.LU.64 R14, [R1+0x338] ;  /* 0x00033800010e7983 */ /* 0x000ea40000300a00 */
[----:B------:R-:W3:Y:S02]  /*621c0*/  LDL.LU.64 R4, [R1+0x2d0] ;  /* 0x0002d00001047983 */ /* 0x000ee40000300a00 */
[----:B------:R-:W3:Y:S01]  /*621d0*/  LDL.LU.64 R6, [R1+0x2d8] ;  /* 0x0002d80001067983 */ /* 0x000ee20000300a00 */
[----:B------:R1:W-:Y:S04]  /*621e0*/  STL.64 [R1+0x48c8], R16 ;  /* 0x0048c81001007387 */ /* 0x0003e80000100a00 */
[----:B-1----:R-:W3:Y:S01]  /*621f0*/  LDL.LU R16, [R1+0x120] ;  /* 0x0001200001107983 */ /* 0x002ee20000300800 */
[----:B------:R-:W3:Y:S02]  /*62200*/  LDL.LU R17, [R1+0x124] ;  /* 0x0001240001117983 */ /* 0x000ee40000300800 */
[----:B0-----:R-:W-:Y:S02]  /*62210*/  STL.64 [R1+0x4850], R22 ;  /* 0x0048501601007387 */ /* 0x001fe40000100a00 */
[----:B------:R0:W-:Y:S02]  /*62220*/  STL.64 [R1+0x4848], R20 ;  /* 0x0048481401007387 */ /* 0x0001e40000100a00 */
[----:B0-----:R-:W3:Y:S01]  /*62230*/  LDL.LU.64 R20, [R1+0x2e0] ;  /* 0x0002e00001147983 */ /* 0x001ee20000300a00 */
[----:B------:R-:W3:Y:S02]  /*62240*/  LDL.LU.64 R22, [R1+0x2e8] ;  /* 0x0002e80001167983 */ /* 0x000ee40000300a00 */
[----:B------:R-:W-:Y:S01]  /*62250*/  STL [R1+0x3df0], R2 ;  /* 0x003df00201007387 */ /* 0x000fe20000100800 */
[C---:B--2---:R-:W-:Y:S01]  /*62260*/  HMMA.16816.F32 R8, R24.reuse, R8, R12 ;  /* 0x000000081808723c */ /* 0x044fe2000000180c */
[----:B------:R-:W2:Y:S01]  /*62270*/  LDL.LU.64 R14, [R1+0x4a40] ;  /* 0x004a4000010e7983 */ /* 0x000ea20000300a00 */
[----:B------:R-:W2:Y:S11]  /*62280*/  LDL.LU.64 R12, [R1+0x4a38] ;  /* 0x004a3800010c7983 */ /* 0x000eb60000300a00 */
[----:B------:R-:W-:Y:S10]  /*62290*/  @!UPT UIADD3 URZ, URZ, URZ, URZ ;  /* 0x0000003f3f3ff290 */ /* 0x000ff4000fffe03f */
[----:B------:R-:W-:Y:S01]  /*622a0*/  STL.64 [R1+0x330], R8 ;  /* 0x0003300801007387 */ /* 0x000fe20000100a00 */
[----:B------:R0:W-:Y:S03]  /*622b0*/  STL.64 [R1+0x338], R10 ;  /* 0x0003380a01007387 */ /* 0x0001e60000100a00 */
[----:B0-----:R-:W3:Y:S01]  /*622c0*/  LDL.LU.64 R10, [R1+0x4a30] ;  /* 0x004a3000010a7983 */ /* 0x001ee20000300a00 */
[----:B------:R-:W3:Y:S02]  /*622d0*/  LDL.LU.64 R8, [R1+0x4a28] ;  /* 0x004a280001087983 */ /* 0x000ee40000300a00 */
[C---:B---3--:R-:W-:Y:S01]  /*622e0*/  HMMA.16816.F32 R16, R24.reuse, R16, R8 ;  /* 0x000000101810723c */ /* 0x048fe20000001808 */
[----:B------:R-:W2:Y:S11]  /*622f0*/  LDL.LU.64 R8, [R1+0x4a20] ;  /* 0x004a200001087983 */ /* 0x000eb60000300a00 */
[----:B------:R-:W-:Y:S11]  /*62300*/  @!UPT UIADD3 URZ, URZ, URZ, URZ ;  /* 0x0000003f3f3ff290 */ /* 0x000ff6000fffe03f */
[----:B------:R4:W-:Y:S01]  /*62310*/  STL.64 [R1+0x320], R16 ;  /* 0x0003201001007387 */ /* 0x0009e20000100a00 */
[----:B------:R-:W-:Y:S02]  /*62320*/  STL.64 [R1+0x328], R18 ;  /* 0x0003281201007387 */ /* 0x000fe40000100a00 */
[----:B----4-:R-:W-:Y:S02]  /*62330*/  IMAD.MOV.U32 R16, RZ, RZ, R0 ;  /* 0x000000ffff107224 */ /* 0x010fe400078e0000 */
[----:B------:R-:W-:Y:S01]  /*62340*/  IMAD.MOV.U32 R17, RZ, RZ, R29 ;  /* 0x000000ffff117224 */ /* 0x000fe200078e001d */
[----:B------:R-:W3:Y:S01]  /*62350*/  LDL.LU R0, [R1+0x4a1c] ;  /* 0x004a1c0001007983 */ /* 0x000ee20000300800 */
[----:B------:R-:W4:Y:S03]  /*62360*/  LDL.LU R29, [R1+0x4a18] ;  /* 0x004a1800011d7983 */ /* 0x000f260000300800 */
[----:B------:R0:W-:Y:S04]  /*62370*/  STL.64 [R1+0x48e0], R16 ;  /* 0x0048e01001007387 */ /* 0x0001e80000100a00 */
[----:B0-----:R-:W3:Y:S01]  /*62380*/  LDL.LU R16, [R1+0xf0] ;  /* 0x0000f00001107983 */ /* 0x001ee20000300800 */
[----:B------:R-:W3:Y:S01]  /*62390*/  LDL.LU R17, [R1+0xf4] ;  /* 0x0000f40001117983 */ /* 0x000ee20000300800 */
        /* <DEDUP_REMOVED lines=8> */
[----:B------:R-:W3:Y:S01]  /*62420*/  LDL.LU.64 R14, [R1+0x49f8] ;  /* 0x0049f800010e7983 */ /* 0x000ee20000300a00 */
[----:B------:R-:W3:Y:S11]  /*62430*/  LDL.LU.64 R12, [R1+0x49f0] ;  /* 0x0049f000010c7983 */ /* 0x000ef60000300a00 */
[----:B------:R-:W-:Y:S09]  /*62440*/  @!UPT UIADD3 URZ, URZ, URZ, URZ ;  /* 0x0000003f3f3ff290 */ /* 0x000ff2000fffe03f */
[----:B------:R0:W-:Y:S01]  /*62450*/  STL.64 [R1+0x300], R8 ;  /* 0x0003000801007387 */ /* 0x0001e20000100a00 */
[----:B------:R1:W-:Y:S03]  /*62460*/  STL.64 [R1+0x308], R10 ;  /* 0x0003080a01007387 */ /* 0x0003e60000100a00 */
[----:B0-----:R-:W1:Y:S01]  /*62470*/  LDL.LU.64 R8, [R1+0x49e8] ;  /* 0x0049e80001087983 */ /* 0x001e620000300a00 */
[C---:B---3--:R-:W-:Y:S03]  /*62480*/  HMMA.16816.F32 R16, R24.reuse, R16, R12 ;  /* 0x000000101810723c */ /* 0x048fe6000000180c */
[----:B------:R-:W2:Y:S05]  /*62490*/  LDL.LU.64 R12, [R1+0x49e0] ;  /* 0x0049e000010c7983 */ /* 0x000eaa0000300a00 */
[----:B-1----:R-:W-:Y:S11]  /*624a0*/  HMMA.16816.F32 R8, R24, R8, R20 ;  /* 0x000000081808723c */ /* 0x002ff60000001814 */
[----:B------:R-:W-:Y:S04]  /*624b0*/  @!UPT UIADD3 URZ, URZ, URZ, URZ ;  /* 0x0000003f3f3ff290 */ /* 0x000fe8000fffe03f */
[----:B------:R0:W-:Y:S01]  /*624c0*/  STL.64 [R1+0x2f0], R16 ;  /* 0x0002f01001007387 */ /* 0x0001e20000100a00 */
[----:B------:R-:W-:Y:S02]  /*624d0*/  STL.64 [R1+0x2f8], R18 ;  /* 0x0002f81201007387 */ /* 0x000fe40000100a00 */
[----:B0-----:R-:W-:Y:S02]  /*624e0*/  IMAD.MOV.U32 R16, RZ, RZ, R28 ;  /* 0x000000ffff107224 */ /* 0x001fe400078e001c */
[----:B------:R-:W-:Y:S01]  /*624f0*/  IMAD.MOV.U32 R17, RZ, RZ, R3 ;  /* 0x000000ffff117224 */ /* 0x000fe200078e0003 */
[----:B------:R-:W3:Y:S01]  /*62500*/  LDL.LU R28, [R1+0x49dc] ;  /* 0x0049dc00011c7983 */ /* 0x000ee20000300800 */
[----:B------:R-:W3:Y:S03]  /*62510*/  LDL.LU R3, [R1+0x49d8] ;  /* 0x0049d80001037983 */ /* 0x000ee60000300800 */
[----:B------:R0:W-:Y:S04]  /*62520*/  STL.64 [R1+0x48f8], R16 ;  /* 0x0048f81001007387 */ /* 0x0001e80000100a00 */
[----:B------:R-:W-:Y:S01]  /*62530*/  STL.64 [R1+0x2e0], R8 ;  /* 0x0002e00801007387 */ /* 0x000fe20000100a00 */
[----:B------:R-:W-:Y:S02]  /*62540*/  STL.64 [R1+0x2e8], R10 ;  /* 0x0002e80a01007387 */ /* 0x000fe40000100a00 */
[----:B0-----:R-:W-:-:S02]  /*62550*/  IMAD.MOV.U32 R16, RZ, RZ, R0 ;  /* 0x000000ffff107224 */ /* 0x001fc400078e0000 */
[----:B------:R-:W3:Y:S01]  /*62560*/  LDL.LU R0, [R1+0x49d4] ;  /* 0x0049d40001007983 */ /* 0x000ee20000300800 */
[----:B--2---:R-:W-:Y:S11]  /*62570*/  HMMA.16816.F32 R4, R24, R12, R4 ;  /* 0x0000000c1804723c */ /* 0x004ff60000001804 */
[----:B------:R-:W-:Y:S11]  /*62580*/  @!UPT UIADD3 URZ, URZ, URZ, URZ ;  /* 0x0000003f3f3ff290 */ /* 0x000ff6000fffe03f */
[----:B------:R-:W-:Y:S01]  /*62590*/  @!UPT UIADD3 URZ, URZ, URZ, URZ ;  /* 0x0000003f3f3ff290 */ /* 0x000fe2000fffe03f */
[----:B------:R-:W-:Y:S01]  /*625a0*/  STL.64 [R1+0x2d0], R4 ;  /* 0x0002d00401007387 */ /* 0x000fe20000100a00 */
[----:B------:R-:W-:Y:S02]  /*625b0*/  STL.64 [R1+0x2d8], R6 ;  /* 0x0002d80601007387 */ /* 0x000fe40000100a00 */
[----:B------:R-:W2:Y:S02]  /*625c0*/  LDL.LU R17, [R1+0x54] ;  /* 0x0000540001117983 */ /* 0x000ea40000300800 */
[----:B--2---:R3:W-:Y:S02]  /*625d0*/  STL.64 [R1+0x4910], R16 ;  /* 0x0049101001007387 */ /* 0x0047e40000100a00 */
[----:B---3--:R-:W-:Y:S02]  /*625e0*/  IMAD.MOV.U32 R16, RZ, RZ, R28 ;  /* 0x000000ffff107224 */ /* 0x008fe400078e001c */
[----:B----4-:R-:W-:Y:S01]  /*625f0*/  IMAD.MOV.U32 R17, RZ, RZ, R29 ;  /* 0x000000ffff117224 */ /* 0x010fe200078e001d */
[----:B------:R-:W2:Y:S01]  /*62600*/  LDL.LU R28, [R1+0x49d0] ;  /* 0x0049d000011c7983 */ /* 0x000ea20000300800 */
[----:B------:R-:W3:Y:S03]  /*62610*/  LDL.LU R29, [R1+0x49cc] ;  /* 0x0049cc00011d7983 */ /* 0x000ee60000300800 */
[----:B------:R0:W-:Y:S02]  /*62620*/  STL.64 [R1+0x4928], R16 ;  /* 0x0049281001007387 */ /* 0x0001e40000100a00 */
[----:B0-----:R-:W-:-:S02]  /*62630*/  IMAD.MOV.U32 R16, RZ, RZ, R3 ;  /* 0x000000ffff107224 */ /* 0x001fc400078e0003 */
[----:B------:R-:W-:Y:S01]  /*62640*/  IMAD.MOV.U32 R17, RZ, RZ, R0 ;  /* 0x000000ffff117224 */ /* 0x000fe200078e0000 */
[----:B------:R-:W4:Y:S01]  /*62650*/  LDL.LU R3, [R1+0x49c8] ;  /* 0x0049c80001037983 */ /* 0x000f220000300800 */
[----:B------:R-:W3:Y:S03]  /*62660*/  LDL.LU R0, [R1+0x49c4] ;  /* 0x0049c40001007983 */ /* 0x000ee60000300800 */
[----:B------:R0:W-:Y:S04]  /*62670*/  STL.64 [R1+0x4940], R16 ;  /* 0x0049401001007387 */ /* 0x0001e80000100a00 */
[----:B0-----:R-:W3:Y:S01]  /*62680*/  LDL.LU R16, [R1+0x80] ;  /* 0x0000800001107983 */ /* 0x001ee20000300800 */
[----:B--2---:R-:W-:-:S03]  /*62690*/  IMAD.MOV.U32 R17, RZ, RZ, R28 ;  /* 0x000000ffff117224 */ /* 0x004fc600078e001c */
[----:B------:R-:W2:Y:S04]  /*626a0*/  LDL.LU R28, [R1+0x49c0] ;  /* 0x0049c000011c7983 */ /* 0x000ea80000300800 */
[----:B---3--:R0:W-:Y:S02]  /*626b0*/  STL.64 [R1+0x4958], R16 ;  /* 0x0049581001007387 */ /* 0x0081e40000100a00 */
[----:B0-----:R-:W-:Y:S02]  /*626c0*/  IMAD.MOV.U32 R16, RZ, RZ, R29 ;  /* 0x000000ffff107224 */ /* 0x001fe400078e001d */
[----:B----4-:R-:W-:Y:S01]  /*626d0*/  IMAD.MOV.U32 R17, RZ, RZ, R3 ;  /* 0x000000ffff117224 */ /* 0x010fe200078e0003 */
[----:B------:R-:W3:Y:S01]  /*626e0*/  LDL.LU R29, [R1+0x49bc] ;  /* 0x0049bc00011d7983 */ /* 0x000ee20000300800 */
[----:B------:R-:W4:Y:S03]  /*626f0*/  LDL.LU R3, [R1+0x49b8] ;  /* 0x0049b80001037983 */ /* 0x000f260000300800 */
[----:B------:R0:W-:Y:S02]  /*62700*/  STL.64 [R1+0x4970], R16 ;  /* 0x0049701001007387 */ /* 0x0001e40000100a00 */
[----:B0-----:R-:W-:-:S02]  /*62710*/  IMAD.MOV.U32 R16, RZ, RZ, R0 ;  /* 0x000000ffff107224 */ /* 0x001fc400078e0000 */
[----:B------:R-:W2:Y:S01]  /*62720*/  LDL.LU R0, [R1+0x49b4] ;  /* 0x0049b40001007983 */ /* 0x000ea20000300800 */
[----:B------:R-:W2:Y:S02]  /*62730*/  LDL.LU R17, [R1+0xa4] ;  /* 0x0000a40001117983 */ /* 0x000ea40000300800 */
[----:B----4-:R-:W-:Y:S01]  /*62740*/  IMAD.MOV.U32 R4, RZ, RZ, R3 ;  /* 0x000000ffff047224 */ /* 0x010fe200078e0003 */
[----:B--2---:R0:W-:Y:S02]  /*62750*/  STL.64 [R1+0x4988], R16 ;  /* 0x0049881001007387 */ /* 0x0041e40000100a00 */
[----:B0-----:R-:W-:Y:S02]  /*62760*/  IMAD.MOV.U32 R16, RZ, RZ, R28 ;  /* 0x000000ffff107224 */ /* 0x001fe400078e001c */
[----:B---3--:R-:W-:Y:S01]  /*62770*/  IMAD.MOV.U32 R17, RZ, RZ, R29 ;  /* 0x000000ffff117224 */ /* 0x008fe200078e001d */
[----:B------:R-:W2:Y:S01]  /*62780*/  LDL.LU R28, [R1+0x49b0] ;  /* 0x0049b000011c7983 */ /* 0x000ea20000300800 */
[----:B------:R-:W3:Y:S03]  /*62790*/  LDL.LU R29, [R1+0x49ac] ;  /* 0x0049ac00011d7983 */ /* 0x000ee60000300800 */
[----:B------:R0:W-:Y:S01]  /*627a0*/  STL.64 [R1+0x49a0], R16 ;  /* 0x0049a01001007387 */ /* 0x0001e20000100a00 */
[----:B------:R-:W4:Y:S03]  /*627b0*/  LDL.LU R3, [R1+0x49a8] ;  /* 0x0049a80001037983 */ /* 0x000f260000300800 */
[----:B0-----:R-:W2:Y:S01]  /*627c0*/  LDL.LU.64 R16, [R1+0x2c0] ;  /* 0x0002c00001107983 */ /* 0x001ea20000300a00 */
[----:B------:R-:W2:Y:S02]  /*627d0*/  LDL.LU.64 R18, [R1+0x2c8] ;  /* 0x0002c80001127983 */ /* 0x000ea40000300a00 */
[----:B------:R-:W2:Y:S02]  /*627e0*/  LDL.LU.64 R8, [R1+0x200] ;  /* 0x0002000001087983 */ /* 0x000ea40000300a00 */
[----:B------:R-:W2:Y:S02]  /*627f0*/  LDL.LU.64 R10, [R1+0x208] ;  /* 0x00020800010a7983 */ /* 0x000ea40000300a00 */
[----:B--2---:R-:W-:Y:S01]  /*62800*/  STL.64 [R1+0x48a8], R10 ;  /* 0x0048a80a01007387 */ /* 0x004fe20000100a00 */
[----:B------:R0:W-:Y:S03]  /*62810*/  STL.64 [R1+0x48a0], R8 ;  /* 0x0048a00801007387 */ /* 0x0001e60000100a00 */
[----:B0-----:R-:W2:Y:S01]  /*62820*/  LDL.LU.64 R8, [R1+0x210] ;  /* 0x0002100001087983 */ /* 0x001ea20000300a00 */
[----:B------:R-:W2:Y:S03]  /*62830*/  LDL.LU.64 R10, [R1+0x218] ;  /* 0x00021800010a7983 */ /* 0x000ea60000300a00 */
        /* <DEDUP_REMOVED lines=35> */
[----:B------:R-:W2:Y:S02]  /*62a70*/  LDL.LU.64 R10, [R1+0x2a8] ;  /* 0x0002a800010a7983 */ /* 0x000ea40000300a00 */
[----:B------:R-:W-:-:S07]  /*62a80*/  IMAD.MOV.U32 R5, RZ, RZ, R0 ;  /* 0x000000ffff057224 */ /* 0x000fce00078e0000 */
[C---:B------:R-:W-:Y:S01]  /*62a90*/  HMMA.16816.F32 R4, R24.reuse, R4, R16 ;  /* 0x000000041804723c */ /* 0x040fe20000001810 */
[----:B--2---:R-:W-:Y:S01]  /*62aa0*/  STL.64 [R1+0x4998], R10 ;  /* 0x0049980a01007387 */ /* 0x004fe20000100a00 */
[----:B------:R0:W-:Y:S03]  /*62ab0*/  STL.64 [R1+0x4990], R8 ;  /* 0x0049900801007387 */ /* 0x0001e60000100a00 */
[----:B0-----:R-:W2:Y:S01]  /*62ac0*/  LDL.LU.64 R8, [R1+0x2b0] ;  /* 0x0002b00001087983 */ /* 0x001ea20000300a00 */
[----:B------:R-:W2:Y:S02]  /*62ad0*/  LDL.LU.64 R10, [R1+0x2b8] ;  /* 0x0002b800010a7983 */ /* 0x000ea40000300a00 */
[----:B------:R-:W2:Y:S02]  /*62ae0*/  LDL.LU.64 R12, [R1+0x1f0] ;  /* 0x0001f000010c7983 */ /* 0x000ea40000300a00 */
[----:B------:R-:W2:Y:S01]  /*62af0*/  LDL.LU.64 R14, [R1+0x1f8] ;  /* 0x0001f800010e7983 */ /* 0x000ea20000300a00 */
[----:B------:R-:W2:Y:S01]  /*62b00*/  LDL.LU.64 R20, [R1+0x1e0] ;  /* 0x0001e00001147983 */ /* 0x000ea20000300a00 */
[----:B------:R-:W2:Y:S02]  /*62b10*/  LDL.LU.64 R22, [R1+0x1e8] ;  /* 0x0001e80001167983 */ /* 0x000ea40000300a00 */
[----:B------:R-:W2:Y:S09]  /*62b20*/  LDL.LU.64 R16, [R1+0x49a0] ;  /* 0x0049a00001107983 */ /* 0x000eb20000300a00 */
[----:B------:R0:W-:Y:S01]  /*62b30*/  STL.64 [R1+0x2c0], R4 ;  /* 0x0002c00401007387 */ /* 0x0001e20000100a00 */
[----:B------:R1:W-:Y:S04]  /*62b40*/  STL.64 [R1+0x2c8], R6 ;  /* 0x0002c80601007387 */ /* 0x0003e80000100a00 */
        /* <DEDUP_REMOVED lines=81> */
[----:B------:R-:W3:Y:S11]  /*63060*/  LDL.LU.64 R8, [R1+0x4888] ;  /* 0x0048880001087983 */ /* 0x000ef60000300a00 */
[----:B------:R-:W-:Y:S09]  /*63070*/  @!UPT UIADD3 URZ, URZ, URZ, URZ ;  /* 0x0000003f3f3ff290 */ /* 0x000ff2000fffe03f */
[----:B------:R-:W-:Y:S01]  /*63080*/  STL.64 [R1+0x200], R16 ;  /* 0x0002001001007387 */ /* 0x000fe20000100a00 */
[----:B------:R0:W-:Y:S03]  /*63090*/  STL.64 [R1+0x208], R18 ;  /* 0x0002081201007387 */ /* 0x0001e60000100a00 */
[----:B0-----:R-:W2:Y:S01]  /*630a0*/  LDL.LU.64 R18, [R1+0x4880] ;  /* 0x0048800001127983 */ /* 0x001ea20000300a00 */
[----:B------:R-:W2:Y:S02]  /*630b0*/  LDL.LU.64 R16, [R1+0x4878] ;  /* 0x0048780001107983 */ /* 0x000ea40000300a00 */
[C---:B--2---:R-:W-:Y:S11]  /*630c0*/  HMMA.16816.F32 R12, R24.reuse, R16, R12 ;  /* 0x00000010180c723c */ /* 0x044ff6000000180c */
[----:B------:R-:W-:Y:S11]  /*630d0*/  @!UPT UIADD3 URZ, URZ, URZ, URZ ;  /* 0x0000003f3f3ff290 */ /* 0x000ff6000fffe03f */
[----:B------:R-:W-:Y:S01]  /*630e0*/  @!UPT UIADD3 URZ, URZ, URZ, URZ ;  /* 0x0000003f3f3ff290 */ /* 0x000fe2000fffe03f */
[----:B------:R-:W-:Y:S01]  /*630f0*/  STL.64 [R1+0x1f0], R12 ;  /* 0x0001f00c01007387 */ /* 0x000fe20000100a00 */
[----:B------:R0:W-:Y:S03]  /*63100*/  STL.64 [R1+0x1f8], R14 ;  /* 0x0001f80e01007387 */ /* 0x0001e60000100a00 */
[----:B0-----:R-:W2:Y:S01]  /*63110*/  LDL.LU.64 R14, [R1+0x4870] ;  /* 0x00487000010e7983 */ /* 0x001ea20000300a00 */
[----:B------:R-:W2:Y:S01]  /*63120*/  LDL.LU.64 R12, [R1+0x4868] ;  /* 0x00486800010c7983 */ /* 0x000ea20000300a00 */
[C---:B---3--:R-:W-:Y:S11]  /*63130*/  HMMA.16816.F32 R4, R24.reuse, R8, R4 ;  /* 0x000000081804723c */ /* 0x048ff60000001804 */
[----:B------:R-:W-:Y:S11]  /*63140*/  @!UPT UIADD3 URZ, URZ, URZ, URZ ;  /* 0x0000003f3f3ff290 */ /* 0x000ff6000fffe03f */
[----:B------:R-:W-:Y:S02]  /*63150*/  @!UPT UIADD3 URZ, URZ, URZ, URZ ;  /* 0x0000003f3f3ff290 */ /* 0x000fe4000fffe03f */
[----:B------:R-:W-:Y:S02]  /*63160*/  IMAD.MOV.U32 R2, RZ, RZ, R6 ;  /* 0x000000ffff027224 */ /* 0x000fe400078e0006 */
[----:B------:R-:W-:Y:S02]  /*63170*/  IMAD.MOV.U32 R0, RZ, RZ, R7 ;  /* 0x000000ffff007224 */ /* 0x000fe400078e0007 */
[----:B------:R-:W-:Y:S02]  /*63180*/  IMAD.MOV.U32 R16, RZ, RZ, R4 ;  /* 0x000000ffff107224 */ /* 0x000fe400078e0004 */
        /* <DEDUP_REMOVED lines=8> */
[----:B------:R-:W3:Y:S02]  /*63210*/  LDL.LU.64 R6, [R1+0x4860] ;  /* 0x0048600001067983 */ /* 0x000ee40000300a00 */
[----:B------:R-:W2:Y:S01]  /*63220*/  LDL.LU.64 R4, [R1+0x4858] ;  /* 0x0048580001047983 */ /* 0x000ea20000300a00 */
[----:B------:R0:W-:Y:S04]  /*63230*/  STL.64 [R1+0x4840], R10 ;  /* 0x0048400a01007387 */ /* 0x0001e80000100a00 */
[----:B0-----:R-:W3:Y:S04]  /*63240*/  LDL R10, [R1+0x1b8] ;  /* 0x0001b800010a7983 */ /* 0x001ee80000100800 */
[----:B------:R-:W3:Y:S01]  /*63250*/  LDL R11, [R1+0x1bc] ;  /* 0x0001bc00010b7983 */ /* 0x000ee20000100800 */
[----:B------:R-:W-:Y:S02]  /*63260*/  STL.64 [R1+0x4698], R18 ;  /* 0x0046981201007387 */ /* 0x000fe40000100a00 */
[----:B------:R0:W-:Y:S02]  /*63270*/  STL.64 [R1+0x4690], R16 ;  /* 0x0046901001007387 */ /* 0x0001e40000100a00 */
[----:B0-----:R-:W3:Y:S01]  /*63280*/  LDL.LU R16, [R1+0x9b0] ;  /* 0x0009b00001107983 */ /* 0x001ee20000300800 */
[----:B------:R-:W3:Y:S02]  /*63290*/  LDL.LU R17, [R1+0x9b4] ;  /* 0x0009b40001117983 */ /* 0x000ee40000300800 */
[----:B------:R-:W3:Y:S02]  /*632a0*/  LDL.LU R18, [R1+0x9b8] ;  /* 0x0009b80001127983 */ /* 0x000ee40000300800 */
[----:B------:R-:W3:Y:S01]  /*632b0*/  LDL.LU R19, [R1+0x9bc] ;  /* 0x0009bc0001137983 */ /* 0x000ee20000300800 */
[----:B------:R-:W-:Y:S01]  /*632c0*/  STL [R1+0x404c], R0 ;  /* 0x00404c0001007387 */ /* 0x000fe20000100800 */
[----:B------:R-:W-:Y:S01]  /*632d0*/  STL [R1+0x4048], R2 ;  /* 0x0040480201007387 */ /* 0x000fe20000100800 */
[----:B--2---:R-:W-:Y:S02]  /*632e0*/  HMMA.16816.F32 R24, R24, R4, R20 ;  /* 0x000000041818723c */ /* 0x004fe40000001814 */
[----:B------:R-:W2:Y:S01]  /*632f0*/  LDL.LU.64 R22, [R1+0x4850] ;  /* 0x0048500001167983 */ /* 0x000ea20000300a00 */
[----:B------:R-:W2:Y:S11]  /*63300*/  LDL.LU.64 R20, [R1+0x4848] ;  /* 0x0048480001147983 */ /* 0x000eb60000300a00 */
[----:B------:R-:W-:Y:S09]  /*63310*/  @!UPT UIADD3 URZ, URZ, URZ, URZ ;  /* 0x0000003f3f3ff290 */ /* 0x000ff2000fffe03f */
[----:B------:R-:W-:Y:S01]  /*63320*/  STL.64 [R1+0x1c0], R24 ;  /* 0x0001c01801007387 */ /* 0x000fe20000100a00 */
[----:B------:R-:W-:Y:S02]  /*63330*/  IMAD.MOV.U32 R5, RZ, RZ, R26 ;  /* 0x000000ffff057224 */ /* 0x000fe400078e001a */
[----:B------:R-:W-:Y:S02]  /*63340*/  IMAD.MOV.U32 R4, RZ, RZ, R27 ;  /* 0x000000ffff047224 */ /* 0x000fe400078e001b */
[----:B----4-:R-:W0:Y:S04]  /*63350*/  LDSM.16.MT88.4 R24, [R3+0x10800] ;  /* 0x010800000318783b */ /* 0x010e280000004200 */
[----:B------:R-:W-:Y:S01]  /*63360*/  STL [R1+0x4054], R4 ;  /* 0x0040540401007387 */ /* 0x000fe20000100800 */
[----:B------:R-:W-:Y:S02]  /*63370*/  STL [R1+0x4050], R5 ;  /* 0x0040500501007387 */ /* 0x000fe40000100800 */
[----:B---3--:R-:W-:Y:S01]  /*63380*/  STL.64 [R1+0x46a0], R6 ;  /* 0x0046a00601007387 */ /* 0x008fe20000100a00 */
[----:B0-----:R0:W-:Y:S01]  /*63390*/  STL.64 [R1+0x4650], R26 ;  /* 0x0046501a01007387 */ /* 0x0011e20000100a00 */
[----:B------:R-:W-:Y:S03]  /*633a0*/  STL.64 [R1+0x4648], R24 ;  /* 0x0046481801007387 */ /* 0x000fe60000100a00 */
[----:B0-----:R-:W3:Y:S01]  /*633b0*/  LDL.64 R26, [R1+0x148] ;  /* 0x00014800011a7983 */ /* 0x001ee20000100a00 */
[----:B--2---:R-:W-:Y:S03]  /*633c0*/  HMMA.16816.F32 R8, R20, R10, R16 ;  /* 0x0000000a1408723c */ /* 0x004fe60000001810 */
[----:B---3--:R0:W-:Y:S01]  /*633d0*/  STL.64 [R1+0x47c0], R26 ;  /* 0x0047c01a01007387 */ /* 0x0081e20000100a00 */
[----:B------:R-:W-:Y:S11]  /*633e0*/  STL [R1+0x3dd8], R3 ;  /* 0x003dd80301007387 */ /* 0x000ff60000100800 */
[----:B------:R-:W-:Y:S08]  /*633f0*/  @!UPT UIADD3 URZ, URZ, URZ, URZ ;  /* 0x0000003f3f3ff290 */ /* 0x000ff0000fffe03f */
[----:B------:R-:W-:Y:S01]  /*63400*/  STL.64 [R1+0x9b0], R8 ;  /* 0x0009b00801007387 */ /* 0x000fe20000100a00 */
[----:B0-----:R-:W2:Y:S04]  /*63410*/  LDL R26, [R1+0x158] ;  /* 0x00015800011a7983 */ /* 0x001ea80000100800 */
[----:B------:R-:W2:Y:S04]  /*63420*/  LDL R27, [R1+0x15c] ;  /* 0x00015c00011b7983 */ /* 0x000ea80000100800 */
[----:B--2---:R0:W-:Y:S04]  /*63430*/  STL.64 [R1+0x47d8], R26 ;  /* 0x0047d81a01007387 */ /* 0x0041e80000100a00 */
[----:B0-----:R-:W2:Y:S04]  /*63440*/  LDL.64 R26, [R1+0x168] ;  /* 0x00016800011a7983 */ /* 0x001ea80000100a00 */
[----:B--2---:R0:W-:Y:S01]  /*63450*/  STL.64 [R1+0x47f0], R26 ;  /* 0x0047f01a01007387 */ /* 0x0041e20000100a00 */
[----:B------:R-:W2:Y:S02]  /*63460*/  LDL.LU R4, [R1+0x930] ;  /* 0x0009300001047983 */ /* 0x000ea40000300800 */
[----:B------:R-:W2:Y:S02]  /*63470*/  LDL.LU R5, [R1+0x934] ;  /* 0x0009340001057983 */ /* 0x000ea40000300800 */
[----:B------:R-:W3:Y:S01]  /*63480*/  LDL.LU R6, [R1+0x938] ;  /* 0x0009380001067983 */ /* 0x000ee20000300800 */
[----:B------:R-:W3:Y:S04]  /*63490*/  LDL.LU R7, [R1+0x93c] ;  /* 0x00093c0001077983 */ /* 0x000ee80000300800 */
[----:B0-----:R-:W4:Y:S04]  /*634a0*/  LDL R26, [R1+0x178] ;  /* 0x00017800011a7983 */ /* 0x001f280000100800 */
[----:B------:R-:W4:Y:S04]  /*634b0*/  LDL R27, [R1+0x17c] ;  /* 0x00017c00011b7983 */ /* 0x000f280000100800 */
[----:B----4-:R0:W-:Y:S04]  /*634c0*/  STL.64 [R1+0x4808], R26 ;  /* 0x0048081a01007387 */ /* 0x0101e80000100a00 */
[----:B0-----:R-:W4:Y:S04]  /*634d0*/  LDL.64 R26, [R1+0x188] ;  /* 0x00018800011a7983 */ /* 0x001f280000100a00 */
[----:B----4-:R-:W-:Y:S01]  /*634e0*/  STL.64 [R1+0x4820], R26 ;  /* 0x0048201a01007387 */ /* 0x010fe20000100a00 */
[----:B---3--:R-:W-:Y:S02]  /*634f0*/  STL.64 [R1+0x47d0], R6 ;  /* 0x0047d00601007387 */ /* 0x008fe40000100a00 */
[----:B--2---:R0:W-:Y:S02]  /*63500*/  STL.64 [R1+0x47c8], R4 ;  /* 0x0047c80401007387 */ /* 0x0041e40000100a00 */
[----:B0-----:R-:W2:Y:S01]  /*63510*/  LDL.LU R4, [R1+0x950] ;  /* 0x0009500001047983 */ /* 0x001ea20000300800 */
[----:B------:R-:W2:Y:S02]  /*63520*/  LDL.LU R5, [R1+0x954] ;  /* 0x0009540001057983 */ /* 0x000ea40000300800 */
[----:B------:R-:W3:Y:S02]  /*63530*/  LDL.LU R6, [R1+0x958] ;  /* 0x0009580001067983 */ /* 0x000ee40000300800 */
[----:B------:R-:W3:Y:S01]  /*63540*/  LDL.LU R7, [R1+0x95c] ;  /* 0x00095c0001077983 */ /* 0x000ee20000300800 */
[----:B------:R-:W4:Y:S04]  /*63550*/  LDL R26, [R1+0x198] ;  /* 0x00019800011a7983 */ /* 0x000f280000100800 */
[----:B------:R-:W4:Y:S01]  /*63560*/  LDL R27, [R1+0x19c] ;  /* 0x00019c00011b7983 */ /* 0x000f220000100800 */
[----:B------:R-:W-:-:S02]  /*63570*/  IMAD.MOV.U32 R13, RZ, RZ, R10 ;  /* 0x000000ffff0d7224 */ /* 0x000fc400078e000a */
[----:B------:R-:W-:Y:S02]  /*63580*/  IMAD.MOV.U32 R12, RZ, RZ, R11 ;  /* 0x000000ffff0c7224 */ /* 0x000fe400078e000b */
[----:B------:R-:W2:Y:S04]  /*63590*/  LDL.64 R10, [R1+0x1a8] ;  /* 0x0001a800010a7983 */ /* 0x000ea80000100a00 */
[----:B----4-:R0:W-:Y:S01]  /*635a0*/  STL.64 [R1+0x4838], R26 ;  /* 0x0048381a01007387 */ /* 0x0101e20000100a00 */
[----:B------:R-:W4:Y:S02]  /*635b0*/  LDL.LU R24, [R1+0x9a0] ;  /* 0x0009a00001187983 */ /* 0x000f240000300800 */
[----:B------:R-:W4:Y:S01]  /*635c0*/  LDL.LU R25, [R1+0x9a4] ;  /* 0x0009a40001197983 */ /* 0x000f220000300800 */
[----:B0-----:R-:W4:Y:S01]  /*635d0*/  LDL.LU R26, [R1+0x9a8] ;  /* 0x0009a800011a7983 */ /* 0x001f220000300800 */
[----:B------:R-:W4:Y:S02]  /*635e0*/  LDL.LU R27, [R1+0x9ac] ;  /* 0x0009ac00011b7983 */ /* 0x000f240000300800 */
[----:B---3--:R-:W-:Y:S02]  /*635f0*/  STL.64 [R1+0x47e8], R6 ;  /* 0x0047e80601007387 */ /* 0x008fe40000100a00 */
[----:B--2---:R0:W-:Y:S02]  /*63600*/  STL.64 [R1+0x47e0], R4 ;  /* 0x0047e00401007387 */ /* 0x0041e40000100a00 */
[----:B0-----:R-:W2:Y:S01]  /*63610*/  LDL.LU R4, [R1+0x960] ;  /* 0x0009600001047983 */ /* 0x001ea20000300800 */
[----:B------:R-:W2:Y:S02]  /*63620*/  LDL.LU R5, [R1+0x964] ;  /* 0x0009640001057983 */ /* 0x000ea40000300800 */
[----:B------:R-:W3:Y:S02]  /*63630*/  LDL.LU R6, [R1+0x968] ;  /* 0x0009680001067983 */ /* 0x000ee40000300800 */
[----:B------:R-:W3:Y:S02]  /*63640*/  LDL.LU R7, [R1+0x96c] ;  /* 0x00096c0001077983 */ /* 0x000ee40000300800 */
[----:B---3--:R-:W-:Y:S01]  /*63650*/  STL.64 [R1+0x4800], R6 ;  /* 0x0048000601007387 */ /* 0x008fe20000100a00 */
[----:B--2---:R0:W-:Y:S03]  /*63660*/  STL.64 [R1+0x47f8], R4 ;  /* 0x0047f80401007387 */ /* 0x0041e60000100a00 */
[----:B0-----:R-:W2:Y:S01]  /*63670*/  LDL.LU R4, [R1+0x970] ;  /* 0x0009700001047983 */ /* 0x001ea20000300800 */
[----:B------:R-:W2:Y:S02]  /*63680*/  LDL.LU R5, [R1+0x974] ;  /* 0x0009740001057983 */ /* 0x000ea40000300800 */
[----:B------:R-:W3:Y:S02]  /*63690*/  LDL.LU R6, [R1+0x978] ;  /* 0x0009780001067983 */ /* 0x000ee40000300800 */
[----:B------:R-:W3:Y:S01]  /*636a0*/  LDL.LU R7, [R1+0x97c] ;  /* 0x00097c0001077983 */ /* 0x000ee20000300800 */
[----:B----4-:R-:W-:Y:S01]  /*636b0*/  HMMA.16816.F32 R24, R20, R10, R24 ;  /* 0x0000000a1418723c */ /* 0x010fe20000001818 */
[----:B---3--:R-:W-:Y:S01]  /*636c0*/  STL.64 [R1+0x4818], R6 ;  /* 0x0048180601007387 */ /* 0x008fe20000100a00 */
[----:B--2---:R0:W-:Y:S03]  /*636d0*/  STL.64 [R1+0x4810], R4 ;  /* 0x0048100401007387 */ /* 0x0041e60000100a00 */
[----:B0-----:R-:W2:Y:S01]  /*636e0*/  LDL.LU R4, [R1+0x980] ;  /* 0x0009800001047983 */ /* 0x001ea20000300800 */
[----:B------:R-:W2:Y:S02]  /*636f0*/  LDL.LU R5, [R1+0x984] ;  /* 0x0009840001057983 */ /* 0x000ea40000300800 */
[----:B------:R-:W3:Y:S02]  /*63700*/  LDL.LU R6, [R1+0x988] ;  /* 0x0009880001067983 */ /* 0x000ee40000300800 */
[----:B------:R-:W3:Y:S02]  /*63710*/  LDL.LU R7, [R1+0x98c] ;  /* 0x00098c0001077983 */ /* 0x000ee40000300800 */
[----:B------:R-:W-:-:S02]  /*63720*/  IMAD.MOV.U32 R2, RZ, RZ, R10 ;  /* 0x000000ffff027224 */ /* 0x000fc400078e000a */
[----:B------:R-:W-:-:S10]  /*63730*/  IMAD.MOV.U32 R0, RZ, RZ, R11 ;  /* 0x000000ffff007224 */ /* 0x000fd400078e000b */
[----:B------:R-:W-:Y:S02]  /*63740*/  IMAD.MOV.U32 R9, RZ, RZ, R26 ;  /* 0x000000ffff097224 */ /* 0x000fe400078e001a */
[----:B------:R-:W-:Y:S01]  /*63750*/  IMAD.MOV.U32 R8, RZ, RZ, R27 ;  /* 0x000000ffff087224 */ /* 0x000fe200078e001b */
[----:B---3--:R-:W-:Y:S01]  /*63760*/  STL.64 [R1+0x4830], R6 ;  /* 0x0048300601007387 */ /* 0x008fe20000100a00 */
[----:B--2---:R0:W-:Y:S03]  /*63770*/  STL.64 [R1+0x4828], R4 ;  /* 0x0048280401007387 */ /* 0x0041e60000100a00 */
[----:B0-----:R-:W2:Y:S01]  /*63780*/  LDL.LU R4, [R1+0x990] ;  /* 0x0009900001047983 */ /* 0x001ea20000300800 */
[----:B------:R-:W2:Y:S02]  /*63790*/  LDL.LU R5, [R1+0x994] ;  /* 0x0009940001057983 */ /* 0x000ea40000300800 */
[----:B------:R-:W2:Y:S02]  /*637a0*/  LDL.LU R6, [R1+0x998] ;  /* 0x0009980001067983 */ /* 0x000ea40000300800 */
[----:B------:R-:W2:Y:S01]  /*637b0*/  LDL.LU R7, [R1+0x99c] ;  /* 0x00099c0001077983 */ /* 0x000ea20000300800 */
[----:B------:R-:W3:Y:S01]  /*637c0*/  LDL.64 R18, [R1+0x138] ;  /* 0x0001380001127983 */ /* 0x000ee20000100a00 */
[----:B------:R-:W-:Y:S02]  /*637d0*/  STL [R1+0x416c], R12 ;  /* 0x00416c0c01007387 */ /* 0x000fe40000100800 */
[----:B------:R-:W-:Y:S02]  /*637e0*/  STL [R1+0x4168], R13 ;  /* 0x0041680d01007387 */ /* 0x000fe40000100800 */
[----:B------:R-:W4:Y:S01]  /*637f0*/  LDL.LU.64 R10, [R1+0x4840] ;  /* 0x00484000010a7983 */ /* 0x000f220000300a00 */
[----:B------:R2:W-:Y:S01]  /*63800*/  STL [R1+0x9a0], R24 ;  /* 0x0009a01801007387 */ /* 0x0005e20000100800 */
[----:B------:R-:W2:Y:S02]  /*63810*/  LDL.LU.64 R26, [R1+0x4838] ;  /* 0x00483800011a7983 */ /* 0x000ea40000300a00 */
[----:B------:R-:W-:-:S02]  /*63820*/  IMAD.MOV.U32 R3, RZ, RZ, R25 ;  /* 0x000000ffff037224 */ /* 0x000fc400078e0019 */
[C---:B--2---:R-:W-:Y:S01]  /*63830*/  HMMA.16816.F32 R24, R20.reuse, R26, R4 ;  /* 0x0000001a1418723c */ /* 0x044fe20000001804 */
[----:B----4-:R-:W-:Y:S01]  /*63840*/  STL.64 [R1+0x4678], R10 ;  /* 0x0046780a01007387 */ /* 0x010fe20000100a00 */
[----:B------:R0:W-:Y:S03]  /*63850*/  STL.64 [R1+0x4670], R8 ;  /* 0x0046700801007387 */ /* 0x0001e60000100a00 */
[----:B0-----:R-:W2:Y:S01]  /*63860*/  LDL.LU R8, [R1+0x940] ;  /* 0x0009400001087983 */ /* 0x001ea20000300800 */
[----:B------:R-:W2:Y:S02]  /*63870*/  LDL.LU R9, [R1+0x944] ;  /* 0x0009440001097983 */ /* 0x000ea40000300800 */
[----:B------:R-:W-:Y:S02]  /*63880*/  STL [R1+0x4058], R3 ;  /* 0x0040580301007387 */ /* 0x000fe40000100800 */
[----:B------:R-:W4:Y:S01]  /*63890*/  LDL.LU.64 R6, [R1+0x4830] ;  /* 0x0048300001067983 */ /* 0x000f220000300a00 */
[----:B------:R-:W4:Y:S11]  /*638a0*/  LDL.LU.64 R4, [R1+0x4828] ;  /* 0x0048280001047983 */ /* 0x000f360000300a00 */
[----:B------:R-:W-:Y:S01]  /*638b0*/  @!UPT UIADD3 URZ, URZ, URZ, URZ ;  /* 0x0000003f3f3ff290 */ /* 0x000fe2000fffe03f */
[----:B------:R-:W-:Y:S01]  /*638c0*/  STL.64 [R1+0x990], R24 ;  /* 0x0009901801007387 */ /* 0x000fe20000100a00 */
[----:B------:R0:W-:Y:S03]  /*638d0*/  STL.64 [R1+0x998], R26 ;  /* 0x0009981a01007387 */ /* 0x0001e60000100a00 */
[----:B0-----:R-:W4:Y:S02]  /*638e0*/  LDL.LU.64 R26, [R1+0x4820] ;  /* 0x00482000011a7983 */ /* 0x001f240000300a00 */
[C---:B----4-:R-:W-:Y:S01]  /*638f0*/  HMMA.16816.F32 R4, R20.reuse, R26, R4 ;  /* 0x0000001a1404723c */ /* 0x050fe20000001804 */
[----:B------:R-:W-:Y:S02]  /*63900*/  IMAD.MOV.U32 R13, RZ, RZ, R26 ;  /* 0x000000ffff0d7224 */ /* 0x000fe400078e001a */
[----:B------:R-:W-:Y:S11]  /*63910*/  IMAD.MOV.U32 R12, RZ, RZ, R27 ;  /* 0x000000ffff0c7224 */ /* 0x000ff600078e001b */
[----:B------:R-:W-:Y:S09]  /*63920*/  @!UPT UIADD3 URZ, URZ, URZ, URZ ;  /* 0x0000003f3f3ff290 */ /* 0x000ff2000fffe03f */
[----:B------:R-:W-:Y:S01]  /*63930*/  STL.64 [R1+0x980], R4 ;  /* 0x0009800401007387 */ /* 0x000fe20000100a00 */
[----:B------:R0:W-:Y:S03]  /*63940*/  STL.64 [R1+0x988], R6 ;  /* 0x0009880601007387 */ /* 0x0001e60000100a00 */
[----:B0-----:R-:W4:Y:S01]  /*63950*/  LDL.LU.64 R6, [R1+0x4818] ;  /* 0x0048180001067983 */ /* 0x001f220000300a00 */
[----:B------:R-:W4:Y:S02]  /*63960*/  LDL.LU.64 R4, [R1+0x4810] ;  /* 0x0048100001047983 */ /* 0x000f240000300a00 */
[----:B------:R-:W4:Y:S02]  /*63970*/  LDL.LU.64 R26, [R1+0x4808] ;  /* 0x00480800011a7983 */ /* 0x000f240000300a00 */
[----:B------:R-:W-:Y:S01]  /*63980*/  STL [R1+0x45ac], R12 ;  /* 0x0045ac0c01007387 */ /* 0x000fe20000100800 */
[----:B------:R-:W-:Y:S01]  /*63990*/  STL [R1+0x45a8], R13 ;  /* 0x0045a80d01007387 */ /* 0x000fe20000100800 */
[C---:B----4-:R-:W-:Y:S03]  /*639a0*/  HMMA.16816.F32 R24, R20.reuse, R26, R4 ;  /* 0x0000001a1418723c */ /* 0x050fe60000001804 */
[----:B------:R-:W4:Y:S01]  /*639b0*/  LDL.LU.64 R6, [R1+0x4800] ;  /* 0x0048000001067983 */ /* 0x000f220000300a00 */
[----:B------:R-:W4:Y:S11]  /*639c0*/  LDL.LU.64 R4, [R1+0x47f8] ;  /* 0x0047f80001047983 */ /* 0x000f360000300a00 */
[----:B------:R-:W-:Y:S08]  /*639d0*/  @!UPT UIADD3 URZ, URZ, URZ, URZ ;  /* 0x0000003f3f3ff290 */ /* 0x000ff0000fffe03f */
        /* <DEDUP_REMOVED lines=15> */
[----:B------:R-:W3:Y:S01]  /*63ad0*/  LDL.LU.64 R6, [R1+0x47d0] ;  /* 0x0047d00001067983 */ /* 0x000ee20000300a00 */
[----:B------:R-:W3:Y:S11]  /*63ae0*/  LDL.LU.64 R4, [R1+0x47c8] ;  /* 0x0047c80001047983 */ /* 0x000ef60000300a00 */
[----:B------:R-:W-:Y:S08]  /*63af0*/  @!UPT UIADD3 URZ, URZ, URZ, URZ ;  /* 0x0000003f3f3ff290 */ /* 0x000ff0000fffe03f */
[----:B------:R-:W-:Y:S01]  /*63b00*/  STL.64 [R1+0x950], R24 ;  /* 0x0009501801007387 */ /* 0x000fe20000100a00 */
[----:B------:R0:W-:Y:S03]  /*63b10*/  STL.64 [R1+0x958], R26 ;  /* 0x0009581a01007387 */ /* 0x0001e60000100a00 */
[----:B0-----:R-:W2:Y:S01]  /*63b20*/  LDL.LU.64 R26, [R1+0x47c0] ;  /* 0x0047c000011a7983 */ /* 0x001ea20000300a00 */
[----:B------:R-:W-:Y:S02]  /*63b30*/  IMAD.MOV.U32 R10, RZ, RZ, R29 ;  /* 0x000000ffff0a7224 */ /* 0x000fe400078e001d */
[----:B------:R-:W-:Y:S01]  /*63b40*/  IMAD.MOV.U32 R11, RZ, RZ, R28 ;  /* 0x000000ffff0b7224 */ /* 0x000fe200078e001c */
[C---:B---3--:R-:W-:Y:S08]  /*63b50*/  HMMA.16816.F32 R4, R20.reuse, R18, R4 ;  /* 0x000000121404723c */ /* 0x048ff00000001804 */
[----:B--2---:R-:W-:Y:S01]  /*63b60*/  HMMA.16816.F32 R8, R20, R26, R8 ;  /* 0x0000001a1408723c */ /* 0x004fe20000001808 */
[----:B------:R-:W-:-:S02]  /*63b70*/  IMAD.MOV.U32 R12, RZ, RZ, R27 ;  /* 0x000000ffff0c7224 */ /* 0x000fc400078e001b */
[----:B------:R-:W-:Y:S11]  /*63b80*/  IMAD.MOV.U32 R13, RZ, RZ, R26 ;  /* 0x000000ffff0d7224 */ /* 0x000ff600078e001a */
[----:B------:R-:W-:Y:S10]  /*63b90*/  @!UPT UIADD3 URZ, URZ, URZ, URZ ;  /* 0x0000003f3f3ff290 */ /* 0x000ff4000fffe03f */
[----:B------:R-:W-:Y:S02]  /*63ba0*/  IMAD.MOV.U32 R28, RZ, RZ, R11 ;  /* 0x000000ffff1c7224 */ /* 0x000fe400078e000b */
[----:B------:R-:W-:Y:S01]  /*63bb0*/  IMAD.MOV.U32 R29, RZ, RZ, R10 ;  /* 0x000000ffff1d7224 */ /* 0x000fe200078e000a */
[----:B------:R0:W-:Y:S01]  /*63bc0*/  STL.64 [R1+0x940], R8 ;  /* 0x0009400801007387 */ /* 0x0001e20000100a00 */
[----:B------:R-:W-:Y:S02]  /*63bd0*/  STL [R1+0x45bc], R12 ;  /* 0x0045bc0c01007387 */ /* 0x000fe40000100800 */
[----:B------:R-:W-:Y:S02]  /*63be0*/  STL [R1+0x45b8], R13 ;  /* 0x0045b80d01007387 */ /* 0x000fe40000100800 */
[----:B------:R-:W-:Y:S01]  /*63bf0*/  STL [R1+0x4060], R28 ;  /* 0x0040601c01007387 */ /* 0x000fe20000100800 */
[----:B------:R1:W-:Y:S04]  /*63c00*/  STL [R1+0x405c], R29 ;  /* 0x00405c1d01007387 */ /* 0x0003e80000100800 */
[----:B0-----:R-:W2:Y:S01]  /*63c10*/  LDL.LU R8, [R1+0x8c0] ;  /* 0x0008c00001087983 */ /* 0x001ea20000300800 */
[----:B------:R0:W-:Y:S02]  /*63c20*/  STL.64 [R1+0x930], R4 ;  /* 0x0009300401007387 */ /* 0x0001e40000100a00 */
[----:B------:R3:W-:Y:S02]  /*63c30*/  STL.64 [R1+0x938], R6 ;  /* 0x0009380601007387 */ /* 0x0007e40000100a00 */
[----:B------:R-:W2:Y:S01]  /*63c40*/  LDL.LU R9, [R1+0x8c4] ;  /* 0x0008c40001097983 */ /* 0x000ea20000300800 */
[----:B------:R-:W4:Y:S01]  /*63c50*/  LDL.LU R10, [R1+0x8c8] ;  /* 0x0008c800010a7983 */ /* 0x000f220000300800 */
[----:B------:R-:W4:Y:S02]  /*63c60*/  LDL.LU R11, [R1+0x8cc] ;  /* 0x0008cc00010b7983 */ /* 0x000f240000300800 */
[----:B-1----:R-:W-:Y:S01]  /*63c70*/  IMAD.MOV.U32 R29, RZ, RZ, R19 ;  /* 0x000000ffff1d7224 */ /* 0x002fe200078e0013 */
[----:B0-----:R-:W2:Y:S01]  /*63c80*/  LDL.LU R4, [R1+0x920] ;  /* 0x0009200001047983 */ /* 0x001ea20000300800 */
[----:B------:R-:W2:Y:S02]  /*63c90*/  LDL.LU R5, [R1+0x924] ;  /* 0x0009240001057983 */ /* 0x000ea40000300800 */
[----:B---3--:R-:W3:Y:S02]  /*63ca0*/  LDL.LU R6, [R1+0x928] ;  /* 0x0009280001067983 */ /* 0x008ee40000300800 */
[----:B------:R-:W3:Y:S01]  /*63cb0*/  LDL.LU R7, [R1+0x92c] ;  /* 0x00092c0001077983 */ /* 0x000ee20000300800 */
[----:B------:R-:W3:Y:S04]  /*63cc0*/  LDL.64 R18, [R1+0x128] ;  /* 0x0001280001127983 */ /* 0x000ee80000100a00 */
[----:B----4-:R0:W-:Y:S01]  /*63cd0*/  STL.64 [R1+0x4750], R10 ;  /* 0x0047500a01007387 */ /* 0x0101e20000100a00 */
[----:B--2---:R-:W-:Y:S03]  /*63ce0*/  STL.64 [R1+0x4748], R8 ;  /* 0x0047480801007387 */ /* 0x004fe60000100a00 */
[----:B0-----:R-:W2:Y:S04]  /*63cf0*/  LDL.64 R10, [R1+0xd8] ;  /* 0x0000d800010a7983 */ /* 0x001ea80000100a00 */
[----:B--2---:R0:W-:Y:S04]  /*63d00*/  STL.64 [R1+0x4760], R10 ;  /* 0x0047600a01007387 */ /* 0x0041e80000100a00 */
[----:B0-----:R-:W2:Y:S04]  /*63d10*/  LDL.64 R10, [R1+0xe8] ;  /* 0x0000e800010a7983 */ /* 0x001ea80000100a00 */
[----:B--2---:R0:W-:Y:S04]  /*63d20*/  STL.64 [R1+0x4778], R10 ;  /* 0x0047780a01007387 */ /* 0x0041e80000100a00 */
[----:B0-----:R-:W2:Y:S04]  /*63d30*/  LDL.64 R10, [R1+0xf8] ;  /* 0x0000f800010a7983 */ /* 0x001ea80000100a00 */
[----:B--2---:R0:W-:Y:S04]  /*63d40*/  STL.64 [R1+0x4790], R10 ;  /* 0x0047900a01007387 */ /* 0x0041e80000100a00 */
[----:B0-----:R-:W2:Y:S04]  /*63d50*/  LDL.64 R10, [R1+0x108] ;  /* 0x00010800010a7983 */ /* 0x001ea80000100a00 */
[----:B--2---:R0:W-:Y:S01]  /*63d60*/  STL.64 [R1+0x47a8], R10 ;  /* 0x0047a80a01007387 */ /* 0x0041e20000100a00 */
[----:B------:R-:W2:Y:S03]  /*63d70*/  LDL.64 R26, [R1+0xc8] ;  /* 0x0000c800011a7983 */ /* 0x000ea60000100a00 */
[----:B0-----:R-:W4:Y:S04]  /*63d80*/  LDL.64 R10, [R1+0x118] ;  /* 0x00011800010a7983 */ /* 0x001f280000100a00 */
[----:B--2---:R0:W-:Y:S01]  /*63d90*/  STL.64 [R1+0x4758], R26 ;  /* 0x0047581a01007387 */ /* 0x0041e20000100a00 */
[----:B------:R-:W2:Y:S02]  /*63da0*/  LDL.LU R24, [R1+0x8d0] ;  /* 0x0008d00001187983 */ /* 0x000ea40000300800 */
[----:B------:R-:W2:Y:S01]  /*63db0*/  LDL.LU R25, [R1+0x8d4] ;  /* 0x0008d40001197983 */ /* 0x000ea20000300800 */
[----:B0-----:R-:W2:Y:S01]  /*63dc0*/  LDL.LU R26, [R1+0x8d8] ;  /* 0x0008d800011a7983 */ /* 0x001ea20000300800 */
[----:B------:R-:W2:Y:S03]  /*63dd0*/  LDL.LU R27, [R1+0x8dc] ;  /* 0x0008dc00011b7983 */ /* 0x000ea60000300800 */
[----:B--2---:R-:W-:Y:S01]  /*63de0*/  STL.64 [R1+0x4770], R26 ;  /* 0x0047701a01007387 */ /* 0x004fe20000100a00 */
[----:B------:R0:W-:Y:S03]  /*63df0*/  STL.64 [R1+0x4768], R24 ;  /* 0x0047681801007387 */ /* 0x0001e60000100a00 */
[----:B0-----:R-:W2:Y:S01]  /*63e00*/  LDL.LU R24, [R1+0x8e0] ;  /* 0x0008e00001187983 */ /* 0x001ea20000300800 */
[----:B------:R-:W2:Y:S02]  /*63e10*/  LDL.LU R25, [R1+0x8e4] ;  /* 0x0008e40001197983 */ /* 0x000ea40000300800 */
[----:B------:R-:W2:Y:S02]  /*63e20*/  LDL.LU R26, [R1+0x8e8] ;  /* 0x0008e800011a7983 */ /* 0x000ea40000300800 */
[----:B------:R-:W2:Y:S02]  /*63e30*/  LDL.LU R27, [R1+0x8ec] ;  /* 0x0008ec00011b7983 */ /* 0x000ea40000300800 */
        /* <DEDUP_REMOVED lines=11> */
[----:B------:R-:W2:Y:S01]  /*63ef0*/  LDL.LU R27, [R1+0x90c] ;  /* 0x00090c00011b7983 */ /* 0x000ea20000300800 */
[C---:B---3--:R-:W-:Y:S01]  /*63f00*/  HMMA.16816.F32 R4, R20.reuse, R18, R4 ;  /* 0x000000121404723c */ /* 0x048fe20000001804 */
[----:B--2---:R-:W-:Y:S01]  /*63f10*/  STL.64 [R1+0x47b8], R26 ;  /* 0x0047b81a01007387 */ /* 0x004fe20000100a00 */
[----:B------:R0:W-:Y:S03]  /*63f20*/  STL.64 [R1+0x47b0], R24 ;  /* 0x0047b01801007387 */ /* 0x0001e60000100a00 */
[----:B0-----:R-:W2:Y:S01]  /*63f30*/  LDL.LU R24, [R1+0x910] ;  /* 0x0009100001187983 */ /* 0x001ea20000300800 */
[----:B------:R-:W2:Y:S02]  /*63f40*/  LDL.LU R25, [R1+0x914] ;  /* 0x0009140001197983 */ /* 0x000ea40000300800 */
[----:B------:R-:W2:Y:S02]  /*63f50*/  LDL.LU R26, [R1+0x918] ;  /* 0x00091800011a7983 */ /* 0x000ea40000300800 */
[----:B------:R-:W2:Y:S01]  /*63f60*/  LDL.LU R27, [R1+0x91c] ;  /* 0x00091c00011b7983 */ /* 0x000ea20000300800 */
[----:B------:R-:W-:Y:S11]  /*63f70*/  STL [R1+0x45c0], R29 ;  /* 0x0045c01d01007387 */ /* 0x000ff60000100800 */
[----:B------:R-:W-:Y:S01]  /*63f80*/  @!UPT UIADD3 URZ, URZ, URZ, URZ ;  /* 0x0000003f3f3ff290 */ /* 0x000fe2000fffe03f */
[----:B------:R0:W-:Y:S02]  /*63f90*/  STL.64 [R1+0x920], R4 ;  /* 0x0009200401007387 */ /* 0x0001e40000100a00 */
[----:B------:R1:W-:Y:S02]  /*63fa0*/  STL.64 [R1+0x928], R6 ;  /* 0x0009280601007387 */ /* 0x0003e40000100a00 */
[----:B------:R-:W-:Y:S02]  /*63fb0*/  IMAD.MOV.U32 R13, RZ, RZ, R19 ;  /* 0x000000ffff0d7224 */ /* 0x000fe400078e0013 */
[----:B------:R-:W-:Y:S01]  /*63fc0*/  IMAD.MOV.U32 R12, RZ, RZ, R18 ;  /* 0x000000ffff0c7224 */ /* 0x000fe200078e0012 */
[----:B0-----:R-:W3:Y:S01]  /*63fd0*/  LDL.LU R4, [R1+0x8b0] ;  /* 0x0008b00001047983 */ /* 0x001ee20000300800 */
[----:B------:R-:W3:Y:S02]  /*63fe0*/  LDL.LU R5, [R1+0x8b4] ;  /* 0x0008b40001057983 */ /* 0x000ee40000300800 */
[----:B-1----:R-:W3:Y:S02]  /*63ff0*/  LDL.LU R6, [R1+0x8b8] ;  /* 0x0008b80001067983 */ /* 0x002ee40000300800 */
[----:B------:R-:W3:Y:S01]  /*64000*/  LDL.LU R7, [R1+0x8bc] ;  /* 0x0008bc0001077983 */ /* 0x000ee20000300800 */
[----:B------:R-:W3:Y:S01]  /*64010*/  LDL.64 R18, [R1+0xb8] ;  /* 0x0000b80001127983 */ /* 0x000ee20000100a00 */
[----:B------:R-:W-:Y:S02]  /*64020*/  STL [R1+0x45c8], R13 ;  /* 0x0045c80d01007387 */ /* 0x000fe40000100800 */
[----:B------:R-:W-:Y:S02]  /*64030*/  STL [R1+0x45c4], R12 ;  /* 0x0045c40c01007387 */ /* 0x000fe40000100800 */
[----:B----4-:R-:W-:Y:S01]  /*64040*/  IMAD.MOV.U32 R29, RZ, RZ, R11 ;  /* 0x000000ffff1d7224 */ /* 0x010fe200078e000b */
[C---:B--2---:R-:W-:Y:S11]  /*64050*/  HMMA.16816.F32 R24, R20.reuse, R10, R24 ;  /* 0x0000000a1418723c */ /* 0x044ff60000001818 */
[----:B------:R-:W-:Y:S11]  /*64060*/  @!UPT UIADD3 URZ, URZ, URZ, URZ ;  /* 0x0000003f3f3ff290 */ /* 0x000ff6000fffe03f */
[----:B------:R-:W-:Y:S01]  /*64070*/  @!UPT UIADD3 URZ, URZ, URZ, URZ ;  /* 0x0000003f3f3ff290 */ /* 0x000fe2000fffe03f */
[----:B------:R-:W-:Y:S01]  /*64080*/  STL.64 [R1+0x910], R24 ;  /* 0x0009101801007387 */ /* 0x000fe20000100a00 */
[----:B------:R0:W-:Y:S03]  /*64090*/  STL.64 [R1+0x918], R26 ;  /* 0x0009181a01007387 */ /* 0x0001e60000100a00 */
[----:B0-----:R-:W2:Y:S01]  /*640a0*/  LDL.LU.64 R26, [R1+0x47b8] ;  /* 0x0047b800011a7983 */ /* 0x001ea20000300a00 */
[----:B------:R-:W2:Y:S02]  /*640b0*/  LDL.LU.64 R24, [R1+0x47b0] ;  /* 0x0047b00001187983 */ /* 0x000ea40000300a00 */
[----:B------:R-:W2:Y:S02]  /*640c0*/  LDL.LU.64 R10, [R1+0x47a8] ;  /* 0x0047a800010a7983 */ /* 0x000ea40000300a00 */
[----:B------:R-:W-:Y:S01]  /*640d0*/  STL [R1+0x45cc], R29 ;  /* 0x0045cc1d01007387 */ /* 0x000fe20000100800 */
        /* <DEDUP_REMOVED lines=9> */
[----:B------:R-:W-:Y:S01]  /*64170*/  STL [R1+0x45d4], R12 ;  /* 0x0045d40c01007387 */ /* 0x000fe20000100800 */
[----:B------:R-:W-:Y:S01]  /*64180*/  STL [R1+0x45d0], R13 ;  /* 0x0045d00d01007387 */ /* 0x000fe20000100800 */
        /* <DEDUP_REMOVED lines=34> */
[----:B------:R-:W-:Y:S02]  /*643b0*/  STL.64 [R1+0x8c8], R10 ;  /* 0x0008c80a01007387 */ /* 0x000fe40000100a00 */
[----:B------:R-:W2:Y:S01]  /*643c0*/  LDL.64 R26, [R1+0x58] ;  /* 0x00005800011a7983 */ /* 0x000ea20000100a00 */
[C---:B---3--:R-:W-:Y:S01]  /*643d0*/  HMMA.16816.F32 R4, R20.reuse, R18, R4 ;  /* 0x000000121404723c */ /* 0x048fe20000001804 */
[----:B--2---:R0:W-:Y:S04]  /*643e0*/  STL.64 [R1+0x46e8], R26 ;  /* 0x0046e81a01007387 */ /* 0x0041e80000100a00 */
[----:B0-----:R-:W2:Y:S04]  /*643f0*/  LDL.64 R26, [R1+0x68] ;  /* 0x00006800011a7983 */ /* 0x001ea80000100a00 */
[----:B--2---:R0:W-:Y:S01]  /*64400*/  STL.64 [R1+0x4700], R26 ;  /* 0x0047001a01007387 */ /* 0x0041e20000100a00 */
[----:B------:R1:W-:Y:S02]  /*64410*/  STL [R1+0x45ec], R12 ;  /* 0x0045ec0c01007387 */ /* 0x0003e40000100800 */
[----:B------:R2:W-:Y:S02]  /*64420*/  STL [R1+0x45e8], R13 ;  /* 0x0045e80d01007387 */ /* 0x0005e40000100800 */
[----:B------:R3:W-:Y:S01]  /*64430*/  STL.64 [R1+0x4740], R14 ;  /* 0x0047400e01007387 */ /* 0x0007e20000100a00 */
[----:B------:R-:W4:Y:S08]  /*64440*/  LDL.LU R24, [R1+0x870] ;  /* 0x0008700001187983 */ /* 0x000f300000300800 */
[----:B------:R-:W-:Y:S02]  /*64450*/  STL.64 [R1+0x8b0], R4 ;  /* 0x0008b00401007387 */ /* 0x000fe40000100a00 */
[----:B------:R-:W-:Y:S02]  /*64460*/  STL.64 [R1+0x8b8], R6 ;  /* 0x0008b80601007387 */ /* 0x000fe40000100a00 */
[----:B------:R-:W4:Y:S01]  /*64470*/  LDL.LU R25, [R1+0x874] ;  /* 0x0008740001197983 */ /* 0x000f220000300800 */
[----:B0-----:R-:W4:Y:S01]  /*64480*/  LDL.LU R26, [R1+0x878] ;  /* 0x00087800011a7983 */ /* 0x001f220000300800 */
[----:B------:R-:W4:Y:S02]  /*64490*/  LDL.LU R27, [R1+0x87c] ;  /* 0x00087c00011b7983 */ /* 0x000f240000300800 */
[----:B-1----:R-:W4:Y:S02]  /*644a0*/  LDL.LU R12, [R1+0x8a0] ;  /* 0x0008a000010c7983 */ /* 0x002f240000300800 */
[----:B--2---:R-:W2:Y:S01]  /*644b0*/  LDL.LU R13, [R1+0x8a4] ;  /* 0x0008a400010d7983 */ /* 0x004ea20000300800 */
[----:B---3--:R-:W2:Y:S01]  /*644c0*/  LDL.LU R14, [R1+0x8a8] ;  /* 0x0008a800010e7983 */ /* 0x008ea20000300800 */
[----:B------:R-:W2:Y:S03]  /*644d0*/  LDL.LU R15, [R1+0x8ac] ;  /* 0x0008ac00010f7983 */ /* 0x000ea60000300800 */
[----:B----4-:R0:W-:Y:S01]  /*644e0*/  STL.64 [R1+0x4710], R26 ;  /* 0x0047101a01007387 */ /* 0x0101e20000100a00 */
[----:B------:R-:W-:Y:S03]  /*644f0*/  STL.64 [R1+0x4708], R24 ;  /* 0x0047081801007387 */ /* 0x000fe60000100a00 */
[----:B0-----:R-:W3:Y:S04]  /*64500*/  LDL.64 R26, [R1+0x88] ;  /* 0x00008800011a7983 */ /* 0x001ee80000100a00 */
[----:B---3--:R0:W-:Y:S04]  /*64510*/  STL.64 [R1+0x4720], R26 ;  /* 0x0047201a01007387 */ /* 0x0081e80000100a00 */
[----:B0-----:R-:W3:Y:S04]  /*64520*/  LDL.64 R26, [R1+0x98] ;  /* 0x00009800011a7983 */ /* 0x001ee80000100a00 */
[----:B---3--:R0:W-:Y:S01]  /*64530*/  STL.64 [R1+0x4738], R26 ;  /* 0x0047381a01007387 */ /* 0x0081e20000100a00 */
[----:B------:R-:W3:Y:S03]  /*64540*/  LDL.64 R10, [R1+0x78] ;  /* 0x00007800010a7983 */ /* 0x000ee60000100a00 */
[----:B0-----:R-:W2:Y:S04]  /*64550*/  LDL.64 R26, [R1+0xa8] ;  /* 0x0000a800011a7983 */ /* 0x001ea80000100a00 */
[----:B---3--:R0:W-:Y:S01]  /*64560*/  STL.64 [R1+0x4718], R10 ;  /* 0x0047180a01007387 */ /* 0x0081e20000100a00 */
[----:B------:R-:W3:Y:S02]  /*64570*/  LDL.LU R8, [R1+0x880] ;  /* 0x0008800001087983 */ /* 0x000ee40000300800 */
[----:B------:R-:W3:Y:S01]  /*64580*/  LDL.LU R9, [R1+0x884] ;  /* 0x0008840001097983 */ /* 0x000ee20000300800 */
[----:B0-----:R-:W4:Y:S01]  /*64590*/  LDL.LU R10, [R1+0x888] ;  /* 0x00088800010a7983 */ /* 0x001f220000300800 */
[----:B------:R-:W4:Y:S03]  /*645a0*/  LDL.LU R11, [R1+0x88c] ;  /* 0x00088c00010b7983 */ /* 0x000f260000300800 */
[----:B----4-:R-:W-:Y:S01]  /*645b0*/  STL.64 [R1+0x4730], R10 ;  /* 0x0047300a01007387 */ /* 0x010fe20000100a00 */
[----:B---3--:R0:W-:Y:S03]  /*645c0*/  STL.64 [R1+0x4728], R8 ;  /* 0x0047280801007387 */ /* 0x0081e60000100a00 */
[----:B0-----:R-:W3:Y:S01]  /*645d0*/  LDL.LU R8, [R1+0x890] ;  /* 0x0008900001087983 */ /* 0x001ee20000300800 */
[----:B------:R-:W3:Y:S02]  /*645e0*/  LDL.LU R9, [R1+0x894] ;  /* 0x0008940001097983 */ /* 0x000ee40000300800 */
[----:B------:R-:W3:Y:S02]  /*645f0*/  LDL.LU R10, [R1+0x898] ;  /* 0x00089800010a7983 */ /* 0x000ee40000300800 */
[----:B------:R-:W3:Y:S01]  /*64600*/  LDL.LU R11, [R1+0x89c] ;  /* 0x00089c00010b7983 */ /* 0x000ee20000300800 */
[----:B------:R-:W4:Y:S01]  /*64610*/  LDL.LU R4, [R1+0x840] ;  /* 0x0008400001047983 */ /* 0x000f220000300800 */
[----:B------:R-:W4:Y:S02]  /*64620*/  LDL.LU R5, [R1+0x844] ;  /* 0x0008440001057983 */ /* 0x000f240000300800 */
[----:B------:R-:W3:Y:S02]  /*64630*/  LDL.LU R6, [R1+0x848] ;  /* 0x0008480001067983 */ /* 0x000ee40000300800 */
[----:B------:R-:W3:Y:S01]  /*64640*/  LDL.LU R7, [R1+0x84c] ;  /* 0x00084c0001077983 */ /* 0x000ee20000300800 */
[----:B--2---:R-:W-:Y:S01]  /*64650*/  HMMA.16816.F32 R12, R20, R26, R12 ;  /* 0x0000001a140c723c */ /* 0x004fe2000000180c */
[----:B---3--:R-:W-:Y:S01]  /*64660*/  STL.64 [R1+0x46e0], R6 ;  /* 0x0046e00601007387 */ /* 0x008fe20000100a00 */
[----:B----4-:R0:W-:Y:S03]  /*64670*/  STL.64 [R1+0x46d8], R4 ;  /* 0x0046d80401007387 */ /* 0x0101e60000100a00 */
[----:B0-----:R-:W2:Y:S01]  /*64680*/  LDL.LU R4, [R1+0x850] ;  /* 0x0008500001047983 */ /* 0x001ea20000300800 */
[----:B------:R-:W2:Y:S02]  /*64690*/  LDL.LU R5, [R1+0x854] ;  /* 0x0008540001057983 */ /* 0x000ea40000300800 */
[----:B------:R-:W3:Y:S02]  /*646a0*/  LDL.LU R6, [R1+0x858] ;  /* 0x0008580001067983 */ /* 0x000ee40000300800 */
[----:B------:R-:W3:Y:S02]  /*646b0*/  LDL.LU R7, [R1+0x85c] ;  /* 0x00085c0001077983 */ /* 0x000ee40000300800 */
        /* <DEDUP_REMOVED lines=9> */
[----:B------:R0:W-:Y:S02]  /*64750*/  STL.64 [R1+0x8a0], R12 ;  /* 0x0008a00c01007387 */ /* 0x0001e40000100a00 */
[----:B------:R1:W-:Y:S02]  /*64760*/  STL.64 [R1+0x8a8], R14 ;  /* 0x0008a80e01007387 */ /* 0x0003e40000100a00 */
[----:B0-----:R-:W-:Y:S01]  /*64770*/  IMAD.MOV.U32 R12, RZ, RZ, R26 ;  /* 0x000000ffff0c7224 */ /* 0x001fe200078e001a */
[----:B-1----:R-:W4:Y:S01]  /*64780*/  LDL.LU.64 R14, [R1+0x4740] ;  /* 0x00474000010e7983 */ /* 0x002f220000300a00 */
[----:B------:R-:W-:-:S02]  /*64790*/  IMAD.MOV.U32 R13, RZ, RZ, R27 ;  /* 0x000000ffff0d7224 */ /* 0x000fc400078e001b */
[----:B------:R-:W2:Y:S03]  /*647a0*/  LDL.LU.64 R26, [R1+0x4738] ;  /* 0x00473800011a7983 */ /* 0x000ea60000300a00 */
        /* <DEDUP_REMOVED lines=22> */
[C---:B--2---:R-:W-:Y:S11]  /*64910*/  HMMA.16816.F32 R24, R20.reuse, R10, R24 ;  /* 0x0000000a1418723c */ /* 0x044ff60000001818 */
[----:B------:R-:W-:Y:S11]  /*64920*/  @!UPT UIADD3 URZ, URZ, URZ, URZ ;  /* 0x0000003f3f3ff290 */ /* 0x000ff6000fffe03f */
[----:B------:R-:W-:Y:S01]  /*64930*/  @!UPT UIADD3 URZ, URZ, URZ, URZ ;  /* 0x0000003f3f3ff290 */ /* 0x000fe2000fffe03f */
[----:B------:R-:W-:Y:S01]  /*64940*/  STL.64 [R1+0x870], R24 ;  /* 0x0008701801007387 */ /* 0x000fe20000100a00 */
[----:B------:R0:W-:Y:S03]  /*64950*/  STL.64 [R1+0x878], R26 ;  /* 0x0008781a01007387 */ /* 0x0001e60000100a00 */
[----:B0-----:R-:W2:Y:S01]  /*64960*/  LDL.LU.64 R26, [R1+0x4700] ;  /* 0x00470000011a7983 */ /* 0x001ea20000300a00 */
[----:B------:R-:W-:Y:S02]  /*64970*/  IMAD.MOV.U32 R29, RZ, RZ, R11 ;  /* 0x000000ffff1d7224 */ /* 0x000fe400078e000b */
[----:B------:R-:W3:Y:S03]  /*64980*/  LDL.64 R10, [R1+0x38] ;  /* 0x00003800010a7983 */ /* 0x000ee60000100a00 */
        /* <DEDUP_REMOVED lines=17> */
[----:B0-----:R-:W3:Y:S01]  /*64aa0*/  LDL.LU.64 R6, [R1+0x46e0] ;  /* 0x0046e00001067983 */ /* 0x001ee20000300a00 */
[----:B------:R-:W3:Y:S02]  /*64ab0*/  LDL.LU.64 R4, [R1+0x46d8] ;  /* 0x0046d80001047983 */ /* 0x000ee40000300a00 */
[----:B------:R-:W2:Y:S01]  /*64ac0*/  LDL.64 R26, [R1+0x28] ;  /* 0x00002800011a7983 */ /* 0x000ea20000100a00 */
[----:B---3--:R-:W-:Y:S01]  /*64ad0*/  HMMA.16816.F32 R4, R20, R18, R4 ;  /* 0x000000121404723c */ /* 0x008fe20000001804 */
[----:B--2---:R0:W-:Y:S01]  /*64ae0*/  STL.64 [R1+0x46d0], R26 ;  /* 0x0046d01a01007387 */ /* 0x0041e20000100a00 */
[----:B------:R-:W2:Y:S02]  /*64af0*/  LDL.LU R24, [R1+0x830] ;  /* 0x0008300001187983 */ /* 0x000ea40000300800 */
[----:B------:R-:W2:Y:S01]  /*64b00*/  LDL.LU R25, [R1+0x834] ;  /* 0x0008340001197983 */ /* 0x000ea20000300800 */
[----:B0-----:R-:W2:Y:S01]  /*64b10*/  LDL.LU R26, [R1+0x838] ;  /* 0x00083800011a7983 */ /* 0x001ea20000300800 */
[----:B------:R-:W2:Y:S02]  /*64b20*/  LDL.LU R27, [R1+0x83c] ;  /* 0x00083c00011b7983 */ /* 0x000ea40000300800 */
[----:B------:R-:W-:Y:S11]  /*64b30*/  STL [R1+0x4614], R29 ;  /* 0x0046141d01007387 */ /* 0x000ff60000100800 */
[----:B------:R-:W-:Y:S04]  /*64b40*/  @!UPT UIADD3 URZ, URZ, URZ, URZ ;  /* 0x0000003f3f3ff290 */ /* 0x000fe8000fffe03f */
[----:B------:R0:W-:Y:S01]  /*64b50*/  STL.64 [R1+0x840], R4 ;  /* 0x0008400401007387 */ /* 0x0001e20000100a00 */
[----:B------:R1:W-:Y:S03]  /*64b60*/  STL.64 [R1+0x848], R6 ;  /* 0x0008480601007387 */ /* 0x0003e60000100a00 */
[----:B0-----:R-:W3:Y:S01]  /*64b70*/  LDL.LU R4, [R1+0x800] ;  /* 0x0008000001047983 */ /* 0x001ee20000300800 */
[----:B------:R-:W3:Y:S02]  /*64b80*/  LDL.LU R5, [R1+0x804] ;  /* 0x0008040001057983 */ /* 0x000ee40000300800 */
[----:B-1----:R-:W2:Y:S02]  /*64b90*/  LDL.LU R6, [R1+0x808] ;  /* 0x0008080001067983 */ /* 0x002ea40000300800 */
[----:B------:R-:W2:Y:S02]  /*64ba0*/  LDL.LU R7, [R1+0x80c] ;  /* 0x00080c0001077983 */ /* 0x000ea40000300800 */
[----:B--2---:R0:W-:Y:S01]  /*64bb0*/  STL.64 [R1+0x46b0], R6 ;  /* 0x0046b00601007387 */ /* 0x0041e20000100a00 */
[----:B---3--:R1:W-:Y:S03]  /*64bc0*/  STL.64 [R1+0x46a8], R4 ;  /* 0x0046a80401007387 */ /* 0x0083e60000100a00 */
[----:B0-----:R-:W2:Y:S01]  /*64bd0*/  LDL.64 R6, [R1+0x18] ;  /* 0x0000180001067983 */ /* 0x001ea20000100a00 */
[----:B------:R-:W-:-:S02]  /*64be0*/  IMAD.MOV.U32 R13, RZ, RZ, R18 ;  /* 0x000000ffff0d7224 */ /* 0x000fc400078e0012 */
[----:B------:R-:W-:Y:S01]  /*64bf0*/  IMAD.MOV.U32 R12, RZ, RZ, R19 ;  /* 0x000000ffff0c7224 */ /* 0x000fe200078e0013 */
[C---:B------:R-:W-:Y:S01]  /*64c00*/  HMMA.16816.F32 R24, R20.reuse, R10, R24 ;  /* 0x0000000a1418723c */ /* 0x040fe20000001818 */
[----:B--2---:R0:W-:Y:S01]  /*64c10*/  STL.64 [R1+0x46c8], R6 ;  /* 0x0046c80601007387 */ /* 0x0041e20000100a00 */
[----:B-1----:R-:W2:Y:S02]  /*64c20*/  LDL.LU R4, [R1+0x820] ;  /* 0x0008200001047983 */ /* 0x002ea40000300800 */
[----:B------:R-:W2:Y:S01]  /*64c30*/  LDL.LU R5, [R1+0x824] ;  /* 0x0008240001057983 */ /* 0x000ea20000300800 */
[----:B0-----:R-:W2:Y:S01]  /*64c40*/  LDL.LU R6, [R1+0x828] ;  /* 0x0008280001067983 */ /* 0x001ea20000300800 */
[----:B------:R-:W2:Y:S02]  /*64c50*/  LDL.LU R7, [R1+0x82c] ;  /* 0x00082c0001077983 */ /* 0x000ea40000300800 */
[----:B------:R-:W3:Y:S02]  /*64c60*/  LDL.64 R18, [R1+0x8] ;  /* 0x0000080001127983 */ /* 0x000ee40000100a00 */
[----:B------:R-:W-:Y:S01]  /*64c70*/  IMAD.MOV.U32 R29, RZ, RZ, R11 ;  /* 0x000000ffff1d7224 */ /* 0x000fe200078e000b */
[----:B---3--:R0:W-:Y:S01]  /*64c80*/  STL.64 [R1+0x46b8], R18 ;  /* 0x0046b81201007387 */ /* 0x0081e20000100a00 */
[----:B------:R-:W3:Y:S02]  /*64c90*/  LDL.LU R16, [R1+0x810] ;  /* 0x0008100001107983 */ /* 0x000ee40000300800 */
[----:B------:R-:W3:Y:S01]  /*64ca0*/  LDL.LU R17, [R1+0x814] ;  /* 0x0008140001117983 */ /* 0x000ee20000300800 */
[----:B0-----:R-:W3:Y:S01]  /*64cb0*/  LDL.LU R18, [R1+0x818] ;  /* 0x0008180001127983 */ /* 0x001ee20000300800 */
[----:B------:R-:W3:Y:S02]  /*64cc0*/  LDL.LU R19, [R1+0x81c] ;  /* 0x00081c0001137983 */ /* 0x000ee40000300800 */
[----:B------:R-:W-:Y:S02]  /*64cd0*/  STL [R1+0x461c], R12 ;  /* 0x00461c0c01007387 */ /* 0x000fe40000100800 */
[----:B------:R-:W-:Y:S03]  /*64ce0*/  STL [R1+0x4618], R13 ;  /* 0x0046180d01007387 */ /* 0x000fe60000100800 */
[----:B------:R-:W-:Y:S01]  /*64cf0*/  STL.64 [R1+0x830], R24 ;  /* 0x0008301801007387 */ /* 0x000fe20000100a00 */
[----:B------:R0:W-:Y:S03]  /*64d00*/  STL.64 [R1+0x838], R26 ;  /* 0x0008381a01007387 */ /* 0x0001e60000100a00 */
[----:B0-----:R-:W2:Y:S01]  /*64d10*/  LDL.LU.64 R26, [R1+0x46d0] ;  /* 0x0046d000011a7983 */ /* 0x001ea20000300a00 */
[----:B------:R-:W3:Y:S02]  /*64d20*/  LDL.LU R8, [R1+0x7e0] ;  /* 0x0007e00001087983 */ /* 0x000ee40000300800 */
[----:B------:R-:W3:Y:S02]  /*64d30*/  LDL.LU R9, [R1+0x7e4] ;  /* 0x0007e40001097983 */ /* 0x000ee40000300800 */
[----:B------:R-:W3:Y:S01]  /*64d40*/  LDL.LU R10, [R1+0x7e8] ;  /* 0x0007e800010a7983 */ /* 0x000ee20000300800 */
[----:B------:R-:W3:Y:S01]  /*64d50*/  LDL.LU R11, [R1+0x7ec] ;  /* 0x0007ec00010b7983 */ /* 0x000ee20000300800 */
[----:B--2---:R-:W-:Y:S03]  /*64d60*/  HMMA.16816.F32 R4, R20, R26, R4 ;  /* 0x0000001a1404723c */ /* 0x004fe60000001804 */
[----:B---3--:R-:W-:Y:S01]  /*64d70*/  STL.64 [R1+0x4688], R10 ;  /* 0x0046880a01007387 */ /* 0x008fe20000100a00 */
[----:B------:R0:W-:Y:S03]  /*64d80*/  STL.64 [R1+0x4680], R8 ;  /* 0x0046800801007387 */ /* 0x0001e60000100a00 */
[----:B0-----:R-:W2:Y:S01]  /*64d90*/  LDL.LU R8, [R1+0x7f0] ;  /* 0x0007f00001087983 */ /* 0x001ea20000300800 */
[----:B------:R-:W2:Y:S02]  /*64da0*/  LDL.LU R9, [R1+0x7f4] ;  /* 0x0007f40001097983 */ /* 0x000ea40000300800 */
[----:B------:R-:W2:Y:S02]  /*64db0*/  LDL.LU R10, [R1+0x7f8] ;  /* 0x0007f800010a7983 */ /* 0x000ea40000300800 */
[----:B------:R-:W2:Y:S01]  /*64dc0*/  LDL.LU R11, [R1+0x7fc] ;  /* 0x0007fc00010b7983 */ /* 0x000ea20000300800 */
[----:B------:R-:W-:Y:S10]  /*64dd0*/  STL [R1+0x4620], R29 ;  /* 0x0046201d01007387 */ /* 0x000ff40000100800 */
[----:B------:R-:W-:Y:S02]  /*64de0*/  STL.64 [R1+0x820], R4 ;  /* 0x0008200401007387 */ /* 0x000fe40000100a00 */
[----:B------:R0:W-:Y:S02]  /*64df0*/  STL.64 [R1+0x828], R6 ;  /* 0x0008280601007387 */ /* 0x0001e40000100a00 */
[----:B0-----:R-:W3:Y:S01]  /*64e00*/  LDL.LU.64 R6, [R1+0x46c8] ;  /* 0x0046c80001067983 */ /* 0x001ee20000300a00 */
[----:B------:R-:W2:Y:S02]  /*64e10*/  LDL.LU R24, [R1+0x450] ;  /* 0x0004500001187983 */ /* 0x000ea40000300800 */
[----:B------:R-:W-:-:S02]  /*64e20*/  IMAD.MOV.U32 R12, RZ, RZ, R26 ;  /* 0x000000ffff0c7224 */ /* 0x000fc400078e001a */
[----:B------:R-:W2:Y:S02]  /*64e30*/  LDL.LU R25, [R1+0x454] ;  /* 0x0004540001197983 */ /* 0x000ea40000300800 */
[----:B------:R-:W-:Y:S01]  /*64e40*/  IMAD.MOV.U32 R13, RZ, RZ, R27 ;  /* 0x000000ffff0d7224 */ /* 0x000fe200078e001b */
[----:B------:R-:W2:Y:S01]  /*64e50*/  LDL.LU R26, [R1+0x458] ;  /* 0x00045800011a7983 */ /* 0x000ea20000300800 */
[----:B------:R-:W2:Y:S01]  /*64e60*/  LDL.LU R27, [R1+0x45c] ;  /* 0x00045c00011b7983 */ /* 0x000ea20000300800 */
[----:B---3--:R-:W-:Y:S02]  /*64e70*/  HMMA.16816.F32 R16, R20, R6, R16 ;  /* 0x000000061410723c */ /* 0x008fe40000001810 */
[----:B--2---:R4:W-:Y:S01]  /*64e80*/  STL.64 [R1+0x4660], R26 ;  /* 0x0046601a01007387 */ /* 0x0049e20000100a00 */
[----:B------:R0:W-:Y:S02]  /*64e90*/  STL.64 [R1+0x4658], R24 ;  /* 0x0046581801007387 */ /* 0x0001e40000100a00 */
[----:B------:R-:W-:-:S02]  /*64ea0*/  IMAD.MOV.U32 R29, RZ, RZ, R7 ;  /* 0x000000ffff1d7224 */ /* 0x000fc400078e0007 */
[----:B----4-:R-:W-:Y:S01]  /*64eb0*/  IMAD.MOV.U32 R26, RZ, RZ, R14 ;  /* 0x000000ffff1a7224 */ /* 0x010fe200078e000e */
[----:B0-----:R-:W2:Y:S01]  /*64ec0*/  LDL.LU R24, [R1+0x7d0] ;  /* 0x0007d00001187983 */ /* 0x001ea20000300800 */
[----:B------:R-:W2:Y:S02]  /*64ed0*/  LDL.LU R25, [R1+0x7d4] ;  /* 0x0007d40001197983 */ /* 0x000ea40000300800 */
[----:B------:R-:W3:Y:S02]  /*64ee0*/  LDL.LU R14, [R1+0x46c4] ;  /* 0x0046c400010e7983 */ /* 0x000ee40000300800 */
[----:B------:R-:W-:Y:S02]  /*64ef0*/  IMAD.MOV.U32 R27, RZ, RZ, R15 ;  /* 0x000000ffff1b7224 */ /* 0x000fe400078e000f */
[----:B------:R-:W3:Y:S08]  /*64f00*/  LDL.LU R15, [R1+0x46c0] ;  /* 0x0046c000010f7983 */ /* 0x000ef00000300800 */
[----:B------:R-:W-:Y:S02]  /*64f10*/  STL.64 [R1+0x810], R16 ;  /* 0x0008101001007387 */ /* 0x000fe40000100a00 */
[----:B------:R0:W-:Y:S02]  /*64f20*/  STL.64 [R1+0x818], R18 ;  /* 0x0008181201007387 */ /* 0x0001e40000100a00 */
[----:B0-----:R-:W4:Y:S01]  /*64f30*/  LDL.LU.64 R18, [R1+0x46b8] ;  /* 0x0046b80001127983 */ /* 0x001f220000300a00 */
[----:B------:R-:W4:Y:S02]  /*64f40*/  LDL.LU.64 R6, [R1+0x46b0] ;  /* 0x0046b00001067983 */ /* 0x000f240000300a00 */
[----:B------:R-:W4:Y:S02]  /*64f50*/  LDL.LU.64 R4, [R1+0x46a8] ;  /* 0x0046a80001047983 */ /* 0x000f240000300a00 */
[C---:B----4-:R-:W-:Y:S11]  /*64f60*/  HMMA.16816.F32 R4, R20.reuse, R18, R4 ;  /* 0x000000121404723c */ /* 0x050ff60000001804 */
[----:B------:R-:W-:Y:S11]  /*64f70*/  @!UPT UIADD3 URZ, URZ, URZ, URZ ;  /* 0x0000003f3f3ff290 */ /* 0x000ff6000fffe03f */
[----:B------:R-:W-:Y:S01]  /*64f80*/  @!UPT UIADD3 URZ, URZ, URZ, URZ ;  /* 0x0000003f3f3ff290 */ /* 0x000fe2000fffe03f */
[----:B------:R0:W-:Y:S01]  /*64f90*/  STL.64 [R1+0x800], R4 ;  /* 0x0008000401007387 */ /* 0x0001e20000100a00 */
[----:B------:R1:W-:Y:S02]  /*64fa0*/  STL.64 [R1+0x808], R6 ;  /* 0x0008080601007387 */ /* 0x0003e40000100a00 */
[----:B0-----:R-:W-:Y:S01]  /*64fb0*/  IMAD.MOV.U32 R5, RZ, RZ, R18 ;  /* 0x000000ffff057224 */ /* 0x001fe200078e0012 */
[----:B-1----:R-:W4:Y:S01]  /*64fc0*/  LDL.LU.64 R6, [R1+0x46a0] ;  /* 0x0046a00001067983 */ /* 0x002f220000300a00 */
[----:B------:R-:W-:Y:S02]  /*64fd0*/  IMAD.MOV.U32 R4, RZ, RZ, R19 ;  /* 0x000000ffff047224 */ /* 0x000fe400078e0013 */
[----:B------:R-:W2:Y:S02]  /*64fe0*/  LDL.LU.64 R18, [R1+0x4698] ;  /* 0x0046980001127983 */ /* 0x000ea40000300a00 */
[----:B------:R-:W3:Y:S01]  /*64ff0*/  LDL.LU.64 R16, [R1+0x4690] ;  /* 0x0046900001107983 */ /* 0x000ee20000300a00 */
[C---:B--2---:R-:W-:Y:S11]  /*65000*/  HMMA.16816.F32 R8, R20.reuse, R18, R8 ;  /* 0x000000121408723c */ /* 0x044ff60000001808 */
[----:B------:R-:W-:Y:S11]  /*65010*/  @!UPT UIADD3 URZ, URZ, URZ, URZ ;  /* 0x0000003f3f3ff290 */ /* 0x000ff6000fffe03f */
[----:B------:R-:W-:Y:S01]  /*65020*/  @!UPT UIADD3 URZ, URZ, URZ, URZ ;  /* 0x0000003f3f3ff290 */ /* 0x000fe2000fffe03f */
[----:B------:R-:W-:Y:S01]  /*65030*/  STL.64 [R1+0x7f0], R8 ;  /* 0x0007f00801007387 */ /* 0x000fe20000100a00 */
[----:B------:R0:W-:Y:S03]  /*65040*/  STL.64 [R1+0x7f8], R10 ;  /* 0x0007f80a01007387 */ /* 0x0001e60000100a00 */
[----:B0-----:R-:W2:Y:S01]  /*65050*/  LDL.LU.64 R10, [R1+0x4688] ;  /* 0x00468800010a7983 */ /* 0x001ea20000300a00 */
[----:B------:R-:W2:Y:S02]  /*65060*/  LDL.LU.64 R8, [R1+0x4680] ;  /* 0x0046800001087983 */ /* 0x000ea40000300a00 */
[----:B------:R0:W-:Y:S02]  /*65070*/  STL.64 [R1+0x4378], R18 ;  /* 0x0043781201007387 */ /* 0x0001e40000100a00 */
[----:B---3--:R1:W-:Y:S01]  /*65080*/  STL.64 [R1+0x4370], R16 ;  /* 0x0043701001007387 */ /* 0x0083e20000100a00 */
[----:B0-----:R-:W3:Y:S04]  /*65090*/  LDL.64 R18, [R1+0x198] ;  /* 0x0001980001127983 */ /* 0x001ee80000100a00 */
[----:B---3--:R0:W-:Y:S01]  /*650a0*/  STL.64 [R1+0x4628], R18 ;  /* 0x0046281201007387 */ /* 0x0081e20000100a00 */
[----:B-1----:R-:W3:Y:S02]  /*650b0*/  LDL.LU R16, [R1+0x430] ;  /* 0x0004300001107983 */ /* 0x002ee40000300800 */
[----:B------:R-:W3:Y:S01]  /*650c0*/  LDL.LU R17, [R1+0x434] ;  /* 0x0004340001117983 */ /* 0x000ee20000300800 */
[----:B0-----:R-:W3:Y:S01]  /*650d0*/  LDL.LU R18, [R1+0x438] ;  /* 0x0004380001127983 */ /* 0x001ee20000300800 */
[----:B------:R-:W3:Y:S01]  /*650e0*/  LDL.LU R19, [R1+0x43c] ;  /* 0x00043c0001137983 */ /* 0x000ee20000300800 */
[----:B--2---:R-:W-:Y:S02]  /*650f0*/  HMMA.16816.F32 R8, R20, R14, R8 ;  /* 0x0000000e1408723c */ /* 0x004fe40000001808 */
[----:B---3--:R0:W-:Y:S01]  /*65100*/  STL.64 [R1+0x4638], R18 ;  /* 0x0046381201007387 */ /* 0x0081e20000100a00 */
[----:B------:R-:W-:Y:S03]  /*65110*/  STL.64 [R1+0x4630], R16 ;  /* 0x0046301001007387 */ /* 0x000fe60000100a00 */
[----:B0-----:R-:W2:Y:S11]  /*65120*/  LDL.64 R18, [R1+0x1b8] ;  /* 0x0001b80001127983 */ /* 0x001eb60000100a00 */
[----:B------:R-:W-:Y:S06]  /*65130*/  @!UPT UIADD3 URZ, URZ, URZ, URZ ;  /* 0x0000003f3f3ff290 */ /* 0x000fec000fffe03f */
[----:B------:R-:W-:Y:S02]  /*65140*/  STL.64 [R1+0x7e0], R8 ;  /* 0x0007e00801007387 */ /* 0x000fe40000100a00 */
[----:B------:R0:W-:Y:S02]  /*65150*/  STL.64 [R1+0x7e8], R10 ;  /* 0x0007e80a01007387 */ /* 0x0001e40000100a00 */
[----:B0-----:R-:W3:Y:S01]  /*65160*/  LDL.LU.64 R10, [R1+0x4678] ;  /* 0x00467800010a7983 */ /* 0x001ee20000300a00 */
[----:B------:R-:W2:Y:S02]  /*65170*/  LDL.LU.64 R8, [R1+0x4670] ;  /* 0x0046700001087983 */ /* 0x000ea40000300a00 */
[----:B------:R4:W-:Y:S02]  /*65180*/  STL.64 [R1+0x4368], R14 ;  /* 0x0043680e01007387 */ /* 0x0009e40000100a00 */
[----:B------:R0:W-:Y:S02]  /*65190*/  STL.64 [R1+0x4640], R12 ;  /* 0x0046400c01007387 */ /* 0x0001e40000100a00 */
[----:B----4-:R-:W-:Y:S01]  /*651a0*/  IMAD.MOV.U32 R14, RZ, RZ, R6 ;  /* 0x000000ffff0e7224 */ /* 0x010fe200078e0006 */
[----:B0-----:R-:W4:Y:S01]  /*651b0*/  LDL.LU R12, [R1+0x440] ;  /* 0x00044000010c7983 */ /* 0x001f220000300800 */
[----:B------:R-:W4:Y:S02]  /*651c0*/  LDL.LU R13, [R1+0x444] ;  /* 0x00044400010d7983 */ /* 0x000f240000300800 */
[----:B------:R-:W2:Y:S02]  /*651d0*/  LDL.LU R6, [R1+0x466c] ;  /* 0x00466c0001067983 */ /* 0x000ea40000300800 */
[----:B------:R-:W-:-:S02]  /*651e0*/  IMAD.MOV.U32 R15, RZ, RZ, R7 ;  /* 0x000000ffff0f7224 */ /* 0x000fc400078e0007 */
[----:B------:R-:W2:Y:S01]  /*651f0*/  LDL.LU R7, [R1+0x4668] ;  /* 0x0046680001077983 */ /* 0x000ea20000300800 */
[C---:B---3--:R-:W-:Y:S11]  /*65200*/  HMMA.16816.F32 R24, R20.reuse, R10, R24 ;  /* 0x0000000a1418723c */ /* 0x048ff60000001818 */
[----:B------:R-:W-:Y:S11]  /*65210*/  @!UPT UIADD3 URZ, URZ, URZ, URZ ;  /* 0x0000003f3f3ff290 */ /* 0x000ff6000fffe03f */
[----:B------:R-:W-:Y:S01]  /*65220*/  @!UPT UIADD3 URZ, URZ, URZ, URZ ;  /* 0x0000003f3f3ff290 */ /* 0x000fe2000fffe03f */
[----:B------:R-:W-:Y:S01]  /*65230*/  STL.64 [R1+0x7d0], R24 ;  /* 0x0007d01801007387 */ /* 0x000fe20000100a00 */
[----:B------:R0:W-:Y:S03]  /*65240*/  STL.64 [R1+0x7d8], R26 ;  /* 0x0007d81a01007387 */ /* 0x0001e60000100a00 */
[----:B0-----:R-:W3:Y:S01]  /*65250*/  LDL.LU.64 R26, [R1+0x4660] ;  /* 0x00466000011a7983 */ /* 0x001ee20000300a00 */
[----:B------:R-:W3:Y:S02]  /*65260*/  LDL.LU.64 R24, [R1+0x4658] ;  /* 0x0046580001187983 */ /* 0x000ee40000300a00 */
[----:B------:R-:W-:Y:S02]  /*65270*/  STL.64 [R1+0x4360], R10 ;  /* 0x0043600a01007387 */ /* 0x000fe40000100a00 */
[----:B--2---:R0:W-:Y:S02]  /*65280*/  STL.64 [R1+0x4358], R8 ;  /* 0x0043580801007387 */ /* 0x0041e40000100a00 */
[----:B0-----:R-:W2:Y:S01]  /*65290*/  LDL.LU R8, [R1+0x420] ;  /* 0x0004200001087983 */ /* 0x001ea20000300800 */
[----:B------:R-:W2:Y:S02]  /*652a0*/  LDL.LU R9, [R1+0x424] ;  /* 0x0004240001097983 */ /* 0x000ea40000300800 */
[----:B------:R-:W2:Y:S02]  /*652b0*/  LDL.LU R10, [R1+0x428] ;  /* 0x00042800010a7983 */ /* 0x000ea40000300800 */
[----:B------:R-:W2:Y:S01]  /*652c0*/  LDL.LU R11, [R1+0x42c] ;  /* 0x00042c00010b7983 */ /* 0x000ea20000300800 */
[----:B---3--:R-:W-:Y:S01]  /*652d0*/  HMMA.16816.F32 R20, R20, R6, R24 ;  /* 0x000000061414723c */ /* 0x008fe20000001818 */
[----:B------:R-:W4:Y:S01]  /*652e0*/  LDL.LU.64 R26, [R1+0x4650] ;  /* 0x00465000011a7983 */ /* 0x000f220000300a00 */
[----:B------:R-:W4:Y:S02]  /*652f0*/  LDL.LU.64 R24, [R1+0x4648] ;  /* 0x0046480001187983 */ /* 0x000f240000300a00 */
[----:B------:R-:W-:-:S02]  /*65300*/  IMAD.MOV.U32 R28, RZ, RZ, R18 ;  /* 0x000000ffff1c7224 */ /* 0x000fc400078e0012 */
[----:B------:R-:W-:Y:S11]  /*65310*/  IMAD.MOV.U32 R3, RZ, RZ, R19 ;  /* 0x000000ffff037224 */ /* 0x000ff600078e0013 */
[----:B------:R-:W-:Y:S06]  /*65320*/  @!UPT UIADD3 URZ, URZ, URZ, URZ ;  /* 0x0000003f3f3ff290 */ /* 0x000fec000fffe03f */
[----:B------:R-:W-:Y:S01]  /*65330*/  STL.64 [R1+0x450], R20 ;  /* 0x0004501401007387 */ /* 0x000fe20000100a00 */
[----:B------:R-:W-:Y:S02]  /*65340*/  STL.64 [R1+0x458], R22 ;  /* 0x0004581601007387 */ /* 0x000fe40000100a00 */
[----:B------:R-:W-:Y:S01]  /*65350*/  STL.64 [R1+0x4380], R6 ;  /* 0x0043800601007387 */ /* 0x000fe20000100a00 */
[----:B----4-:R-:W-:Y:S11]  /*65360*/  HMMA.16816.F32 R12, R24, R18, R12 ;  /* 0x00000012180c723c */ /* 0x010ff6000000180c */
[----:B------:R-:W-:Y:S11]  /*65370*/  @!UPT UIADD3 URZ, URZ, URZ, URZ ;  /* 0x0000003f3f3ff290 */ /* 0x000ff6000fffe03f */
[----:B------:R-:W-:Y:S01]  /*65380*/  @!UPT UIADD3 URZ, URZ, URZ, URZ ;  /* 0x0000003f3f3ff290 */ /* 0x000fe2000fffe03f */
[----:B------:R0:W-:Y:S01]  /*65390*/  STL.64 [R1+0x440], R12 ;  /* 0x0004400c01007387 */ /* 0x0001e20000100a00 */
[----:B------:R-:W-:Y:S03]  /*653a0*/  STL.64 [R1+0x448], R14 ;  /* 0x0004480e01007387 */ /* 0x000fe60000100a00 */
[----:B0-----:R-:W3:Y:S01]  /*653b0*/  LDL.LU.64 R12, [R1+0x4640] ;  /* 0x00464000010c7983 */ /* 0x001ee20000300a00 */
[----:B------:R-:W4:Y:S02]  /*653c0*/  LDL.LU.64 R18, [R1+0x4638] ;  /* 0x0046380001127983 */ /* 0x000f240000300a00 */
[----:B------:R-:W4:Y:S02]  /*653d0*/  LDL.LU.64 R16, [R1+0x4630] ;  /* 0x0046300001107983 */ /* 0x000f240000300a00 */
[----:B------:R-:W-:Y:S02]  /*653e0*/  IMAD.MOV.U32 R22, RZ, RZ, R2 ;  /* 0x000000ffff167224 */ /* 0x000fe400078e0002 */
[----:B------:R-:W-:-:S07]  /*653f0*/  IMAD.MOV.U32 R23, RZ, RZ, R0 ;  /* 0x000000ffff177224 */ /* 0x000fce00078e0000 */
[C---:B----4-:R-:W-:Y:S01]  /*65400*/  HMMA.16816.F32 R20, R24.reuse, R22, R16 ;  /* 0x000000161814723c */ /* 0x050fe20000001810 */
[----:B------:R-:W2:Y:S11]  /*65410*/  LDL.LU.64 R18, [R1+0x4628] ;  /* 0x0046280001127983 */ /* 0x000eb60000300a00 */
[----:B------:R-:W-:Y:S11]  /*65420*/  @!UPT UIADD3 URZ, URZ, URZ, URZ ;  /* 0x0000003f3f3ff290 */ /* 0x000ff6000fffe03f */
[----:B------:R-:W-:Y:S01]  /*65430*/  STL.64 [R1+0x430], R20 ;  /* 0x0004301401007387 */ /* 0x000fe20000100a00 */
[----:B------:R-:W-:Y:S01]  /*65440*/  STL.64 [R1+0x438], R22 ;  /* 0x0004381601007387 */ /* 0x000fe20000100a00 */
[----:B--2---:R-:W-:Y:S01]  /*65450*/  HMMA.16816.F32 R8, R24, R18, R8 ;  /* 0x000000121808723c */ /* 0x004fe20000001808 */
[----:B------:R-:W-:Y:S02]  /*65460*/  IMAD.MOV.U32 R2, RZ, RZ, R18 ;  /* 0x000000ffff027224 */ /* 0x000fe400078e0012 */
[----:B------:R-:W-:-:S04]  /*65470*/  IMAD.MOV.U32 R0, RZ, RZ, R19 ;  /* 0x000000ffff007224 */ /* 0x000fc800078e0013 */
[----:B------:R-:W-:Y:S02]  /*65480*/  IMAD.MOV.U32 R18, RZ, RZ, R5 ;  /* 0x000000ffff127224 */ /* 0x000fe400078e0005 */
[----:B------:R-:W-:Y:S11]  /*65490*/  IMAD.MOV.U32 R19, RZ, RZ, R4 ;  /* 0x000000ffff137224 */ /* 0x000ff600078e0004 */
[----:B------:R-:W-:Y:S03]  /*654a0*/  @!UPT UIADD3 URZ, URZ, URZ, URZ ;  /* 0x0000003f3f3ff290 */ /* 0x000fe6000fffe03f */
[----:B------:R-:W-:Y:S01]  /*654b0*/  STL.64 [R1+0x420], R8 ;  /* 0x0004200801007387 */ /* 0x000fe20000100a00 */
[----:B------:R-:W-:Y:S02]  /*654c0*/  STL.64 [R1+0x428], R10 ;  /* 0x0004280a01007387 */ /* 0x000fe40000100a00 */
[----:B------:R0:W-:Y:S02]  /*654d0*/  STL.64 [R1+0x4388], R18 ;  /* 0x0043881201007387 */ /* 0x0001e40000100a00 */
[----:B------:R-:W2:Y:S01]  /*654e0*/  LDL.LU R4, [R1+0x680] ;  /* 0x0006800001047983 */ /* 0x000ea20000300800 */
[----:B------:R-:W2:Y:S01]  /*654f0*/  LDL.LU R5, [R1+0x684] ;  /* 0x0006840001057983 */ /* 0x000ea20000300800 */
[----:B------:R-:W4:Y:S02]  /*65500*/  LDL.LU R6, [R1+0x688] ;  /* 0x0006880001067983 */ /* 0x000f240000300800 */
[----:B------:R-:W4:Y:S02]  /*65510*/  LDL.LU R7, [R1+0x68c] ;  /* 0x00068c0001077983 */ /* 0x000f240000300800 */
[----:B----4-:R-:W-:Y:S01]  /*65520*/  STL.64 [R1+0x4398], R6 ;  /* 0x0043980601007387 */ /* 0x010fe20000100a00 */
[----:B--2---:R1:W-:Y:S02]  /*65530*/  STL.64 [R1+0x4390], R4 ;  /* 0x0043900401007387 */ /* 0x0043e40000100a00 */
[----:B0-----:R-:W2:Y:S02]  /*65540*/  LDL R18, [R1+0x18] ;  /* 0x0000180001127983 */ /* 0x001ea40000100800 */
[----:B------:R-:W-:-:S02]  /*65550*/  IMAD.MOV.U32 R19, RZ, RZ, R29 ;  /* 0x000000ffff137224 */ /* 0x000fc400078e001d */
[----:B------:R-:W4:Y:S04]  /*65560*/  LDL.LU R29, [R1+0x4620] ;  /* 0x00462000011d7983 */ /* 0x000f280000300800 */
[----:B--2---:R3:W-:Y:S01]  /*65570*/  STL.64 [R1+0x43a0], R18 ;  /* 0x0043a01201007387 */ /* 0x0047e20000100a00 */
[----:B-1----:R-:W2:Y:S02]  /*65580*/  LDL.LU R4, [R1+0x690] ;  /* 0x0006900001047983 */ /* 0x002ea40000300800 */
[----:B------:R-:W2:Y:S02]  /*65590*/  LDL.LU R5, [R1+0x694] ;  /* 0x0006940001057983 */ /* 0x000ea40000300800 */
[----:B------:R-:W2:Y:S01]  /*655a0*/  LDL.LU R6, [R1+0x698] ;  /* 0x0006980001067983 */ /* 0x000ea20000300800 */
[----:B------:R-:W2:Y:S01]  /*655b0*/  LDL.LU R7, [R1+0x69c] ;  /* 0x00069c0001077983 */ /* 0x000ea20000300800 */
[----:B---3--:R-:W-:-:S02]  /*655c0*/  IMAD.MOV.U32 R18, RZ, RZ, R12 ;  /* 0x000000ffff127224 */ /* 0x008fc400078e000c */
[----:B------:R-:W-:Y:S01]  /*655d0*/  IMAD.MOV.U32 R19, RZ, RZ, R13 ;  /* 0x000000ffff137224 */ /* 0x000fe200078e000d */
[----:B--2---:R-:W-:Y:S01]  /*655e0*/  STL.64 [R1+0x43b0], R6 ;  /* 0x0043b00601007387 */ /* 0x004fe20000100a00 */
[----:B------:R0:W-:Y:S02]  /*655f0*/  STL.64 [R1+0x43a8], R4 ;  /* 0x0043a80401007387 */ /* 0x0001e40000100a00 */
[----:B------:R-:W2:Y:S02]  /*65600*/  LDL.LU R12, [R1+0x461c] ;  /* 0x00461c00010c7983 */ /* 0x000ea40000300800 */
[----:B------:R-:W3:Y:S01]  /*65610*/  LDL.LU R13, [R1+0x4618] ;  /* 0x00461800010d7983 */ /* 0x000ee20000300800 */
[----:B------:R4:W-:Y:S04]  /*65620*/  STL.64 [R1+0x43b8], R18 ;  /* 0x0043b81201007387 */ /* 0x0009e80000100a00 */
[----:B0-----:R-:W2:Y:S01]  /*65630*/  LDL.LU R4, [R1+0x6a0] ;  /* 0x0006a00001047983 */ /* 0x001ea20000300800 */
[----:B------:R-:W2:Y:S02]  /*65640*/  LDL.LU R5, [R1+0x6a4] ;  /* 0x0006a40001057983 */ /* 0x000ea40000300800 */
[----:B------:R-:W2:Y:S02]  /*65650*/  LDL.LU R6, [R1+0x6a8] ;  /* 0x0006a80001067983 */ /* 0x000ea40000300800 */
[----:B------:R-:W2:Y:S02]  /*65660*/  LDL.LU R7, [R1+0x6ac] ;  /* 0x0006ac0001077983 */ /* 0x000ea40000300800 */
[----:B----4-:R-:W-:Y:S01]  /*65670*/  IMAD.MOV.U32 R19, RZ, RZ, R29 ;  /* 0x000000ffff137224 */ /* 0x010fe200078e001d */
[----:B--2---:R-:W-:Y:S01]  /*65680*/  STL.64 [R1+0x43c8], R6 ;  /* 0x0043c80601007387 */ /* 0x004fe20000100a00 */
[----:B------:R-:W-:Y:S02]  /*65690*/  STL.64 [R1+0x43c0], R4 ;  /* 0x0043c00401007387 */ /* 0x000fe40000100a00 */
[----:B------:R-:W2:Y:S02]  /*656a0*/  LDL R18, [R1+0x38] ;  /* 0x0000380001127983 */ /* 0x000ea40000100800 */
[----:B------:R-:W4:Y:S01]  /*656b0*/  LDL.LU R29, [R1+0x4614] ;  /* 0x00461400011d7983 */ /* 0x000f220000300800 */
[----:B--2---:R3:W-:Y:S02]  /*656c0*/  STL.64 [R1+0x43d0], R18 ;  /* 0x0043d01201007387 */ /* 0x0047e40000100a00 */
[----:B---3--:R-:W-:-:S02]  /*656d0*/  IMAD.MOV.U32 R18, RZ, RZ, R13 ;  /* 0x000000ffff127224 */ /* 0x008fc400078e000d */
[----:B------:R-:W-:Y:S01]  /*656e0*/  IMAD.MOV.U32 R19, RZ, RZ, R12 ;  /* 0x000000ffff137224 */ /* 0x000fe200078e000c */
[----:B------:R-:W2:Y:S01]  /*656f0*/  LDL.LU R13, [R1+0x4610] ;  /* 0x00461000010d7983 */ /* 0x000ea20000300800 */
[----:B------:R-:W3:Y:S03]  /*65700*/  LDL.LU R12, [R1+0x460c] ;  /* 0x00460c00010c7983 */ /* 0x000ee60000300800 */
[----:B------:R0:W-:Y:S01]  /*65710*/  STL.64 [R1+0x43e8], R18 ;  /* 0x0043e81201007387 */ /* 0x0001e20000100a00 */
[----:B------:R-:W2:Y:S02]  /*65720*/  LDL.LU R4, [R1+0x6b0] ;  /* 0x0006b00001047983 */ /* 0x000ea40000300800 */
[----:B------:R-:W2:Y:S02]  /*65730*/  LDL.LU R5, [R1+0x6b4] ;  /* 0x0006b40001057983 */ /* 0x000ea40000300800 */
[----:B------:R-:W2:Y:S01]  /*65740*/  LDL.LU R6, [R1+0x6b8] ;  /* 0x0006b80001067983 */ /* 0x000ea20000300800 */
[----:B------:R-:W2:Y:S04]  /*65750*/  LDL.LU R7, [R1+0x6bc] ;  /* 0x0006bc0001077983 */ /* 0x000ea80000300800 */
[----:B0-----:R-:W2:Y:S01]  /*65760*/  LDL R18, [R1+0x58] ;  /* 0x0000580001127983 */ /* 0x001ea20000100800 */
[----:B----4-:R-:W-:-:S02]  /*65770*/  IMAD.MOV.U32 R19, RZ, RZ, R29 ;  /* 0x000000ffff137224 */ /* 0x010fc400078e001d */
[----:B------:R-:W4:Y:S03]  /*65780*/  LDL.LU R29, [R1+0x4608] ;  /* 0x00460800011d7983 */ /* 0x000f260000300800 */
[----:B--2---:R-:W-:Y:S01]  /*65790*/  STL.64 [R1+0x4400], R18 ;  /* 0x0044001201007387 */ /* 0x004fe20000100a00 */
[----:B------:R-:W-:Y:S02]  /*657a0*/  STL.64 [R1+0x43e0], R6 ;  /* 0x0043e00601007387 */ /* 0x000fe40000100a00 */
[----:B------:R0:W-:Y:S02]  /*657b0*/  STL.64 [R1+0x43d8], R4 ;  /* 0x0043d80401007387 */ /* 0x0001e40000100a00 */
[----:B0-----:R-:W2:Y:S01]  /*657c0*/  LDL.LU R4, [R1+0x6c0] ;  /* 0x0006c00001047983 */ /* 0x001ea20000300800 */
[----:B------:R-:W2:Y:S02]  /*657d0*/  LDL.LU R5, [R1+0x6c4] ;  /* 0x0006c40001057983 */ /* 0x000ea40000300800 */
[----:B------:R-:W2:Y:S02]  /*657e0*/  LDL.LU R6, [R1+0x6c8] ;  /* 0x0006c80001067983 */ /* 0x000ea40000300800 */
[----:B------:R-:W2:Y:S02]  /*657f0*/  LDL.LU R7, [R1+0x6cc] ;  /* 0x0006cc0001077983 */ /* 0x000ea40000300800 */
[----:B---3--:R-:W-:-:S02]  /*65800*/  IMAD.MOV.U32 R18, RZ, RZ, R12 ;  /* 0x000000ffff127224 */ /* 0x008fc400078e000c */
[----:B------:R-:W-:Y:S01]  /*65810*/  IMAD.MOV.U32 R19, RZ, RZ, R13 ;  /* 0x000000ffff137224 */ /* 0x000fe200078e000d */
[----:B------:R-:W3:Y:S01]  /*65820*/  LDL.LU R12, [R1+0x4604] ;  /* 0x00460400010c7983 */ /* 0x000ee20000300800 */
[----:B------:R-:W3:Y:S03]  /*65830*/  LDL.LU R13, [R1+0x4600] ;  /* 0x00460000010d7983 */ /* 0x000ee60000300800 */
[----:B------:R-:W-:Y:S04]  /*65840*/  STL.64 [R1+0x4418], R18 ;  /* 0x0044181201007387 */ /* 0x000fe80000100a00 */
[----:B--2---:R-:W-:Y:S01]  /*65850*/  STL.64 [R1+0x43f8], R6 ;  /* 0x0043f80601007387 */ /* 0x004fe20000100a00 */
[----:B------:R0:W-:Y:S03]  /*65860*/  STL.64 [R1+0x43f0], R4 ;  /* 0x0043f00401007387 */ /* 0x0001e60000100a00 */
[----:B0-----:R-:W2:Y:S01]  /*65870*/  LDL.LU R4, [R1+0x6d0] ;  /* 0x0006d00001047983 */ /* 0x001ea20000300800 */
[----:B------:R-:W2:Y:S02]  /*65880*/  LDL.LU R5, [R1+0x6d4] ;  /* 0x0006d40001057983 */ /* 0x000ea40000300800 */
[----:B------:R-:W2:Y:S02]  /*65890*/  LDL.LU R6, [R1+0x6d8] ;  /* 0x0006d80001067983 */ /* 0x000ea40000300800 */
[----:B------:R-:W2:Y:S01]  /*658a0*/  LDL.LU R7, [R1+0x6dc] ;  /* 0x0006dc0001077983 */ /* 0x000ea20000300800 */
[----:B------:R-:W2:Y:S01]  /*658b0*/  LDL R18, [R1+0x78] ;  /* 0x0000780001127983 */ /* 0x000ea20000100800 */
        /* <DEDUP_REMOVED lines=23> */
[----:B--2---:R3:W-:Y:S02]  /*65a30*/  STL.64 [R1+0x4460], R18 ;  /* 0x0044601201007387 */ /* 0x0047e40000100a00 */
[----:B---3--:R-:W-:Y:S02]  /*65a40*/  IMAD.MOV.U32 R18, RZ, RZ, R12 ;  /* 0x000000ffff127224 */ /* 0x008fe400078e000c */
[----:B------:R-:W-:Y:S01]  /*65a50*/  IMAD.MOV.U32 R19, RZ, RZ, R13 ;  /* 0x000000ffff137224 */ /* 0x000fe200078e000d */
[----:B------:R-:W2:Y:S01]  /*65a60*/  LDL.LU R12, [R1+0x45ec] ;  /* 0x0045ec00010c7983 */ /* 0x000ea20000300800 */
[----:B------:R-:W3:Y:S03]  /*65a70*/  LDL.LU R13, [R1+0x45e8] ;  /* 0x0045e800010d7983 */ /* 0x000ee60000300800 */
[----:B------:R-:W-:Y:S01]  /*65a80*/  STL.64 [R1+0x4478], R18 ;  /* 0x0044781201007387 */ /* 0x000fe20000100a00 */
[----:B------:R-:W-:Y:S02]  /*65a90*/  STL.64 [R1+0x4440], R6 ;  /* 0x0044400601007387 */ /* 0x000fe40000100a00 */
[----:B------:R0:W-:Y:S02]  /*65aa0*/  STL.64 [R1+0x4438], R4 ;  /* 0x0044380401007387 */ /* 0x0001e40000100a00 */
        /* <DEDUP_REMOVED lines=83> */
[----:B----4-:R-:W-:-:S05]  /*65fe0*/  IMAD.MOV.U32 R19, RZ, RZ, R29 ;  /* 0x000000ffff137224 */ /* 0x010fca00078e001d */
[----:B--2---:R-:W-:Y:S01]  /*65ff0*/  STL.64 [R1+0x4550], R18 ;  /* 0x0045501201007387 */ /* 0x004fe20000100a00 */
[----:B------:R-:W-:Y:S02]  /*66000*/  STL.64 [R1+0x4500], R6 ;  /* 0x0045000601007387 */ /* 0x000fe40000100a00 */
[----:B------:R0:W-:Y:S02]  /*66010*/  STL.64 [R1+0x44f8], R4 ;  /* 0x0044f80401007387 */ /* 0x0001e40000100a00 */
[----:B0-----:R-:W2:Y:S01]  /*66020*/  LDL.LU R4, [R1+0x780] ;  /* 0x0007800001047983 */ /* 0x001ea20000300800 */
[----:B------:R-:W2:Y:S02]  /*66030*/  LDL.LU R5, [R1+0x784] ;  /* 0x0007840001057983 */ /* 0x000ea40000300800 */
[----:B------:R-:W4:Y:S02]  /*66040*/  LDL.LU R6, [R1+0x788] ;  /* 0x0007880001067983 */ /* 0x000f240000300800 */
[----:B------:R-:W4:Y:S02]  /*66050*/  LDL.LU R7, [R1+0x78c] ;  /* 0x00078c0001077983 */ /* 0x000f240000300800 */
[----:B---3--:R-:W-:-:S02]  /*66060*/  IMAD.MOV.U32 R18, RZ, RZ, R13 ;  /* 0x000000ffff127224 */ /* 0x008fc400078e000d */
[----:B------:R-:W-:Y:S01]  /*66070*/  IMAD.MOV.U32 R19, RZ, RZ, R12 ;  /* 0x000000ffff137224 */ /* 0x000fe200078e000c */
[----:B------:R-:W3:Y:S01]  /*66080*/  LDL.LU R13, [R1+0x45b4] ;  /* 0x0045b400010d7983 */ /* 0x000ee20000300800 */
[----:B------:R-:W3:Y:S03]  /*66090*/  LDL.LU R12, [R1+0x45b0] ;  /* 0x0045b000010c7983 */ /* 0x000ee60000300800 */
[----:B------:R-:W-:Y:S04]  /*660a0*/  STL.64 [R1+0x4568], R18 ;  /* 0x0045681201007387 */ /* 0x000fe80000100a00 */
[----:B----4-:R-:W-:Y:S01]  /*660b0*/  STL.64 [R1+0x4518], R6 ;  /* 0x0045180601007387 */ /* 0x010fe20000100a00 */
[----:B--2---:R0:W-:Y:S03]  /*660c0*/  STL.64 [R1+0x4510], R4 ;  /* 0x0045100401007387 */ /* 0x0041e60000100a00 */
[----:B0-----:R-:W2:Y:S01]  /*660d0*/  LDL.LU R4, [R1+0x790] ;  /* 0x0007900001047983 */ /* 0x001ea20000300800 */
[----:B------:R-:W2:Y:S02]  /*660e0*/  LDL.LU R5, [R1+0x794] ;  /* 0x0007940001057983 */ /* 0x000ea40000300800 */
[----:B------:R-:W4:Y:S02]  /*660f0*/  LDL.LU R6, [R1+0x798] ;  /* 0x0007980001067983 */ /* 0x000f240000300800 */
[----:B------:R-:W4:Y:S01]  /*66100*/  LDL.LU R7, [R1+0x79c] ;  /* 0x00079c0001077983 */ /* 0x000f220000300800 */
[----:B------:R-:W2:Y:S04]  /*66110*/  LDL R22, [R1+0x158] ;  /* 0x0001580001167983 */ /* 0x000ea80000100800 */
[----:B------:R-:W2:Y:S04]  /*66120*/  LDL R23, [R1+0x15c] ;  /* 0x00015c0001177983 */ /* 0x000ea80000100800 */
        /* <DEDUP_REMOVED lines=10> */
[----:B0-----:R-:W2:Y:S04]  /*661d0*/  LDL R22, [R1+0x178] ;  /* 0x0001780001167983 */ /* 0x001ea80000100800 */
[----:B------:R-:W2:Y:S04]  /*661e0*/  LDL R23, [R1+0x17c] ;  /* 0x00017c0001177983 */ /* 0x000ea80000100800 */
[----:B--2---:R0:W-:Y:S01]  /*661f0*/  STL.64 [R1+0x45a0], R22 ;  /* 0x0045a01601007387 */ /* 0x0041e20000100a00 */
[----:B------:R-:W2:Y:S02]  /*66200*/  LDL.LU R20, [R1+0x410] ;  /* 0x0004100001147983 */ /* 0x000ea40000300800 */
[----:B------:R-:W2:Y:S01]  /*66210*/  LDL.LU R21, [R1+0x414] ;  /* 0x0004140001157983 */ /* 0x000ea20000300800 */
[----:B0-----:R-:W2:Y:S01]  /*66220*/  LDL.LU R22, [R1+0x418] ;  /* 0x0004180001167983 */ /* 0x001ea20000300800 */
[----:B------:R-:W2:Y:S02]  /*66230*/  LDL.LU R23, [R1+0x41c] ;  /* 0x00041c0001177983 */ /* 0x000ea40000300800 */
[----:B------:R-:W-:Y:S02]  /*66240*/  STL.64 [R1+0x4580], R18 ;  /* 0x0045801201007387 */ /* 0x000fe40000100a00 */
[----:B------:R0:W-:Y:S02]  /*66250*/  STL.64 [R1+0x4578], R16 ;  /* 0x0045781001007387 */ /* 0x0001e40000100a00 */
        /* <DEDUP_REMOVED lines=10> */
[----:B----4-:R-:W-:Y:S01]  /*66300*/  STL.64 [R1+0x4530], R6 ;  /* 0x0045300601007387 */ /* 0x010fe20000100a00 */
[----:B------:R0:W-:Y:S03]  /*66310*/  STL.64 [R1+0x4528], R4 ;  /* 0x0045280401007387 */ /* 0x0001e60000100a00 */
[----:B0-----:R-:W4:Y:S01]  /*66320*/  LDL.LU R4, [R1+0x7a0] ;  /* 0x0007a00001047983 */ /* 0x001f220000300800 */
[----:B------:R-:W4:Y:S02]  /*66330*/  LDL.LU R5, [R1+0x7a4] ;  /* 0x0007a40001057983 */ /* 0x000f240000300800 */
[----:B------:R-:W2:Y:S02]  /*66340*/  LDL.LU R6, [R1+0x7a8] ;  /* 0x0007a80001067983 */ /* 0x000ea40000300800 */
[----:B------:R-:W2:Y:S02]  /*66350*/  LDL.LU R7, [R1+0x7ac] ;  /* 0x0007ac0001077983 */ /* 0x000ea40000300800 */
[----:B--2---:R-:W-:Y:S01]  /*66360*/  STL.64 [R1+0x4548], R6 ;  /* 0x0045480601007387 */ /* 0x004fe20000100a00 */
[----:B----4-:R0:W-:Y:S03]  /*66370*/  STL.64 [R1+0x4540], R4 ;  /* 0x0045400401007387 */ /* 0x0101e60000100a00 */
[----:B0-----:R-:W2:Y:S01]  /*66380*/  LDL.LU R4, [R1+0x7b0] ;  /* 0x0007b00001047983 */ /* 0x001ea20000300800 */
[----:B------:R-:W2:Y:S02]  /*66390*/  LDL.LU R5, [R1+0x7b4] ;  /* 0x0007b40001057983 */ /* 0x000ea40000300800 */
[----:B------:R-:W4:Y:S02]  /*663a0*/  LDL.LU R6, [R1+0x7b8] ;  /* 0x0007b80001067983 */ /* 0x000f240000300800 */
[----:B------:R-:W4:Y:S02]  /*663b0*/  LDL.LU R7, [R1+0x7bc] ;  /* 0x0007bc0001077983 */ /* 0x000f240000300800 */
[----:B---3--:R-:W-:-:S02]  /*663c0*/  IMAD.MOV.U32 R10, RZ, RZ, R13 ;  /* 0x000000ffff0a7224 */ /* 0x008fc400078e000d */
[----:B------:R-:W-:-:S07]  /*663d0*/  IMAD.MOV.U32 R11, RZ, RZ, R12 ;  /* 0x000000ffff0b7224 */ /* 0x000fce00078e000c */
[C---:B------:R-:W-:Y:S01]  /*663e0*/  HMMA.16816.F32 R8, R24.reuse, R10, R20 ;  /* 0x0000000a1808723c */ /* 0x040fe20000001814 */
[----:B----4-:R-:W-:Y:S01]  /*663f0*/  STL.64 [R1+0x4560], R6 ;  /* 0x0045600601007387 */ /* 0x010fe20000100a00 */
[----:B--2---:R0:W-:Y:S03]  /*66400*/  STL.64 [R1+0x4558], R4 ;  /* 0x0045580401007387 */ /* 0x0041e60000100a00 */
[----:B0-----:R-:W2:Y:S01]  /*66410*/  LDL.LU R4, [R1+0x7c0] ;  /* 0x0007c00001047983 */ /* 0x001ea20000300800 */
[----:B------:R-:W2:Y:S02]  /*66420*/  LDL.LU R5, [R1+0x7c4] ;  /* 0x0007c40001057983 */ /* 0x000ea40000300800 */
[----:B------:R-:W2:Y:S02]  /*66430*/  LDL.LU R6, [R1+0x7c8] ;  /* 0x0007c80001067983 */ /* 0x000ea40000300800 */
[----:B------:R-:W2:Y:S01]  /*66440*/  LDL.LU R7, [R1+0x7cc] ;  /* 0x0007cc0001077983 */ /* 0x000ea20000300800 */
[----:B------:R-:W3:Y:S01]  /*66450*/  LDL.LU R12, [R1+0x670] ;  /* 0x00067000010c7983 */ /* 0x000ee20000300800 */
[----:B------:R-:W3:Y:S02]  /*66460*/  LDL.LU R13, [R1+0x674] ;  /* 0x00067400010d7983 */ /* 0x000ee40000300800 */
[----:B------:R-:W3:Y:S02]  /*66470*/  LDL.LU R14, [R1+0x678] ;  /* 0x00067800010e7983 */ /* 0x000ee40000300800 */
[----:B------:R-:W3:Y:S01]  /*66480*/  LDL.LU R15, [R1+0x67c] ;  /* 0x00067c00010f7983 */ /* 0x000ee20000300800 */
[----:B------:R-:W4:Y:S06]  /*66490*/  LDL.LU.64 R22, [R1+0x45a0] ;  /* 0x0045a00001167983 */ /* 0x000f2c0000300a00 */
[----:B------:R-:W-:Y:S02]  /*664a0*/  STL.64 [R1+0x410], R8 ;  /* 0x0004100801007387 */ /* 0x000fe40000100a00 */
[----:B------:R-:W-:Y:S01]  /*664b0*/  STL.64 [R1+0x418], R10 ;  /* 0x0004180a01007387 */ /* 0x000fe20000100a00 */
[C---:B----4-:R-:W-:Y:S01]  /*664c0*/  HMMA.16816.F32 R20, R24.reuse, R22, R16 ;  /* 0x000000161814723c */ /* 0x050fe20000001810 */
[----:B------:R-:W4:Y:S01]  /*664d0*/  LDL.LU.64 R18, [R1+0x4598] ;  /* 0x0045980001127983 */ /* 0x000f220000300a00 */
[----:B------:R-:W4:Y:S11]  /*664e0*/  LDL.LU.64 R16, [R1+0x4590] ;  /* 0x0045900001107983 */ /* 0x000f360000300a00 */
[----:B------:R-:W-:Y:S10]  /*664f0*/  @!UPT UIADD3 URZ, URZ, URZ, URZ ;  /* 0x0000003f3f3ff290 */ /* 0x000ff4000fffe03f */
[----:B------:R-:W-:Y:S01]  /*66500*/  STL.64 [R1+0x400], R20 ;  /* 0x0004001401007387 */ /* 0x000fe20000100a00 */
[----:B------:R0:W-:Y:S03]  /*66510*/  STL.64 [R1+0x408], R22 ;  /* 0x0004081601007387 */ /* 0x0001e60000100a00 */
[----:B0-----:R-:W4:Y:S04]  /*66520*/  LDL.LU.64 R22, [R1+0x4588] ;  /* 0x0045880001167983 */ /* 0x001f280000300a00 */
[----:B------:R-:W0:Y:S04]  /*66530*/  S2R R29, SR_TID.X ;  /* 0x00000000001d7919 */ /* 0x000e280000002100 */
[----:B------:R-:W1:Y:S01]  /*66540*/  S2R R11, SR_TID.X ;  /* 0x00000000000b7919 */ /* 0x000e620000002100 */
[----:B----4-:R-:W-:Y:S03]  /*66550*/  HMMA.16816.F32 R20, R24, R22, R16 ;  /* 0x000000161814723c */ /* 0x010fe60000001810 */
[----:B------:R-:W4:Y:S01]  /*66560*/  LDL.LU.64 R18, [R1+0x4580] ;  /* 0x0045800001127983 */ /* 0x000f220000300a00 */
[----:B------:R-:W4:Y:S11]  /*66570*/  LDL.LU.64 R16, [R1+0x4578] ;  /* 0x0045780001107983 */ /* 0x000f360000300a00 */
[----:B------:R-:W-:Y:S08]  /*66580*/  @!UPT UIADD3 URZ, URZ, URZ, URZ ;  /* 0x0000003f3f3ff290 */ /* 0x000ff0000fffe03f */
[----:B------:R-:W-:Y:S01]  /*66590*/  STL.64 [R1+0x3f0], R20 ;  /* 0x0003f01401007387 */ /* 0x000fe20000100a00 */
[----:B------:R0:W-:Y:S03]  /*665a0*/  STL.64 [R1+0x3f8], R22 ;  /* 0x0003f81601007387 */ /* 0x0001e60000100a00 */
[----:B0-----:R-:W4:Y:S01]  /*665b0*/  LDL.LU.64 R22, [R1+0x4570] ;  /* 0x0045700001167983 */ /* 0x001f220000300a00 */
[----:B------:R-:W-:Y:S01]  /*665c0*/  LOP3.LUT R29, R29, 0x7, RZ, 0xc0, !PT ;  /* 0x000000071d1d7812 */ /* 0x000fe200078ec0ff */
[----:B-1----:R-:W-:Y:S02]  /*665d0*/  IMAD.SHL.U32 R10, R11, 0x2, RZ ;  /* 0x000000020b0a7824 */ /* 0x002fe400078e00ff */
[----:B------:R-:W2:Y:S02]  /*665e0*/  LDL.LU R8, [R1+0x660] ;  /* 0x0006600001087983 */ /* 0x000ea40000300800 */
[----:B------:R-:W-:-:S02]  /*665f0*/  IMAD R29, R29, 0x90, RZ ;  /* 0x000000901d1d7824 */ /* 0x000fc400078e02ff */
[----:B------:R-:W-:Y:S01]  /*66600*/  IMAD.SHL.U32 R11, R11, 0x40, RZ ;  /* 0x000000400b0b7824 */ /* 0x000fe200078e00ff */
[----:B------:R-:W2:Y:S02]  /*66610*/  LDL.LU R9, [R1+0x664] ;  /* 0x0006640001097983 */ /* 0x000ea40000300800 */
[----:B------:R-:W-:Y:S02]  /*66620*/  LOP3.LUT R29, R29, 0x10, R10, 0x78, !PT ;  /* 0x000000101d1d7812 */ /* 0x000fe400078e780a */
[----:B------:R-:W2:Y:S02]  /*66630*/  LDL.LU R10, [R1+0x668] ;  /* 0x00066800010a7983 */ /* 0x000ea40000300800 */
[----:B------:R-:W-:Y:S02]  /*66640*/  LOP3.LUT R29, R29, 0x400, R11, 0xf8, !PT ;  /* 0x000004001d1d7812 */ /* 0x000fe400078ef80b */
[----:B------:R-:W2:Y:S01]  /*66650*/  LDL.LU R11, [R1+0x66c] ;  /* 0x00066c00010b7983 */ /* 0x000ea20000300800 */
[C---:B----4-:R-:W-:Y:S03]  /*66660*/  HMMA.16816.F32 R20, R24.reuse, R22, R16 ;  /* 0x000000161814723c */ /* 0x050fe60000001810 */
[----:B------:R-:W2:Y:S11]  /*66670*/  LDL.LU.64 R18, [R1+0x4568] ;  /* 0x0045680001127983 */ /* 0x000eb60000300a00 */
[----:B------:R-:W-:Y:S09]  /*66680*/  @!UPT UIADD3 URZ, URZ, URZ, URZ ;  /* 0x0000003f3f3ff290 */ /* 0x000ff2000fffe03f */
[----:B------:R-:W-:Y:S01]  /*66690*/  STL.64 [R1+0x3e0], R20 ;  /* 0x0003e01401007387 */ /* 0x000fe20000100a00 */
[----:B------:R-:W-:Y:S01]  /*666a0*/  STL.64 [R1+0x3e8], R22 ;  /* 0x0003e81601007387 */ /* 0x000fe20000100a00 */
[C---:B--2---:R-:W-:Y:S02]  /*666b0*/  HMMA.16816.F32 R16, R24.reuse, R18, R4 ;  /* 0x000000121810723c */ /* 0x044fe40000001804 */
[----:B------:R-:W2:Y:S01]  /*666c0*/  LDL.LU.64 R6, [R1+0x4560] ;  /* 0x0045600001067983 */ /* 0x000ea20000300a00 */
[----:B------:R-:W2:Y:S11]  /*666d0*/  LDL.LU.64 R4, [R1+0x4558] ;  /* 0x0045580001047983 */ /* 0x000eb60000300a00 */
[----:B------:R-:W-:Y:S09]  /*666e0*/  @!UPT UIADD3 URZ, URZ, URZ, URZ ;  /* 0x0000003f3f3ff290 */ /* 0x000ff2000fffe03f */
[----:B------:R-:W-:Y:S01]  /*666f0*/  STL.64 [R1+0x7c0], R16 ;  /* 0x0007c01001007387 */ /* 0x000fe20000100a00 */
[----:B------:R0:W-:Y:S03]  /*66700*/  STL.64 [R1+0x7c8], R18 ;  /* 0x0007c81201007387 */ /* 0x0001e60000100a00 */
[----:B0-----:R-:W2:Y:S02]  /*66710*/  LDL.LU.64 R18, [R1+0x4550] ;  /* 0x0045500001127983 */ /* 0x001ea40000300a00 */
        /* <DEDUP_REMOVED lines=134> */
[----:B------:R-:W2:Y:S11]  /*66f80*/  LDL.LU.64 R6, [R1+0x4380] ;  /* 0x0043800001067983 */ /* 0x000eb60000300a00 */
[----:B------:R-:W-:Y:S10]  /*66f90*/  @!UPT UIADD3 URZ, URZ, URZ, URZ ;  /* 0x0000003f3f3ff290 */ /* 0x000ff4000fffe03f */
[----:B------:R-:W-:Y:S01]  /*66fa0*/  STL.64 [R1+0x680], R16 ;  /* 0x0006801001007387 */ /* 0x000fe20000100a00 */
[----:B------:R0:W-:Y:S03]  /*66fb0*/  STL.64 [R1+0x688], R18 ;  /* 0x0006881201007387 */ /* 0x0001e60000100a00 */
[----:B0-----:R-:W3:Y:S01]  /*66fc0*/  LDL.LU.64 R18, [R1+0x4378] ;  /* 0x0043780001127983 */ /* 0x001ee20000300a00 */
[----:B------:R-:W4:Y:S01]  /*66fd0*/  LDL.LU.64 R16, [R1+0x4370] ;  /* 0x0043700001107983 */ /* 0x000f220000300a00 */
[C---:B---3--:R-:W-:Y:S11]  /*66fe0*/  HMMA.16816.F32 R12, R24.reuse, R18, R12 ;  /* 0x00000012180c723c */ /* 0x048ff6000000180c */
[----:B------:R-:W-:Y:S11]  /*66ff0*/  @!UPT UIADD3 URZ, URZ, URZ, URZ ;  /* 0x0000003f3f3ff290 */ /* 0x000ff6000fffe03f */
[----:B------:R-:W-:Y:S01]  /*67000*/  @!UPT UIADD3 URZ, URZ, URZ, URZ ;  /* 0x0000003f3f3ff290 */ /* 0x000fe2000fffe03f */
[----:B------:R-:W-:Y:S01]  /*67010*/  STL.64 [R1+0x670], R12 ;  /* 0x0006700c01007387 */ /* 0x000fe20000100a00 */
[----:B------:R0:W-:Y:S03]  /*67020*/  STL.64 [R1+0x678], R14 ;  /* 0x0006780e01007387 */ /* 0x0001e60000100a00 */
[----:B0-----:R-:W3:Y:S01]  /*67030*/  LDL.LU.64 R14, [R1+0x4368] ;  /* 0x00436800010e7983 */ /* 0x001ee20000300a00 */
[----:B------:R-:W-:Y:S02]  /*67040*/  STL.64 [R1+0x4178], R18 ;  /* 0x0041781201007387 */ /* 0x000fe40000100a00 */
[----:B----4-:R0:W-:Y:S02]  /*67050*/  STL.64 [R1+0x4170], R16 ;  /* 0x0041701001007387 */ /* 0x0101e40000100a00 */
[----:B0-----:R-:W2:Y:S01]  /*67060*/  LDL.LU R16, [R1+0x3d0] ;  /* 0x0003d00001107983 */ /* 0x001ea20000300800 */
[----:B------:R-:W2:Y:S02]  /*67070*/  LDL.LU R17, [R1+0x3d4] ;  /* 0x0003d40001117983 */ /* 0x000ea40000300800 */
[----:B------:R-:W2:Y:S02]  /*67080*/  LDL.LU R18, [R1+0x3d8] ;  /* 0x0003d80001127983 */ /* 0x000ea40000300800 */
[----:B------:R-:W2:Y:S01]  /*67090*/  LDL.LU R19, [R1+0x3dc] ;  /* 0x0003dc0001137983 */ /* 0x000ea20000300800 */
[C---:B---3--:R-:W-:Y:S11]  /*670a0*/  HMMA.16816.F32 R8, R24.reuse, R14, R8 ;  /* 0x0000000e1808723c */ /* 0x048ff60000001808 */
[----:B------:R-:W-:Y:S11]  /*670b0*/  @!UPT UIADD3 URZ, URZ, URZ, URZ ;  /* 0x0000003f3f3ff290 */ /* 0x000ff6000fffe03f */
[----:B------:R-:W-:Y:S01]  /*670c0*/  @!UPT UIADD3 URZ, URZ, URZ, URZ ;  /* 0x0000003f3f3ff290 */ /* 0x000fe2000fffe03f */
[----:B------:R-:W-:Y:S01]  /*670d0*/  STL.64 [R1+0x660], R8 ;  /* 0x0006600801007387 */ /* 0x000fe20000100a00 */
[----:B------:R0:W-:Y:S03]  /*670e0*/  STL.64 [R1+0x668], R10 ;  /* 0x0006680a01007387 */ /* 0x0001e60000100a00 */
[----:B0-----:R-:W3:Y:S01]  /*670f0*/  LDL.LU.64 R10, [R1+0x4360] ;  /* 0x00436000010a7983 */ /* 0x001ee20000300a00 */
[----:B------:R-:W4:Y:S02]  /*67100*/  LDL.LU.64 R8, [R1+0x4358] ;  /* 0x0043580001087983 */ /* 0x000f240000300a00 */
[----:B------:R0:W-:Y:S02]  /*67110*/  STL.64 [R1+0x4338], R14 ;  /* 0x0043380e01007387 */ /* 0x0001e40000100a00 */
[----:B------:R-:W2:Y:S01]  /*67120*/  LDL.LU R12, [R1+0x650] ;  /* 0x00065000010c7983 */ /* 0x000ea20000300800 */
[----:B------:R-:W2:Y:S04]  /*67130*/  LDL.LU R13, [R1+0x654] ;  /* 0x00065400010d7983 */ /* 0x000ea80000300800 */
[----:B0-----:R-:W2:Y:S01]  /*67140*/  LDL.LU R14, [R1+0x658] ;  /* 0x00065800010e7983 */ /* 0x001ea20000300800 */
[----:B------:R-:W2:Y:S03]  /*67150*/  LDL.LU R15, [R1+0x65c] ;  /* 0x00065c00010f7983 */ /* 0x000ea60000300800 */
[----:B---3--:R-:W-:Y:S01]  /*67160*/  STL.64 [R1+0x4160], R10 ;  /* 0x0041600a01007387 */ /* 0x008fe20000100a00 */
[----:B----4-:R0:W-:Y:S01]  /*67170*/  STL.64 [R1+0x4158], R8 ;  /* 0x0041580801007387 */ /* 0x0101e20000100a00 */
[C---:B--2---:R-:W-:Y:S08]  /*67180*/  HMMA.16816.F32 R12, R24.reuse, R10, R12 ;  /* 0x0000000a180c723c */ /* 0x044ff0000000180c */
[----:B0-----:R-:W-:Y:S11]  /*67190*/  HMMA.16816.F32 R8, R24, R6, R16 ;  /* 0x000000061808723c */ /* 0x001ff60000001810 */
[----:B------:R-:W-:Y:S04]  /*671a0*/  @!UPT UIADD3 URZ, URZ, URZ, URZ ;  /* 0x0000003f3f3ff290 */ /* 0x000fe8000fffe03f */
[----:B------:R-:W-:Y:S01]  /*671b0*/  STL.64 [R1+0x650], R12 ;  /* 0x0006500c01007387 */ /* 0x000fe20000100a00 */
[----:B------:R-:W-:Y:S02]  /*671c0*/  STL.64 [R1+0x658], R14 ;  /* 0x0006580e01007387 */ /* 0x000fe40000100a00 */
[----:B------:R0:W-:Y:S02]  /*671d0*/  STL.64 [R1+0x42f0], R6 ;  /* 0x0042f00601007387 */ /* 0x0001e40000100a00 */
[----:B------:R-:W2:Y:S03]  /*671e0*/  LDL.LU R4, [R1+0x5f0] ;  /* 0x0005f00001047983 */ /* 0x000ea60000300800 */
[----:B------:R-:W-:Y:S01]  /*671f0*/  STL.64 [R1+0x3d0], R8 ;  /* 0x0003d00801007387 */ /* 0x000fe20000100a00 */
[----:B------:R-:W-:Y:S02]  /*67200*/  STL.64 [R1+0x3d8], R10 ;  /* 0x0003d80a01007387 */ /* 0x000fe40000100a00 */
[----:B------:R-:W2:Y:S01]  /*67210*/  LDL.LU R5, [R1+0x5f4] ;  /* 0x0005f40001057983 */ /* 0x000ea20000300800 */
[----:B0-----:R-:W3:Y:S01]  /*67220*/  LDL.LU R6, [R1+0x5f8] ;  /* 0x0005f80001067983 */ /* 0x001ee20000300800 */
[----:B------:R-:W3:Y:S02]  /*67230*/  LDL.LU R7, [R1+0x5fc] ;  /* 0x0005fc0001077983 */ /* 0x000ee40000300800 */
[----:B------:R-:W4:Y:S02]  /*67240*/  LDL.LU R12, [R1+0x630] ;  /* 0x00063000010c7983 */ /* 0x000f240000300800 */
[----:B------:R-:W4:Y:S01]  /*67250*/  LDL.LU R13, [R1+0x634] ;  /* 0x00063400010d7983 */ /* 0x000f220000300800 */
[----:B------:R-:W2:Y:S01]  /*67260*/  LDL.LU R14, [R1+0x638] ;  /* 0x00063800010e7983 */ /* 0x000ea20000300800 */
[----:B------:R-:W2:Y:S03]  /*67270*/  LDL.LU R15, [R1+0x63c] ;  /* 0x00063c00010f7983 */ /* 0x000ea60000300800 */
[----:B--2---:R-:W-:Y:S01]  /*67280*/  STL.64 [R1+0x4348], R14 ;  /* 0x0043480e01007387 */ /* 0x004fe20000100a00 */
[----:B----4-:R-:W-:Y:S02]  /*67290*/  STL.64 [R1+0x4340], R12 ;  /* 0x0043400c01007387 */ /* 0x010fe40000100a00 */
[----:B---3--:R0:W-:Y:S02]  /*672a0*/  STL.64 [R1+0x4300], R6 ;  /* 0x0043000601007387 */ /* 0x0081e40000100a00 */
[----:B------:R-:W-:Y:S01]  /*672b0*/  STL.64 [R1+0x42f8], R4 ;  /* 0x0042f80401007387 */ /* 0x000fe20000100a00 */
[----:B0-----:R-:W2:Y:S04]  /*672c0*/  LDL.LU.64 R6, [R1+0x178] ;  /* 0x0001780001067983 */ /* 0x001ea80000300a00 */
[----:B--2---:R0:W-:Y:S04]  /*672d0*/  STL.64 [R1+0x4310], R6 ;  /* 0x0043100601007387 */ /* 0x0041e80000100a00 */
[----:B0-----:R-:W2:Y:S04]  /*672e0*/  LDL.LU.64 R6, [R1+0x188] ;  /* 0x0001880001067983 */ /* 0x001ea80000300a00 */
[----:B--2---:R0:W-:Y:S02]  /*672f0*/  STL.64 [R1+0x4318], R6 ;  /* 0x0043180601007387 */ /* 0x0041e40000100a00 */
[----:B0-----:R-:W-:-:S02]  /*67300*/  IMAD.MOV.U32 R6, RZ, RZ, R2 ;  /* 0x000000ffff067224 */ /* 0x001fc400078e0002 */
[----:B------:R-:W-:-:S05]  /*67310*/  IMAD.MOV.U32 R7, RZ, RZ, R0 ;  /* 0x000000ffff077224 */ /* 0x000fca00078e0000 */
[----:B------:R0:W-:Y:S04]  /*67320*/  STL.64 [R1+0x4330], R6 ;  /* 0x0043300601007387 */ /* 0x0001e80000100a00 */
[----:B0-----:R-:W2:Y:S04]  /*67330*/  LDL.LU.64 R6, [R1+0x1a8] ;  /* 0x0001a80001067983 */ /* 0x001ea80000300a00 */
[----:B--2---:R0:W-:Y:S01]  /*67340*/  STL.64 [R1+0x4350], R6 ;  /* 0x0043500601007387 */ /* 0x0041e20000100a00 */
[----:B------:R-:W2:Y:S02]  /*67350*/  LDL.LU R4, [R1+0x640] ;  /* 0x0006400001047983 */ /* 0x000ea40000300800 */
[----:B------:R-:W2:Y:S01]  /*67360*/  LDL.LU R5, [R1+0x644] ;  /* 0x0006440001057983 */ /* 0x000ea20000300800 */
[----:B0-----:R-:W2:Y:S01]  /*67370*/  LDL.LU R6, [R1+0x648] ;  /* 0x0006480001067983 */ /* 0x001ea20000300800 */
[----:B------:R-:W2:Y:S02]  /*67380*/  LDL.LU R7, [R1+0x64c] ;  /* 0x00064c0001077983 */ /* 0x000ea40000300800 */
[----:B------:R-:W3:Y:S02]  /*67390*/  LDL.LU R8, [R1+0x5d0] ;  /* 0x0005d00001087983 */ /* 0x000ee40000300800 */
[----:B------:R-:W3:Y:S01]  /*673a0*/  LDL.LU R9, [R1+0x5d4] ;  /* 0x0005d40001097983 */ /* 0x000ee20000300800 */
[----:B------:R-:W4:Y:S01]  /*673b0*/  LDL.LU R10, [R1+0x5d8] ;  /* 0x0005d800010a7983 */ /* 0x000f220000300800 */
[----:B------:R-:W4:Y:S03]  /*673c0*/  LDL.LU R11, [R1+0x5dc] ;  /* 0x0005dc00010b7983 */ /* 0x000f260000300800 */
[----:B----4-:R0:W-:Y:S01]  /*673d0*/  STL.64 [R1+0x42e8], R10 ;  /* 0x0042e80a01007387 */ /* 0x0101e20000100a00 */
[----:B---3--:R1:W-:Y:S03]  /*673e0*/  STL.64 [R1+0x42e0], R8 ;  /* 0x0042e00801007387 */ /* 0x0083e60000100a00 */
[----:B0-----:R-:W3:Y:S04]  /*673f0*/  LDL.LU.64 R10, [R1+0x168] ;  /* 0x00016800010a7983 */ /* 0x001ee80000300a00 */
[----:B------:R-:W0:Y:S04]  /*67400*/  S2R R0, SR_TID.X ;  /* 0x0000000000007919 */ /* 0x000e280000002100 */
[----:B------:R-:W4:Y:S01]  /*67410*/  S2R R2, SR_TID.X ;  /* 0x0000000000027919 */ /* 0x000f220000002100 */
[----:B------:R-:W-:Y:S01]  /*67420*/  LOP3.LUT R29, R29, 0x40, RZ, 0x3c, !PT ;  /* 0x000000401d1d7812 */ /* 0x000fe200078e3cff */
[----:B------:R-:W-:-:S04]  /*67430*/  IMAD.MOV.U32 R15, RZ, RZ, R3 ;  /* 0x000000ffff0f7224 */ /* 0x000fc800078e0003 */
[----:B------:R-:W2:Y:S01]  /*67440*/  LDSM.16.MT88.4 R20, [R29+0x10800] ;  /* 0x010800001d14783b */ /* 0x000ea20000004200 */
[----:B0-----:R-:W-:Y:S01]  /*67450*/  LOP3.LUT R0, R0, 0x7, RZ, 0xc0, !PT ;  /* 0x0000000700007812 */ /* 0x001fe200078ec0ff */
[----:B----4-:R-:W-:-:S04]  /*67460*/  IMAD.SHL.U32 R3, R2, 0x2, RZ ;  /* 0x0000000202037824 */ /* 0x010fc800078e00ff */
[----:B------:R-:W-:Y:S02]  /*67470*/  IMAD R0, R0, 0x90, RZ ;  /* 0x0000009000007824 */ /* 0x000fe400078e02ff */
[----:B------:R-:W-:-:S03]  /*67480*/  IMAD.SHL.U32 R2, R2, 0x40, RZ ;  /* 0x0000004002027824 */ /* 0x000fc600078e00ff */
[----:B------:R-:W-:Y:S01]  /*67490*/  LOP3.LUT R0, R0, 0x10, R3, 0x78, !PT ;  /* 0x0000001000007812 */ /* 0x000fe200078e7803 */
[----:B---3--:R0:W-:Y:S01]  /*674a0*/  STL.64 [R1+0x4308], R10 ;  /* 0x0043080a01007387 */ /* 0x0081e20000100a00 */
[----:B-1----:R-:W3:Y:S02]  /*674b0*/  LDL.LU R8, [R1+0x600] ;  /* 0x0006000001087983 */ /* 0x002ee40000300800 */
[----:B------:R-:W3:Y:S01]  /*674c0*/  LDL.LU R9, [R1+0x604] ;  /* 0x0006040001097983 */ /* 0x000ee20000300800 */
[----:B0-----:R-:W4:Y:S01]  /*674d0*/  LDL.LU R10, [R1+0x608] ;  /* 0x00060800010a7983 */ /* 0x001f220000300800 */
[----:B------:R-:W4:Y:S01]  /*674e0*/  LDL.LU R11, [R1+0x60c] ;  /* 0x00060c00010b7983 */ /* 0x000f220000300800 */
[----:B------:R-:W-:-:S04]  /*674f0*/  LOP3.LUT R0, R0, 0x400, R2, 0xf8, !PT ;  /* 0x0000040000007812 */ /* 0x000fc800078ef802 */
[----:B------:R-:W-:-:S05]  /*67500*/  LOP3.LUT R0, R0, 0x60, RZ, 0x3c, !PT ;  /* 0x0000006000007812 */ /* 0x000fca00078e3cff */
[----:B------:R-:W0:Y:S01]  /*67510*/  LDSM.16.MT88.4 R24, [R0+0x10800] ;  /* 0x010800000018783b */ /* 0x000e220000004200 */
[----:B------:R-:W-:-:S07]  /*67520*/  IMAD.MOV.U32 R14, RZ, RZ, R28 ;  /* 0x000000ffff0e7224 */ /* 0x000fce00078e001c */
[C---:B--2---:R-:W-:Y:S01]  /*67530*/  HMMA.16816.F32 R12, R20.reuse, R14, R4 ;  /* 0x0000000e140c723c */ /* 0x044fe20000001804 */
[----:B----4-:R-:W-:Y:S01]  /*67540*/  STL.64 [R1+0x4328], R10 ;  /* 0x0043280a01007387 */ /* 0x010fe20000100a00 */
[----:B---3--:R1:W-:Y:S03]  /*67550*/  STL.64 [R1+0x4320], R8 ;  /* 0x0043200801007387 */ /* 0x0083e60000100a00 */
[----:B-1----:R-:W2:Y:S01]  /*67560*/  LDL.LU R8, [R1+0x620] ;  /* 0x0006200001087983 */ /* 0x002ea20000300800 */
[----:B------:R-:W2:Y:S02]  /*67570*/  LDL.LU R9, [R1+0x624] ;  /* 0x0006240001097983 */ /* 0x000ea40000300800 */
[----:B------:R-:W2:Y:S02]  /*67580*/  LDL.LU R10, [R1+0x628] ;  /* 0x00062800010a7983 */ /* 0x000ea40000300800 */
[----:B------:R-:W2:Y:S01]  /*67590*/  LDL.LU R11, [R1+0x62c] ;  /* 0x00062c00010b7983 */ /* 0x000ea20000300800 */
[----:B------:R-:W3:Y:S01]  /*675a0*/  LDL.LU.64 R18, [R1+0x148] ;  /* 0x0001480001127983 */ /* 0x000ee20000300a00 */
[----:B0-----:R-:W-:Y:S02]  /*675b0*/  STL.64 [R1+0x4140], R26 ;  /* 0x0041401a01007387 */ /* 0x001fe40000100a00 */
[----:B------:R0:W-:Y:S02]  /*675c0*/  STL.64 [R1+0x4138], R24 ;  /* 0x0041381801007387 */ /* 0x0001e40000100a00 */
[----:B0-----:R-:W4:Y:S01]  /*675d0*/  LDL.LU R24, [R1+0x610] ;  /* 0x0006100001187983 */ /* 0x001f220000300800 */
[----:B------:R-:W4:Y:S02]  /*675e0*/  LDL.LU R25, [R1+0x614] ;  /* 0x0006140001197983 */ /* 0x000f240000300800 */
[----:B------:R-:W4:Y:S02]  /*675f0*/  LDL.LU R26, [R1+0x618] ;  /* 0x00061800011a7983 */ /* 0x000f240000300800 */
[----:B------:R-:W4:Y:S01]  /*67600*/  LDL.LU R27, [R1+0x61c] ;  /* 0x00061c00011b7983 */ /* 0x000f220000300800 */
[----:B------:R-:W2:Y:S01]  /*67610*/  LDL.LU.64 R6, [R1+0x4350] ;  /* 0x0043500001067983 */ /* 0x000ea20000300a00 */
[----:B------:R-:W-:Y:S02]  /*67620*/  STL.64 [R1+0x640], R12 ;  /* 0x0006400c01007387 */ /* 0x000fe40000100a00 */
[----:B------:R0:W-:Y:S02]  /*67630*/  STL.64 [R1+0x648], R14 ;  /* 0x0006480e01007387 */ /* 0x0001e40000100a00 */
[----:B0-----:R-:W2:Y:S01]  /*67640*/  LDL.LU.64 R14, [R1+0x4348] ;  /* 0x00434800010e7983 */ /* 0x001ea20000300a00 */
[----:B------:R-:W2:Y:S02]  /*67650*/  LDL.LU.64 R12, [R1+0x4340] ;  /* 0x00434000010c7983 */ /* 0x000ea40000300a00 */
[C---:B--2---:R-:W-:Y:S11]  /*67660*/  HMMA.16816.F32 R12, R20.reuse, R6, R12 ;  /* 0x00000006140c723c */ /* 0x044ff6000000180c */
[----:B------:R-:W-:Y:S11]  /*67670*/  @!UPT UIADD3 URZ, URZ, URZ, URZ ;  /* 0x0000003f3f3ff290 */ /* 0x000ff6000fffe03f */
[----:B------:R-:W-:Y:S01]  /*67680*/  @!UPT UIADD3 URZ, URZ, URZ, URZ ;  /* 0x0000003f3f3ff290 */ /* 0x000fe2000fffe03f */
[----:B------:R0:W-:Y:S01]  /*67690*/  STL.64 [R1+0x630], R12 ;  /* 0x0006300c01007387 */ /* 0x0001e20000100a00 */
[----:B------:R1:W-:Y:S02]  /*676a0*/  STL.64 [R1+0x638], R14 ;  /* 0x0006380e01007387 */ /* 0x0003e40000100a00 */
[----:B0-----:R-:W-:Y:S01]  /*676b0*/  IMAD.MOV.U32 R12, RZ, RZ, R6 ;  /* 0x000000ffff0c7224 */ /* 0x001fe200078e0006 */
[----:B-1----:R-:W2:Y:S01]  /*676c0*/  LDL.LU.64 R14, [R1+0x4338] ;  /* 0x00433800010e7983 */ /* 0x002ea20000300a00 */
[----:B------:R-:W-:Y:S02]  /*676d0*/  IMAD.MOV.U32 R13, RZ, RZ, R7 ;  /* 0x000000ffff0d7224 */ /* 0x000fe400078e0007 */
[----:B------:R-:W2:Y:S02]  /*676e0*/  LDL.LU.64 R6, [R1+0x4330] ;  /* 0x0043300001067983 */ /* 0x000ea40000300a00 */
[C---:B--2---:R-:W-:Y:S01]  /*676f0*/  HMMA.16816.F32 R4, R20.reuse, R6, R8 ;  /* 0x000000061404723c */ /* 0x044fe20000001808 */
[----:B------:R0:W-:Y:S01]  /*67700*/  STL.64 [R1+0x4188], R14 ;  /* 0x0041880e01007387 */ /* 0x0001e20000100a00 */
[----:B------:R-:W-:Y:S03]  /*67710*/  STL.64 [R1+0x4180], R12 ;  /* 0x0041800c01007387 */ /* 0x000fe60000100a00 */
[----:B0-----:R-:W2:Y:S01]  /*67720*/  LDL.LU.64 R14, [R1+0x158] ;  /* 0x00015800010e7983 */ /* 0x001ea20000300a00 */
[----:B------:R-:W2:Y:S02]  /*67730*/  LDL.LU.64 R10, [R1+0x4328] ;  /* 0x00432800010a7983 */ /* 0x000ea40000300a00 */
[----:B------:R-:W2:Y:S11]  /*67740*/  LDL.LU.64 R8, [R1+0x4320] ;  /* 0x0043200001087983 */ /* 0x000eb60000300a00 */
[----:B------:R-:W-:Y:S04]  /*67750*/  @!UPT UIADD3 URZ, URZ, URZ, URZ ;  /* 0x0000003f3f3ff290 */ /* 0x000fe8000fffe03f */
[----:B------:R-:W-:Y:S01]  /*67760*/  STL.64 [R1+0x620], R4 ;  /* 0x0006200401007387 */ /* 0x000fe20000100a00 */
[----:B------:R0:W-:Y:S03]  /*67770*/  STL.64 [R1+0x628], R6 ;  /* 0x0006280601007387 */ /* 0x0001e60000100a00 */
[----:B0-----:R-:W4:Y:S02]  /*67780*/  LDL.LU.64 R6, [R1+0x4318] ;  /* 0x0043180001067983 */ /* 0x001f240000300a00 */
[C---:B----4-:R-:W-:Y:S11]  /*67790*/  HMMA.16816.F32 R24, R20.reuse, R6, R24 ;  /* 0x000000061418723c */ /* 0x050ff60000001818 */
[----:B------:R-:W-:Y:S11]  /*677a0*/  @!UPT UIADD3 URZ, URZ, URZ, URZ ;  /* 0x0000003f3f3ff290 */ /* 0x000ff6000fffe03f */
[----:B------:R-:W-:Y:S01]  /*677b0*/  @!UPT UIADD3 URZ, URZ, URZ, URZ ;  /* 0x0000003f3f3ff290 */ /* 0x000fe2000fffe03f */
[----:B------:R0:W-:Y:S01]  /*677c0*/  STL.64 [R1+0x610], R24 ;  /* 0x0006101801007387 */ /* 0x0001e20000100a00 */
[----:B------:R-:W-:Y:S02]  /*677d0*/  STL.64 [R1+0x618], R26 ;  /* 0x0006181a01007387 */ /* 0x000fe40000100a00 */
[----:B0-----:R-:W-:Y:S02]  /*677e0*/  IMAD.MOV.U32 R25, RZ, RZ, R6 ;  /* 0x000000ffff197224 */ /* 0x001fe400078e0006 */
[----:B------:R-:W-:Y:S02]  /*677f0*/  IMAD.MOV.U32 R24, RZ, RZ, R7 ;  /* 0x000000ffff187224 */ /* 0x000fe400078e0007 */
[----:B------:R-:W2:Y:S03]  /*67800*/  LDL.LU.64 R6, [R1+0x4310] ;  /* 0x0043100001067983 */ /* 0x000ea60000300a00 */
[----:B------:R0:W-:Y:S02]  /*67810*/  STL.64 [R1+0x4190], R24 ;  /* 0x0041901801007387 */ /* 0x0001e40000100a00 */
[----:B0-----:R-:W4:Y:S01]  /*67820*/  LDL.LU R24, [R1+0x5e0] ;  /* 0x0005e00001187983 */ /* 0x001f220000300800 */
[----:B------:R-:W4:Y:S02]  /*67830*/  LDL.LU R25, [R1+0x5e4] ;  /* 0x0005e40001197983 */ /* 0x000f240000300800 */
[----:B------:R-:W4:Y:S02]  /*67840*/  LDL.LU R26, [R1+0x5e8] ;  /* 0x0005e800011a7983 */ /* 0x000f240000300800 */
[----:B------:R-:W4:Y:S01]  /*67850*/  LDL.LU R27, [R1+0x5ec] ;  /* 0x0005ec00011b7983 */ /* 0x000f220000300800 */
        /* <DEDUP_REMOVED lines=11> */
[----:B--2---:R-:W-:Y:S11]  /*67910*/  HMMA.16816.F32 R4, R20, R10, R4 ;  /* 0x0000000a1404723c */ /* 0x004ff60000001804 */
[----:B------:R-:W-:Y:S11]  /*67920*/  @!UPT UIADD3 URZ, URZ, URZ, URZ ;  /* 0x0000003f3f3ff290 */ /* 0x000ff6000fffe03f */
[----:B------:R-:W-:Y:S01]  /*67930*/  @!UPT UIADD3 URZ, URZ, URZ, URZ ;  /* 0x0000003f3f3ff290 */ /* 0x000fe2000fffe03f */
[----:B------:R-:W-:Y:S01]  /*67940*/  STL.64 [R1+0x5f0], R4 ;  /* 0x0005f00401007387 */ /* 0x000fe20000100a00 */
[----:B------:R0:W-:Y:S03]  /*67950*/  STL.64 [R1+0x5f8], R6 ;  /* 0x0005f80601007387 */ /* 0x0001e60000100a00 */
[----:B0-----:R-:W2:Y:S01]  /*67960*/  LDL.LU.64 R6, [R1+0x42f0] ;  /* 0x0042f00001067983 */ /* 0x001ea20000300a00 */
[----:B------:R-:W-:Y:S02]  /*67970*/  IMAD.MOV.U32 R4, RZ, RZ, R10 ;  /* 0x000000ffff047224 */ /* 0x000fe400078e000a */
[----:B------:R-:W-:Y:S02]  /*67980*/  IMAD.MOV.U32 R5, RZ, RZ, R11 ;  /* 0x000000ffff057224 */ /* 0x000fe400078e000b */
[----:B------:R-:W3:Y:S01]  /*67990*/  LDL.LU.64 R10, [R1+0x42e8] ;  /* 0x0042e800010a7983 */ /* 0x000ee20000300a00 */
[----:B------:R-:W3:Y:S02]  /*679a0*/  LDL.LU.64 R8, [R1+0x42e0] ;  /* 0x0042e00001087983 */ /* 0x000ee40000300a00 */
[----:B------:R-:W-:Y:S02]  /*679b0*/  STL [R1+0x4070], R5 ;  /* 0x0040700501007387 */ /* 0x000fe40000100800 */
[----:B------:R-:W-:Y:S02]  /*679c0*/  STL [R1+0x406c], R4 ;  /* 0x00406c0401007387 */ /* 0x000fe40000100800 */
[----:B------:R-:W-:-:S02]  /*679d0*/  IMAD.MOV.U32 R3, RZ, RZ, R15 ;  /* 0x000000ffff037224 */ /* 0x000fc400078e000f */
[----:B------:R-:W-:Y:S01]  /*679e0*/  IMAD.MOV.U32 R29, RZ, RZ, R14 ;  /* 0x000000ffff1d7224 */ /* 0x000fe200078e000e */
[----:B--2---:R4:W-:Y:S02]  /*679f0*/  STL.64 [R1+0x42d8], R6 ;  /* 0x0042d80601007387 */ /* 0x0049e40000100a00 */
[C---:B----4-:R-:W-:Y:S11]  /*67a00*/  HMMA.16816.F32 R4, R20.reuse, R14, R24 ;  /* 0x0000000e1404723c */ /* 0x050ff60000001818 */
[----:B------:R-:W-:Y:S11]  /*67a10*/  @!UPT UIADD3 URZ, URZ, URZ, URZ ;  /* 0x0000003f3f3ff290 */ /* 0x000ff6000fffe03f */
[----:B------:R-:W-:Y:S01]  /*67a20*/  @!UPT UIADD3 URZ, URZ, URZ, URZ ;  /* 0x0000003f3f3ff290 */ /* 0x000fe2000fffe03f */
[----:B------:R-:W-:Y:S01]  /*67a30*/  STL.64 [R1+0x5e0], R4 ;  /* 0x0005e00401007387 */ /* 0x000fe20000100a00 */
[----:B------:R3:W-:Y:S02]  /*67a40*/  STL.64 [R1+0x5e8], R6 ;  /* 0x0005e80601007387 */ /* 0x0007e40000100a00 */
[C---:B---3--:R-:W-:Y:S01]  /*67a50*/  HMMA.16816.F32 R4, R20.reuse, R18, R8 ;  /* 0x000000121404723c */ /* 0x048fe20000001808 */
[----:B------:R-:W-:Y:S01]  /*67a60*/  STL [R1+0x4078], R3 ;  /* 0x0040780301007387 */ /* 0x000fe20000100800 */
[----:B------:R-:W-:Y:S11]  /*67a70*/  STL [R1+0x4074], R29 ;  /* 0x0040741d01007387 */ /* 0x000ff60000100800 */
[----:B------:R-:W-:Y:S10]  /*67a80*/  @!UPT UIADD3 URZ, URZ, URZ, URZ ;  /* 0x0000003f3f3ff290 */ /* 0x000ff4000fffe03f */
[----:B------:R0:W-:Y:S01]  /*67a90*/  STL.64 [R1+0x5d0], R4 ;  /* 0x0005d00401007387 */ /* 0x0001e20000100a00 */
[----:B------:R1:W-:Y:S02]  /*67aa0*/  STL.64 [R1+0x5d8], R6 ;  /* 0x0005d80601007387 */ /* 0x0003e40000100a00 */
[----:B------:R-:W2:Y:S02]  /*67ab0*/  LDL.LU R24, [R1+0x570] ;  /* 0x0005700001187983 */ /* 0x000ea40000300800 */
[----:B------:R-:W2:Y:S01]  /*67ac0*/  LDL.LU R25, [R1+0x574] ;  /* 0x0005740001197983 */ /* 0x000ea20000300800 */
[----:B------:R-:W3:Y:S01]  /*67ad0*/  LDL.LU R26, [R1+0x578] ;  /* 0x00057800011a7983 */ /* 0x000ee20000300800 */
[----:B------:R-:W3:Y:S03]  /*67ae0*/  LDL.LU R27, [R1+0x57c] ;  /* 0x00057c00011b7983 */ /* 0x000ee60000300800 */
[----:B0-----:R-:W4:Y:S01]  /*67af0*/  LDL.LU R4, [R1+0x5c0] ;  /* 0x0005c00001047983 */ /* 0x001f220000300800 */
[----:B------:R-:W4:Y:S02]  /*67b00*/  LDL.LU R5, [R1+0x5c4] ;  /* 0x0005c40001057983 */ /* 0x000f240000300800 */
[----:B-1----:R-:W4:Y:S02]  /*67b10*/  LDL.LU R6, [R1+0x5c8] ;  /* 0x0005c80001067983 */ /* 0x002f240000300800 */
[----:B------:R-:W4:Y:S01]  /*67b20*/  LDL.LU R7, [R1+0x5cc] ;  /* 0x0005cc0001077983 */ /* 0x000f220000300800 */
[----:B---3--:R0:W-:Y:S01]  /*67b30*/  STL.64 [R1+0x4278], R26 ;  /* 0x0042781a01007387 */ /* 0x0081e20000100a00 */
[----:B--2---:R-:W-:Y:S03]  /*67b40*/  STL.64 [R1+0x4270], R24 ;  /* 0x0042701801007387 */ /* 0x004fe60000100a00 */
[----:B0-----:R-:W2:Y:S04]  /*67b50*/  LDL.LU.64 R26, [R1+0xf8] ;  /* 0x0000f800011a7983 */ /* 0x001ea80000300a00 */
[----:B--2---:R0:W-:Y:S04]  /*67b60*/  STL.64 [R1+0x4288], R26 ;  /* 0x0042881a01007387 */ /* 0x0041e80000100a00 */
[----:B0-----:R-:W2:Y:S04]  /*67b70*/  LDL.LU.64 R26, [R1+0x108] ;  /* 0x00010800011a7983 */ /* 0x001ea80000300a00 */
[----:B--2---:R0:W-:Y:S04]  /*67b80*/  STL.64 [R1+0x42a0], R26 ;  /* 0x0042a01a01007387 */ /* 0x0041e80000100a00 */
[----:B0-----:R-:W2:Y:S04]  /*67b90*/  LDL.LU.64 R26, [R1+0x118] ;  /* 0x00011800011a7983 */ /* 0x001ea80000300a00 */
[----:B--2---:R0:W-:Y:S04]  /*67ba0*/  STL.64 [R1+0x42b8], R26 ;  /* 0x0042b81a01007387 */ /* 0x0041e80000100a00 */
[----:B0-----:R-:W2:Y:S04]  /*67bb0*/  LDL.LU.64 R26, [R1+0x128] ;  /* 0x00012800011a7983 */ /* 0x001ea80000300a00 */
[----:B--2---:R0:W-:Y:S04]  /*67bc0*/  STL.64 [R1+0x42d0], R26 ;  /* 0x0042d01a01007387 */ /* 0x0041e80000100a00 */
[----:B0-----:R-:W4:Y:S01]  /*67bd0*/  LDL.LU.64 R26, [R1+0x138] ;  /* 0x00013800011a7983 */ /* 0x001f220000300a00 */
[----:B------:R-:W2:Y:S03]  /*67be0*/  LDL.LU.64 R14, [R1+0xe8] ;  /* 0x0000e800010e7983 */ /* 0x000ea60000300a00 */
[----:B--2---:R0:W-:Y:S01]  /*67bf0*/  STL.64 [R1+0x4280], R14 ;  /* 0x0042800e01007387 */ /* 0x0041e20000100a00 */
[----:B------:R-:W2:Y:S02]  /*67c00*/  LDL.LU R12, [R1+0x580] ;  /* 0x00058000010c7983 */ /* 0x000ea40000300800 */
[----:B------:R-:W2:Y:S01]  /*67c10*/  LDL.LU R13, [R1+0x584] ;  /* 0x00058400010d7983 */ /* 0x000ea20000300800 */
[----:B0-----:R-:W3:Y:S01]  /*67c20*/  LDL.LU R14, [R1+0x588] ;  /* 0x00058800010e7983 */ /* 0x001ee20000300800 */
[----:B------:R-:W3:Y:S03]  /*67c30*/  LDL.LU R15, [R1+0x58c] ;  /* 0x00058c00010f7983 */ /* 0x000ee60000300800 */
        /* <DEDUP_REMOVED lines=26> */
[----:B------:R-:W3:Y:S01]  /*67de0*/  LDL.LU.64 R18, [R1+0xd8] ;  /* 0x0000d80001127983 */ /* 0x000ee20000300a00 */
[----:B------:R-:W-:Y:S02]  /*67df0*/  STL [R1+0x4080], R28 ;  /* 0x0040801c01007387 */ /* 0x000fe40000100800 */
[----:B------:R-:W-:Y:S02]  /*67e00*/  STL [R1+0x407c], R0 ;  /* 0x00407c0001007387 */ /* 0x000fe40000100800 */
[----:B------:R0:W-:Y:S01]  /*67e10*/  STL.64 [R1+0x5c0], R4 ;  /* 0x0005c00401007387 */ /* 0x0001e20000100a00 */
[----:B------:R1:W-:Y:S01]  /*67e20*/  STL.64 [R1+0x5c8], R6 ;  /* 0x0005c80601007387 */ /* 0x0003e20000100a00 */
[----:B0-----:R-:W-:-:S03]  /*67e30*/  IMAD.MOV.U32 R4, RZ, RZ, R26 ;  /* 0x000000ffff047224 */ /* 0x001fc600078e001a */
[----:B-1----:R-:W4:Y:S01]  /*67e40*/  LDL.LU.64 R6, [R1+0x42d8] ;  /* 0x0042d80001067983 */ /* 0x002f220000300a00 */
[----:B------:R-:W2:Y:S02]  /*67e50*/  LDL.LU.64 R26, [R1+0x42d0] ;  /* 0x0042d000011a7983 */ /* 0x000ea40000300a00 */
[----:B------:R-:W-:Y:S01]  /*67e60*/  STL [R1+0x4088], R2 ;  /* 0x0040880201007387 */ /* 0x000fe20000100800 */
[----:B------:R-:W-:Y:S01]  /*67e70*/  STL [R1+0x4084], R4 ;  /* 0x0040840401007387 */ /* 0x000fe20000100800 */
[C---:B--2---:R-:W-:Y:S01]  /*67e80*/  HMMA.16816.F32 R12, R20.reuse, R26, R12 ;  /* 0x0000001a140c723c */ /* 0x044fe2000000180c */
[----:B------:R-:W-:Y:S02]  /*67e90*/  IMAD.MOV.U32 R29, RZ, RZ, R26 ;  /* 0x000000ffff1d7224 */ /* 0x000fe400078e001a */
        /* <DEDUP_REMOVED lines=39> */
[----:B------:R-:W2:Y:S01]  /*68110*/  LDL.LU.64 R24, [R1+0x4270] ;  /* 0x0042700001187983 */ /* 0x000ea20000300a00 */
[C---:B---3--:R-:W-:Y:S01]  /*68120*/  HMMA.16816.F32 R8, R20.reuse, R18, R8 ;  /* 0x000000121408723c */ /* 0x048fe20000001808 */
[----:B------:R-:W-:Y:S01]  /*68130*/  STL [R1+0x40a8], R2 ;  /* 0x0040a80201007387 */ /* 0x000fe20000100800 */
[----:B------:R-:W-:Y:S06]  /*68140*/  STL [R1+0x40a4], R29 ;  /* 0x0040a41d01007387 */ /* 0x000fec0000100800 */
[----:B--2---:R-:W-:Y:S01]  /*68150*/  HMMA.16816.F32 R24, R20, R14, R24 ;  /* 0x0000000e1418723c */ /* 0x004fe20000001818 */
[----:B------:R-:W-:-:S02]  /*68160*/  IMAD.MOV.U32 R5, RZ, RZ, R15 ;  /* 0x000000ffff057224 */ /* 0x000fc400078e000f */
[----:B------:R-:W-:Y:S11]  /*68170*/  IMAD.MOV.U32 R0, RZ, RZ, R14 ;  /* 0x000000ffff007224 */ /* 0x000ff600078e000e */
[----:B------:R-:W-:Y:S09]  /*68180*/  @!UPT UIADD3 URZ, URZ, URZ, URZ ;  /* 0x0000003f3f3ff290 */ /* 0x000ff2000fffe03f */
[----:B------:R0:W-:Y:S01]  /*68190*/  STL.64 [R1+0x570], R24 ;  /* 0x0005701801007387 */ /* 0x0001e20000100a00 */
[----:B------:R1:W-:Y:S02]  /*681a0*/  STL.64 [R1+0x578], R26 ;  /* 0x0005781a01007387 */ /* 0x0003e40000100a00 */
[----:B------:R-:W-:Y:S02]  /*681b0*/  STL [R1+0x40b0], R5 ;  /* 0x0040b00501007387 */ /* 0x000fe40000100800 */
[----:B------:R-:W-:Y:S01]  /*681c0*/  STL [R1+0x40ac], R0 ;  /* 0x0040ac0001007387 */ /* 0x000fe20000100800 */
[----:B------:R-:W-:Y:S01]  /*681d0*/  STL.64 [R1+0x560], R8 ;  /* 0x0005600801007387 */ /* 0x000fe20000100a00 */
[----:B------:R-:W-:Y:S03]  /*681e0*/  STL.64 [R1+0x568], R10 ;  /* 0x0005680a01007387 */ /* 0x000fe60000100a00 */
[----:B0-----:R-:W2:Y:S01]  /*681f0*/  LDL.LU R24, [R1+0x500] ;  /* 0x0005000001187983 */ /* 0x001ea20000300800 */
[----:B------:R-:W2:Y:S02]  /*68200*/  LDL.LU R25, [R1+0x504] ;  /* 0x0005040001197983 */ /* 0x000ea40000300800 */
[----:B-1----:R-:W3:Y:S02]  /*68210*/  LDL.LU R26, [R1+0x508] ;  /* 0x00050800011a7983 */ /* 0x002ee40000300800 */
[----:B------:R-:W3:Y:S02]  /*68220*/  LDL.LU R27, [R1+0x50c] ;  /* 0x00050c00011b7983 */ /* 0x000ee40000300800 */
        /* <DEDUP_REMOVED lines=10> */
[----:B0-----:R-:W2:Y:S01]  /*682d0*/  LDL.LU.64 R26, [R1+0xc8] ;  /* 0x0000c800011a7983 */ /* 0x001ea20000300a00 */
[----:B------:R-:W3:Y:S03]  /*682e0*/  LDL.LU.64 R14, [R1+0x78] ;  /* 0x00007800010e7983 */ /* 0x000ee60000300a00 */
[----:B---3--:R0:W-:Y:S01]  /*682f0*/  STL.64 [R1+0x4208], R14 ;  /* 0x0042080e01007387 */ /* 0x0081e20000100a00 */
[----:B------:R-:W3:Y:S02]  /*68300*/  LDL.LU R12, [R1+0x510] ;  /* 0x00051000010c7983 */ /* 0x000ee40000300800 */
[----:B------:R-:W3:Y:S01]  /*68310*/  LDL.LU R13, [R1+0x514] ;  /* 0x00051400010d7983 */ /* 0x000ee20000300800 */
[----:B0-----:R-:W2:Y:S01]  /*68320*/  LDL.LU R14, [R1+0x518] ;  /* 0x00051800010e7983 */ /* 0x001ea20000300800 */
[----:B------:R-:W2:Y:S03]  /*68330*/  LDL.LU R15, [R1+0x51c] ;  /* 0x00051c00010f7983 */ /* 0x000ea60000300800 */
[----:B--2---:R-:W-:Y:S01]  /*68340*/  STL.64 [R1+0x4220], R14 ;  /* 0x0042200e01007387 */ /* 0x004fe20000100a00 */
[----:B---3--:R0:W-:Y:S03]  /*68350*/  STL.64 [R1+0x4218], R12 ;  /* 0x0042180c01007387 */ /* 0x0081e60000100a00 */
        /* <DEDUP_REMOVED lines=20> */
[----:B------:R-:W2:Y:S02]  /*684a0*/  LDL.LU R14, [R1+0x558] ;  /* 0x00055800010e7983 */ /* 0x000ea40000300800 */
[----:B------:R-:W2:Y:S02]  /*684b0*/  LDL.LU R15, [R1+0x55c] ;  /* 0x00055c00010f7983 */ /* 0x000ea40000300800 */
[----:B------:R-:W-:Y:S01]  /*684c0*/  IMAD.MOV.U32 R3, RZ, RZ, R19 ;  /* 0x000000ffff037224 */ /* 0x000fe200078e0013 */
[----:B------:R-:W3:Y:S01]  /*684d0*/  LDL.LU R8, [R1+0x4f0] ;  /* 0x0004f00001087983 */ /* 0x000ee20000300800 */
[----:B------:R-:W-:-:S02]  /*684e0*/  IMAD.MOV.U32 R4, RZ, RZ, R18 ;  /* 0x000000ffff047224 */ /* 0x000fc400078e0012 */
[----:B------:R-:W3:Y:S02]  /*684f0*/  LDL.LU R9, [R1+0x4f4] ;  /* 0x0004f40001097983 */ /* 0x000ee40000300800 */
[----:B------:R-:W3:Y:S01]  /*68500*/  LDL.LU R10, [R1+0x4f8] ;  /* 0x0004f800010a7983 */ /* 0x000ee20000300800 */
[----:B------:R-:W3:Y:S01]  /*68510*/  LDL.LU R11, [R1+0x4fc] ;  /* 0x0004fc00010b7983 */ /* 0x000ee20000300800 */
[----:B------:R-:W3:Y:S02]  /*68520*/  LDL.LU.64 R18, [R1+0x68] ;  /* 0x0000680001127983 */ /* 0x000ee40000300a00 */
[----:B------:R-:W-:Y:S02]  /*68530*/  STL [R1+0x40b8], R3 ;  /* 0x0040b80301007387 */ /* 0x000fe40000100800 */
[----:B------:R-:W-:Y:S02]  /*68540*/  STL [R1+0x40b4], R4 ;  /* 0x0040b40401007387 */ /* 0x000fe40000100800 */
[----:B------:R-:W-:-:S02]  /*68550*/  IMAD.MOV.U32 R29, RZ, RZ, R26 ;  /* 0x000000ffff1d7224 */ /* 0x000fc400078e001a */
[----:B------:R-:W-:Y:S01]  /*68560*/  IMAD.MOV.U32 R28, RZ, RZ, R27 ;  /* 0x000000ffff1c7224 */ /* 0x000fe200078e001b */
        /* <DEDUP_REMOVED lines=60> */
[C---:B---3--:R-:W-:Y:S01]  /*68930*/  HMMA.16816.F32 R8, R20.reuse, R18, R8 ;  /* 0x000000121408723c */ /* 0x048fe20000001808 */
[----:B------:R-:W-:Y:S02]  /*68940*/  IMAD.MOV.U32 R2, RZ, RZ, R15 ;  /* 0x000000ffff027224 */ /* 0x000fe400078e000f */
[----:B------:R-:W-:Y:S01]  /*68950*/  IMAD.MOV.U32 R4, RZ, RZ, R14 ;  /* 0x000000ffff047224 */ /* 0x000fe200078e000e */
[----:B--2---:R-:W-:Y:S02]  /*68960*/  STL.64 [R1+0x41a8], R26 ;  /* 0x0041a81a01007387 */ /* 0x004fe40000100a00 */
[----:B------:R-:W-:Y:S02]  /*68970*/  STL [R1+0x40e8], R2 ;  /* 0x0040e80201007387 */ /* 0x000fe40000100800 */
[----:B------:R-:W-:Y:S11]  /*68980*/  STL [R1+0x40e4], R4 ;  /* 0x0040e40401007387 */ /* 0x000ff60000100800 */
[----:B------:R-:W-:Y:S04]  /*68990*/  @!UPT UIADD3 URZ, URZ, URZ, URZ ;  /* 0x0000003f3f3ff290 */ /* 0x000fe8000fffe03f */
[----:B------:R-:W-:Y:S01]  /*689a0*/  STL.64 [R1+0x4f0], R8 ;  /* 0x0004f00801007387 */ /* 0x000fe20000100a00 */
[----:B------:R0:W-:Y:S04]  /*689b0*/  STL.64 [R1+0x4f8], R10 ;  /* 0x0004f80a01007387 */ /* 0x0001e80000100a00 */
        /* <DEDUP_REMOVED lines=25> */
[----:B------:R-:W2:Y:S02]  /*68b50*/  LDL.LU R14, [R1+0x498] ;  /* 0x00049800010e7983 */ /* 0x000ea40000300800 */
[----:B------:R-:W2:Y:S02]  /*68b60*/  LDL.LU R15, [R1+0x49c] ;  /* 0x00049c00010f7983 */ /* 0x000ea40000300800 */
[----:B--2---:R-:W-:Y:S01]  /*68b70*/  STL.64 [R1+0x41a0], R14 ;  /* 0x0041a00e01007387 */ /* 0x004fe20000100a00 */
[----:B---3--:R0:W-:Y:S03]  /*68b80*/  STL.64 [R1+0x4198], R12 ;  /* 0x0041980c01007387 */ /* 0x0081e60000100a00 */
[----:B0-----:R-:W2:Y:S01]  /*68b90*/  LDL.LU R12, [R1+0x4a0] ;  /* 0x0004a000010c7983 */ /* 0x001ea20000300800 */
[----:B------:R-:W2:Y:S02]  /*68ba0*/  LDL.LU R13, [R1+0x4a4] ;  /* 0x0004a400010d7983 */ /* 0x000ea40000300800 */
[----:B------:R-:W3:Y:S02]  /*68bb0*/  LDL.LU R14, [R1+0x4a8] ;  /* 0x0004a800010e7983 */ /* 0x000ee40000300800 */
[----:B------:R-:W3:Y:S01]  /*68bc0*/  LDL.LU R15, [R1+0x4ac] ;  /* 0x0004ac00010f7983 */ /* 0x000ee20000300800 */
[----:B------:R-:W-:Y:S01]  /*68bd0*/  HMMA.16816.F32 R24, R20, R10, R24 ;  /* 0x0000000a1418723c */ /* 0x000fe20000001818 */
[----:B------:R-:W-:-:S02]  /*68be0*/  IMAD.MOV.U32 R5, RZ, RZ, R19 ;  /* 0x000000ffff057224 */ /* 0x000fc400078e0013 */
[----:B------:R-:W-:Y:S02]  /*68bf0*/  IMAD.MOV.U32 R29, RZ, RZ, R18 ;  /* 0x000000ffff1d7224 */ /* 0x000fe400078e0012 */
        /* <DEDUP_REMOVED lines=8> */
[----:B------:R-:W3:Y:S01]  /*68c80*/  LDL.LU.64 R18, [R1+0x8] ;  /* 0x0000080001127983 */ /* 0x000ee20000300a00 */
[----:B------:R-:W-:Y:S02]  /*68c90*/  STL [R1+0x40f0], R5 ;  /* 0x0040f00501007387 */ /* 0x000fe40000100800 */
[----:B------:R-:W-:Y:S02]  /*68ca0*/  STL [R1+0x40ec], R29 ;  /* 0x0040ec1d01007387 */ /* 0x000fe40000100800 */
[----:B------:R-:W-:Y:S01]  /*68cb0*/  STL.64 [R1+0x4e0], R24 ;  /* 0x0004e01801007387 */ /* 0x000fe20000100a00 */
[----:B------:R0:W-:Y:S04]  /*68cc0*/  STL.64 [R1+0x4e8], R26 ;  /* 0x0004e81a01007387 */ /* 0x0001e80000100a00 */
        /* <DEDUP_REMOVED lines=23> */
[----:B------:R-:W3:Y:S02]  /*68e40*/  LDL.LU R8, [R1+0x470] ;  /* 0x0004700001087983 */ /* 0x000ee40000300800 */
[----:B------:R-:W3:Y:S02]  /*68e50*/  LDL.LU R9, [R1+0x474] ;  /* 0x0004740001097983 */ /* 0x000ee40000300800 */
[----:B------:R-:W-:Y:S01]  /*68e60*/  IMAD.MOV.U32 R2, RZ, RZ, R11 ;  /* 0x000000ffff027224 */ /* 0x000fe200078e000b */
[----:B------:R-:W3:Y:S01]  /*68e70*/  LDL.LU R10, [R1+0x478] ;  /* 0x00047800010a7983 */ /* 0x000ee20000300800 */
[----:B------:R-:W3:Y:S02]  /*68e80*/  LDL.LU R11, [R1+0x47c] ;  /* 0x00047c00010b7983 */ /* 0x000ee40000300800 */
        /* <DEDUP_REMOVED lines=10> */
[----:B--2---:R-:W-:Y:S11]  /*68f30*/  HMMA.16816.F32 R12, R20, R26, R12 ;  /* 0x0000001a140c723c */ /* 0x004ff6000000180c */
[----:B------:R-:W-:Y:S11]  /*68f40*/  @!UPT UIADD3 URZ, URZ, URZ, URZ ;  /* 0x0000003f3f3ff290 */ /* 0x000ff6000fffe03f */
[----:B------:R-:W-:Y:S01]  /*68f50*/  @!UPT UIADD3 URZ, URZ, URZ, URZ ;  /* 0x0000003f3f3ff290 */ /* 0x000fe2000fffe03f */
[----:B------:R-:W-:Y:S01]  /*68f60*/  STL.64 [R1+0x4a0], R12 ;  /* 0x0004a00c01007387 */ /* 0x000fe20000100a00 */
[----:B------:R0:W-:Y:S03]  /*68f70*/  STL.64 [R1+0x4a8], R14 ;  /* 0x0004a80e01007387 */ /* 0x0001e60000100a00 */
[----:B0-----:R-:W2:Y:S01]  /*68f80*/  LDL.LU.64 R14, [R1+0x41a0] ;  /* 0x0041a000010e7983 */ /* 0x001ea20000300a00 */
[----:B------:R-:W2:Y:S02]  /*68f90*/  LDL.LU.64 R12, [R1+0x4198] ;  /* 0x00419800010c7983 */ /* 0x000ea40000300a00 */
[----:B------:R-:W-:Y:S02]  /*68fa0*/  IMAD.MOV.U32 R4, RZ, RZ, R26 ;  /* 0x000000ffff047224 */ /* 0x000fe400078e001a */
[----:B------:R-:W2:Y:S01]  /*68fb0*/  LDL.LU.64 R24, [R1+0x4190] ;  /* 0x0041900001187983 */ /* 0x000ea20000300a00 */
[----:B----4-:R-:W-:Y:S02]  /*68fc0*/  STL.64 [R1+0x4150], R6 ;  /* 0x0041500601007387 */ /* 0x010fe40000100a00 */
[----:B------:R0:W-:Y:S02]  /*68fd0*/  STL.64 [R1+0x4148], R4 ;  /* 0x0041480401007387 */ /* 0x0001e40000100a00 */
[----:B---3--:R-:W-:-:S02]  /*68fe0*/  IMAD.MOV.U32 R29, RZ, RZ, R18 ;  /* 0x000000ffff1d7224 */ /* 0x008fc400078e0012 */
[----:B------:R-:W-:Y:S01]  /*68ff0*/  IMAD.MOV.U32 R28, RZ, RZ, R19 ;  /* 0x000000ffff1c7224 */ /* 0x000fe200078e0013 */
[----:B0-----:R-:W3:Y:S01]  /*69000*/  LDL.LU R4, [R1+0x480] ;  /* 0x0004800001047983 */ /* 0x001ee20000300800 */
[----:B------:R-:W3:Y:S02]  /*69010*/  LDL.LU R5, [R1+0x484] ;  /* 0x0004840001057983 */ /* 0x000ee40000300800 */
[----:B------:R-:W3:Y:S02]  /*69020*/  LDL.LU R6, [R1+0x488] ;  /* 0x0004880001067983 */ /* 0x000ee40000300800 */
[----:B------:R-:W3:Y:S01]  /*69030*/  LDL.LU R7, [R1+0x48c] ;  /* 0x00048c0001077983 */ /* 0x000ee20000300800 */
[C---:B--2---:R-:W-:Y:S11]  /*69040*/  HMMA.16816.F32 R12, R20.reuse, R18, R12 ;  /* 0x00000012140c723c */ /* 0x044ff6000000180c */
[----:B------:R-:W-:Y:S11]  /*69050*/  @!UPT UIADD3 URZ, URZ, URZ, URZ ;  /* 0x0000003f3f3ff290 */ /* 0x000ff6000fffe03f */
[----:B------:R-:W-:Y:S01]  /*69060*/  @!UPT UIADD3 URZ, URZ, URZ, URZ ;  /* 0x0000003f3f3ff290 */ /* 0x000fe2000fffe03f */
[----:B------:R-:W-:Y:S01]  /*69070*/  STL.64 [R1+0x490], R12 ;  /* 0x0004900c01007387 */ /* 0x000fe20000100a00 */
[----:B------:R0:W-:Y:S03]  /*69080*/  STL.64 [R1+0x498], R14 ;  /* 0x0004980e01007387 */ /* 0x0001e60000100a00 */
[----:B0-----:R-:W2:Y:S01]  /*69090*/  LDL.LU.64 R14, [R1+0x4188] ;  /* 0x00418800010e7983 */ /* 0x001ea20000300a00 */
[----:B------:R-:W4:Y:S02]  /*690a0*/  LDL.LU.64 R12, [R1+0x4180] ;  /* 0x00418000010c7983 */ /* 0x000f240000300a00 */
[----:B------:R-:W3:Y:S02]  /*690b0*/  LDL.LU.64 R18, [R1+0x4178] ;  /* 0x0041780001127983 */ /* 0x000ee40000300a00 */
[----:B------:R-:W2:Y:S02]  /*690c0*/  LDL.LU.64 R16, [R1+0x4170] ;  /* 0x0041700001107983 */ /* 0x000ea40000300a00 */
[----:B------:R-:W-:Y:S01]  /*690d0*/  IMAD.MOV.U32 R3, RZ, RZ, R27 ;  /* 0x000000ffff037224 */ /* 0x000fe200078e001b */
[----:B---3--:R-:W-:Y:S11]  /*690e0*/  HMMA.16816.F32 R4, R20, R18, R4 ;  /* 0x000000121404723c */ /* 0x008ff60000001804 */
[----:B------:R-:W-:Y:S11]  /*690f0*/  @!UPT UIADD3 URZ, URZ, URZ, URZ ;  /* 0x0000003f3f3ff290 */ /* 0x000ff6000fffe03f */
[----:B------:R-:W-:Y:S01]  /*69100*/  @!UPT UIADD3 URZ, URZ, URZ, URZ ;  /* 0x0000003f3f3ff290 */ /* 0x000fe2000fffe03f */
[----:B------:R0:W-:Y:S01]  /*69110*/  STL.64 [R1+0x480], R4 ;  /* 0x0004800401007387 */ /* 0x0001e20000100a00 */
[----:B------:R1:W-:Y:S03]  /*69120*/  STL.64 [R1+0x488], R6 ;  /* 0x0004880601007387 */ /* 0x0003e60000100a00 */
[----:B0-----:R-:W3:Y:S01]  /*69130*/  LDL.LU R4, [R1+0x460] ;  /* 0x0004600001047983 */ /* 0x001ee20000300800 */
[----:B------:R-:W3:Y:S02]  /*69140*/  LDL.LU R5, [R1+0x464] ;  /* 0x0004640001057983 */ /* 0x000ee40000300800 */
[----:B-1----:R-:W3:Y:S02]  /*69150*/  LDL.LU R6, [R1+0x468] ;  /* 0x0004680001067983 */ /* 0x002ee40000300800 */
[----:B------:R-:W3:Y:S01]  /*69160*/  LDL.LU R7, [R1+0x46c] ;  /* 0x00046c0001077983 */ /* 0x000ee20000300800 */
[----:B------:R0:W-:Y:S01]  /*69170*/  STL.64 [R1+0x3e10], R18 ;  /* 0x003e101201007387 */ /* 0x0001e20000100a00 */
[----:B--2---:R-:W-:Y:S02]  /*69180*/  STL.64 [R1+0x3e08], R16 ;  /* 0x003e081001007387 */ /* 0x004fe40000100a00 */
[----:B0-----:R-:W-:-:S02]  /*69190*/  IMAD.MOV.U32 R18, RZ, RZ, R25 ;  /* 0x000000ffff127224 */ /* 0x001fc400078e0019 */
[----:B------:R-:W-:Y:S02]  /*691a0*/  IMAD.MOV.U32 R19, RZ, RZ, R24 ;  /* 0x000000ffff137224 */ /* 0x000fe400078e0018 */
[----:B------:R-:W2:Y:S01]  /*691b0*/  LDL.LU R24, [R1+0x3c0] ;  /* 0x0003c00001187983 */ /* 0x000ea20000300800 */
[----:B------:R-:W2:Y:S02]  /*691c0*/  LDL.LU R25, [R1+0x3c4] ;  /* 0x0003c40001197983 */ /* 0x000ea40000300800 */
[----:B------:R-:W2:Y:S02]  /*691d0*/  LDL.LU R26, [R1+0x3c8] ;  /* 0x0003c800011a7983 */ /* 0x000ea40000300800 */
[----:B------:R-:W2:Y:S01]  /*691e0*/  LDL.LU R27, [R1+0x3cc] ;  /* 0x0003cc00011b7983 */ /* 0x000ea20000300800 */
[----:B------:R4:W-:Y:S02]  /*691f0*/  STL.64 [R1+0x4108], R18 ;  /* 0x0041081201007387 */ /* 0x0009e40000100a00 */
[----:B----4-:R-:W-:-:S02]  /*69200*/  IMAD.MOV.U32 R18, RZ, RZ, R12 ;  /* 0x000000ffff127224 */ /* 0x010fc400078e000c */
[----:B------:R-:W-:Y:S01]  /*69210*/  IMAD.MOV.U32 R19, RZ, RZ, R13 ;  /* 0x000000ffff137224 */ /* 0x000fe200078e000d */
[----:B------:R-:W4:Y:S01]  /*69220*/  LDL.LU R12, [R1+0x416c] ;  /* 0x00416c00010c7983 */ /* 0x000f220000300800 */
[----:B------:R-:W4:Y:S01]  /*69230*/  LDL.LU R13, [R1+0x4168] ;  /* 0x00416800010d7983 */ /* 0x000f220000300800 */
[C---:B------:R-:W-:Y:S02]  /*69240*/  HMMA.16816.F32 R8, R20.reuse, R14, R8 ;  /* 0x0000000e1408723c */ /* 0x040fe40000001808 */
[----:B------:R0:W-:Y:S04]  /*69250*/  STL.64 [R1+0x4120], R18 ;  /* 0x0041201201007387 */ /* 0x0001e80000100a00 */
[----:B0-----:R-:W2:Y:S01]  /*69260*/  LDL.LU R18, [R1+0x1b8] ;  /* 0x0001b80001127983 */ /* 0x001ea20000300800 */
[----:B------:R-:W2:Y:S11]  /*69270*/  LDL.LU R19, [R1+0x1bc] ;  /* 0x0001bc0001137983 */ /* 0x000eb60000300800 */
[----:B------:R-:W-:Y:S05]  /*69280*/  @!UPT UIADD3 URZ, URZ, URZ, URZ ;  /* 0x0000003f3f3ff290 */ /* 0x000fea000fffe03f */
[----:B------:R-:W-:Y:S01]  /*69290*/  STL.64 [R1+0x470], R8 ;  /* 0x0004700801007387 */ /* 0x000fe20000100a00 */
[----:B------:R0:W-:Y:S03]  /*692a0*/  STL.64 [R1+0x478], R10 ;  /* 0x0004780a01007387 */ /* 0x0001e60000100a00 */
[----:B0-----:R-:W3:Y:S01]  /*692b0*/  LDL.LU.64 R10, [R1+0x4160] ;  /* 0x00416000010a7983 */ /* 0x001ee20000300a00 */
[----:B------:R-:W2:Y:S02]  /*692c0*/  LDL.LU.64 R8, [R1+0x4158] ;  /* 0x0041580001087983 */ /* 0x000ea40000300a00 */
[----:B------:R-:W-:Y:S01]  /*692d0*/  STL.64 [R1+0x3e00], R14 ;  /* 0x003e000e01007387 */ /* 0x000fe20000100a00 */
[----:B----4-:R0:W-:Y:S04]  /*692e0*/  STL.64 [R1+0x3df8], R12 ;  /* 0x003df80c01007387 */ /* 0x0101e80000100a00 */
        /* <DEDUP_REMOVED lines=9> */
[----:B------:R-:W4:Y:S01]  /*69380*/  LDL.LU R15, [R1+0x3ac] ;  /* 0x0003ac00010f7983 */ /* 0x000f220000300800 */
[C---:B---3--:R-:W-:Y:S01]  /*69390*/  HMMA.16816.F32 R4, R20.reuse, R10, R4 ;  /* 0x0000000a1404723c */ /* 0x048fe20000001804 */
[----:B----4-:R-:W-:Y:S01]  /*693a0*/  STL.64 [R1+0x4130], R14 ;  /* 0x0041300e01007387 */ /* 0x010fe20000100a00 */
[----:B--2---:R0:W-:Y:S03]  /*693b0*/  STL.64 [R1+0x4128], R12 ;  /* 0x0041280c01007387 */ /* 0x0041e60000100a00 */
[----:B0-----:R-:W2:Y:S01]  /*693c0*/  LDL.LU R12, [R1+0x3b0] ;  /* 0x0003b000010c7983 */ /* 0x001ea20000300800 */
[----:B------:R-:W2:Y:S02]  /*693d0*/  LDL.LU R13, [R1+0x3b4] ;  /* 0x0003b400010d7983 */ /* 0x000ea40000300800 */
[----:B------:R-:W2:Y:S02]  /*693e0*/  LDL.LU R14, [R1+0x3b8] ;  /* 0x0003b800010e7983 */ /* 0x000ea40000300800 */
[----:B------:R-:W2:Y:S11]  /*693f0*/  LDL.LU R15, [R1+0x3bc] ;  /* 0x0003bc00010f7983 */ /* 0x000eb60000300800 */
[----:B------:R-:W-:Y:S02]  /*69400*/  @!UPT UIADD3 URZ, URZ, URZ, URZ ;  /* 0x0000003f3f3ff290 */ /* 0x000fe4000fffe03f */
[----:B------:R-:W-:Y:S01]  /*69410*/  STL.64 [R1+0x460], R4 ;  /* 0x0004600401007387 */ /* 0x000fe20000100a00 */
[----:B------:R0:W-:Y:S03]  /*69420*/  STL.64 [R1+0x468], R6 ;  /* 0x0004680601007387 */ /* 0x0001e60000100a00 */
[----:B0-----:R-:W3:Y:S01]  /*69430*/  LDL.LU.64 R6, [R1+0x4150] ;  /* 0x0041500001067983 */ /* 0x001ee20000300a00 */
[----:B------:R-:W4:Y:S02]  /*69440*/  LDL.LU.64 R4, [R1+0x4148] ;  /* 0x0041480001047983 */ /* 0x000f240000300a00 */
[----:B------:R0:W-:Y:S02]  /*69450*/  STL.64 [R1+0x3de8], R10 ;  /* 0x003de80a01007387 */ /* 0x0001e40000100a00 */
[----:B------:R-:W-:Y:S01]  /*69460*/  STL.64 [R1+0x3de0], R8 ;  /* 0x003de00801007387 */ /* 0x000fe20000100a00 */
[----:B0-----:R-:W2:Y:S01]  /*69470*/  LDL.LU R10, [R1+0x198] ;  /* 0x00019800010a7983 */ /* 0x001ea20000300800 */
[----:B------:R-:W2:Y:S01]  /*69480*/  LDL.LU R11, [R1+0x19c] ;  /* 0x00019c00010b7983 */ /* 0x000ea20000300800 */
[----:B---3--:R-:W-:Y:S02]  /*69490*/  HMMA.16816.F32 R20, R20, R6, R24 ;  /* 0x000000061414723c */ /* 0x008fe40000001818 */
[----:B------:R-:W2:Y:S01]  /*694a0*/  LDL.LU.64 R26, [R1+0x4140] ;  /* 0x00414000011a7983 */ /* 0x000ea20000300a00 */
[----:B------:R-:W2:Y:S11]  /*694b0*/  LDL.LU.64 R24, [R1+0x4138] ;  /* 0x0041380001187983 */ /* 0x000eb60000300a00 */
[----:B------:R-:W-:Y:S09]  /*694c0*/  @!UPT UIADD3 URZ, URZ, URZ, URZ ;  /* 0x0000003f3f3ff290 */ /* 0x000ff2000fffe03f */
[----:B------:R0:W-:Y:S01]  /*694d0*/  STL.64 [R1+0x3c0], R20 ;  /* 0x0003c01401007387 */ /* 0x0001e20000100a00 */
[----:B------:R1:W-:Y:S03]  /*694e0*/  STL.64 [R1+0x3c8], R22 ;  /* 0x0003c81601007387 */ /* 0x0003e60000100a00 */
[----:B0-----:R-:W3:Y:S01]  /*694f0*/  LDL.LU R20, [R1+0x390] ;  /* 0x0003900001147983 */ /* 0x001ee20000300800 */
[----:B------:R-:W3:Y:S02]  /*69500*/  LDL.LU R21, [R1+0x394] ;  /* 0x0003940001157983 */ /* 0x000ee40000300800 */
[----:B-1----:R-:W3:Y:S02]  /*69510*/  LDL.LU R22, [R1+0x398] ;  /* 0x0003980001167983 */ /* 0x002ee40000300800 */
[----:B------:R-:W3:Y:S01]  /*69520*/  LDL.LU R23, [R1+0x39c] ;  /* 0x00039c0001177983 */ /* 0x000ee20000300800 */
[----:B------:R-:W-:Y:S01]  /*69530*/  STL.64 [R1+0x3eb8], R6 ;  /* 0x003eb80601007387 */ /* 0x000fe20000100a00 */
[C---:B--2---:R-:W-:Y:S03]  /*69540*/  HMMA.16816.F32 R16, R24.reuse, R18, R12 ;  /* 0x000000121810723c */ /* 0x044fe6000000180c */
[----:B------:R-:W2:Y:S01]  /*69550*/  LDL.LU.64 R14, [R1+0x4130] ;  /* 0x00413000010e7983 */ /* 0x000ea20000300a00 */
[----:B------:R-:W2:Y:S11]  /*69560*/  LDL.LU.64 R12, [R1+0x4128] ;  /* 0x00412800010c7983 */ /* 0x000eb60000300a00 */
[----:B------:R-:W-:Y:S08]  /*69570*/  @!UPT UIADD3 URZ, URZ, URZ, URZ ;  /* 0x0000003f3f3ff290 */ /* 0x000ff0000fffe03f */
        /* <DEDUP_REMOVED lines=9> */
[----:B0-----:R-:W2:Y:S01]  /*69610*/  LDL.LU.64 R18, [R1+0x4108] ;  /* 0x0041080001127983 */ /* 0x001ea20000300a00 */
[C---:B---3--:R-:W-:Y:S08]  /*69620*/  HMMA.16816.F32 R20, R24.reuse, R10, R20 ;  /* 0x0000000a1814723c */ /* 0x048ff00000001814 */
[----:B--2---:R-:W-:Y:S01]  /*69630*/  HMMA.16816.F32 R8, R24, R18, R12 ;  /* 0x000000121808723c */ /* 0x004fe2000000180c */
[----:B------:R-:W2:Y:S11]  /*69640*/  LDL.LU R12, [R1+0x1f0] ;  /* 0x0001f000010c7983 */ /* 0x000eb60000300800 */
[----:B------:R-:W-:Y:S03]  /*69650*/  @!UPT UIADD3 URZ, URZ, URZ, URZ ;  /* 0x0000003f3f3ff290 */ /* 0x000fe6000fffe03f */
[----:B------:R-:W-:Y:S02]  /*69660*/  STL.64 [R1+0x390], R20 ;  /* 0x0003901401007387 */ /* 0x000fe40000100a00 */
[----:B------:R-:W-:Y:S06]  /*69670*/  STL.64 [R1+0x398], R22 ;  /* 0x0003981601007387 */ /* 0x000fec0000100a00 */
[----:B------:R-:W-:Y:S01]  /*69680*/  STL.64 [R1+0x380], R8 ;  /* 0x0003800801007387 */ /* 0x000fe20000100a00 */
[----:B------:R-:W-:Y:S02]  /*69690*/  STL.64 [R1+0x388], R10 ;  /* 0x0003880a01007387 */ /* 0x000fe40000100a00 */
[----:B------:R-:W2:Y:S02]  /*696a0*/  LDL.LU R13, [R1+0x1f4] ;  /* 0x0001f400010d7983 */ /* 0x000ea40000300800 */
[----:B------:R-:W3:Y:S01]  /*696b0*/  LDL.LU R14, [R1+0x1f8] ;  /* 0x0001f800010e7983 */ /* 0x000ee20000300800 */
[----:B------:R-:W3:Y:S01]  /*696c0*/  LDL.LU R15, [R1+0x1fc] ;  /* 0x0001fc00010f7983 */ /* 0x000ee20000300800 */
[----:B------:R-:W-:-:S02]  /*696d0*/  IMAD.MOV.U32 R18, RZ, RZ, R29 ;  /* 0x000000ffff127224 */ /* 0x000fc400078e001d */
[----:B------:R-:W-:Y:S01]  /*696e0*/  IMAD.MOV.U32 R19, RZ, RZ, R28 ;  /* 0x000000ffff137224 */ /* 0x000fe200078e001c */
[----:B---3--:R-:W-:Y:S01]  /*696f0*/  STL.64 [R1+0x3e20], R14 ;  /* 0x003e200e01007387 */ /* 0x008fe20000100a00 */
[----:B--2---:R0:W-:Y:S02]  /*69700*/  STL.64 [R1+0x3e18], R12 ;  /* 0x003e180c01007387 */ /* 0x0041e40000100a00 */
[----:B------:R-:W2:Y:S02]  /*69710*/  LDL.LU R29, [R1+0x4104] ;  /* 0x00410400011d7983 */ /* 0x000ea40000300800 */
[----:B------:R-:W3:Y:S01]  /*69720*/  LDL.LU R28, [R1+0x4100] ;  /* 0x00410000011c7983 */ /* 0x000ee20000300800 */
[----:B------:R4:W-:Y:S04]  /*69730*/  STL.64 [R1+0x3e28], R18 ;  /* 0x003e281201007387 */ /* 0x0009e80000100a00 */
[----:B0-----:R-:W2:Y:S01]  /*69740*/  LDL.LU R12, [R1+0x200] ;  /* 0x00020000010c7983 */ /* 0x001ea20000300800 */
[----:B------:R-:W2:Y:S02]  /*69750*/  LDL.LU R13, [R1+0x204] ;  /* 0x00020400010d7983 */ /* 0x000ea40000300800 */
[----:B------:R-:W2:Y:S02]  /*69760*/  LDL.LU R14, [R1+0x208] ;  /* 0x00020800010e7983 */ /* 0x000ea40000300800 */
[----:B------:R-:W2:Y:S02]  /*69770*/  LDL.LU R15, [R1+0x20c] ;  /* 0x00020c00010f7983 */ /* 0x000ea40000300800 */
[----:B----4-:R-:W-:-:S02]  /*69780*/  IMAD.MOV.U32 R18, RZ, RZ, R4 ;  /* 0x000000ffff127224 */ /* 0x010fc400078e0004 */
[----:B------:R-:W-:Y:S01]  /*69790*/  IMAD.MOV.U32 R19, RZ, RZ, R3 ;  /* 0x000000ffff137224 */ /* 0x000fe200078e0003 */
[----:B--2---:R-:W-:Y:S01]  /*697a0*/  STL.64 [R1+0x3e38], R14 ;  /* 0x003e380e01007387 */ /* 0x004fe20000100a00 */
[----:B------:R0:W-:Y:S02]  /*697b0*/  STL.64 [R1+0x3e30], R12 ;  /* 0x003e300c01007387 */ /* 0x0001e40000100a00 */
[----:B------:R-:W2:Y:S02]  /*697c0*/  LDL.LU R4, [R1+0x40fc] ;  /* 0x0040fc0001047983 */ /* 0x000ea40000300800 */
[----:B------:R-:W4:Y:S01]  /*697d0*/  LDL.LU R3, [R1+0x40f8] ;  /* 0x0040f80001037983 */ /* 0x000f220000300800 */
[----:B------:R1:W-:Y:S04]  /*697e0*/  STL.64 [R1+0x3e40], R18 ;  /* 0x003e401201007387 */ /* 0x0003e80000100a00 */
[----:B0-----:R-:W2:Y:S01]  /*697f0*/  LDL.LU R12, [R1+0x210] ;  /* 0x00021000010c7983 */ /* 0x001ea20000300800 */
[----:B------:R-:W2:Y:S02]  /*69800*/  LDL.LU R13, [R1+0x214] ;  /* 0x00021400010d7983 */ /* 0x000ea40000300800 */
[----:B------:R-:W2:Y:S02]  /*69810*/  LDL.LU R14, [R1+0x218] ;  /* 0x00021800010e7983 */ /* 0x000ea40000300800 */
[----:B------:R-:W2:Y:S02]  /*69820*/  LDL.LU R15, [R1+0x21c] ;  /* 0x00021c00010f7983 */ /* 0x000ea40000300800 */
[----:B-1----:R-:W-:-:S02]  /*69830*/  IMAD.MOV.U32 R18, RZ, RZ, R0 ;  /* 0x000000ffff127224 */ /* 0x002fc400078e0000 */
[----:B------:R-:W-:Y:S01]  /*69840*/  IMAD.MOV.U32 R19, RZ, RZ, R5 ;  /* 0x000000ffff137224 */ /* 0x000fe200078e0005 */
[----:B--2---:R-:W-:Y:S01]  /*69850*/  STL.64 [R1+0x3e50], R14 ;  /* 0x003e500e01007387 */ /* 0x004fe20000100a00 */
[----:B------:R-:W-:Y:S02]  /*69860*/  STL.64 [R1+0x3e48], R12 ;  /* 0x003e480c01007387 */ /* 0x000fe40000100a00 */
[----:B------:R-:W2:Y:S02]  /*69870*/  LDL.LU R0, [R1+0x40f4] ;  /* 0x0040f40001007983 */ /* 0x000ea40000300800 */
[----:B------:R-:W2:Y:S01]  /*69880*/  LDL.LU R5, [R1+0x40f0] ;  /* 0x0040f00001057983 */ /* 0x000ea20000300800 */
[----:B------:R0:W-:Y:S02]  /*69890*/  STL.64 [R1+0x3e58], R18 ;  /* 0x003e581201007387 */ /* 0x0001e40000100a00 */
[----:B0-----:R-:W-:Y:S02]  /*698a0*/  IMAD.MOV.U32 R18, RZ, RZ, R29 ;  /* 0x000000ffff127224 */ /* 0x001fe400078e001d */
[----:B------:R-:W-:Y:S01]  /*698b0*/  IMAD.MOV.U32 R19, RZ, RZ, R2 ;  /* 0x000000ffff137224 */ /* 0x000fe200078e0002 */
[----:B------:R-:W2:Y:S01]  /*698c0*/  LDL.LU R29, [R1+0x40ec] ;  /* 0x0040ec00011d7983 */ /* 0x000ea20000300800 */
[----:B------:R-:W2:Y:S03]  /*698d0*/  LDL.LU R2, [R1+0x40e8] ;  /* 0x0040e80001027983 */ /* 0x000ea60000300800 */
[----:B------:R0:W-:Y:S01]  /*698e0*/  STL.64 [R1+0x3e70], R18 ;  /* 0x003e701201007387 */ /* 0x0001e20000100a00 */
[----:B------:R-:W2:Y:S02]  /*698f0*/  LDL.LU R12, [R1+0x220] ;  /* 0x00022000010c7983 */ /* 0x000ea40000300800 */
[----:B------:R-:W2:Y:S02]  /*69900*/  LDL.LU R13, [R1+0x224] ;  /* 0x00022400010d7983 */ /* 0x000ea40000300800 */
[----:B------:R-:W2:Y:S01]  /*69910*/  LDL.LU R14, [R1+0x228] ;  /* 0x00022800010e7983 */ /* 0x000ea20000300800 */
[----:B------:R-:W2:Y:S01]  /*69920*/  LDL.LU R15, [R1+0x22c] ;  /* 0x00022c00010f7983 */ /* 0x000ea20000300800 */
[----:B0-----:R-:W-:-:S02]  /*69930*/  IMAD.MOV.U32 R18, RZ, RZ, R4 ;  /* 0x000000ffff127224 */ /* 0x001fc400078e0004 */
[----:B---3--:R-:W-:Y:S01]  /*69940*/  IMAD.MOV.U32 R19, RZ, RZ, R28 ;  /* 0x000000ffff137224 */ /* 0x008fe200078e001c */
        /* <DEDUP_REMOVED lines=8> */
[----:B------:R-:W2:Y:S02]  /*699d0*/  LDL.LU R15, [R1+0x23c] ;  /* 0x00023c00010f7983 */ /* 0x000ea40000300800 */
[----:B------:R-:W-:-:S02]  /*699e0*/  IMAD.MOV.U32 R18, RZ, RZ, R0 ;  /* 0x000000ffff127224 */ /* 0x000fc400078e0000 */
[----:B----4-:R-:W-:Y:S01]  /*699f0*/  IMAD.MOV.U32 R19, RZ, RZ, R3 ;  /* 0x000000ffff137224 */ /* 0x010fe200078e0003 */
[----:B------:R-:W4:Y:S01]  /*69a00*/  LDL.LU R0, [R1+0x40dc] ;  /* 0x0040dc0001007983 */ /* 0x000f220000300800 */
        /* <DEDUP_REMOVED lines=9> */
[----:B------:R-:W-:Y:S01]  /*69aa0*/  IMAD.MOV.U32 R19, RZ, RZ, R5 ;  /* 0x000000ffff137224 */ /* 0x000fe200078e0005 */
[----:B------:R-:W4:Y:S01]  /*69ab0*/  LDL.LU R29, [R1+0x40d4] ;  /* 0x0040d400011d7983 */ /* 0x000f220000300800 */
[----:B------:R-:W4:Y:S03]  /*69ac0*/  LDL.LU R5, [R1+0x40d0] ;  /* 0x0040d00001057983 */ /* 0x000f260000300800 */
[----:B------:R-:W-:Y:S01]  /*69ad0*/  STL.64 [R1+0x3ec0], R18 ;  /* 0x003ec01201007387 */ /* 0x000fe20000100a00 */
[----:B---3--:R-:W-:Y:S02]  /*69ae0*/  IMAD.MOV.U32 R6, RZ, RZ, R4 ;  /* 0x000000ffff067224 */ /* 0x008fe400078e0004 */
[----:B------:R-:W-:Y:S01]  /*69af0*/  IMAD.MOV.U32 R7, RZ, RZ, R2 ;  /* 0x000000ffff077224 */ /* 0x000fe200078e0002 */
[----:B--2---:R-:W-:Y:S01]  /*69b00*/  STL.64 [R1+0x3e98], R14 ;  /* 0x003e980e01007387 */ /* 0x004fe20000100a00 */
[----:B------:R0:W-:Y:S03]  /*69b10*/  STL.64 [R1+0x3e90], R12 ;  /* 0x003e900c01007387 */ /* 0x0001e60000100a00 */
[----:B0-----:R-:W2:Y:S01]  /*69b20*/  LDL.LU R12, [R1+0x250] ;  /* 0x00025000010c7983 */ /* 0x001ea20000300800 */
[----:B------:R-:W2:Y:S02]  /*69b30*/  LDL.LU R13, [R1+0x254] ;  /* 0x00025400010d7983 */ /* 0x000ea40000300800 */
[----:B------:R-:W3:Y:S02]  /*69b40*/  LDL.LU R14, [R1+0x258] ;  /* 0x00025800010e7983 */ /* 0x000ee40000300800 */
[----:B------:R-:W3:Y:S01]  /*69b50*/  LDL.LU R15, [R1+0x25c] ;  /* 0x00025c00010f7983 */ /* 0x000ee20000300800 */
[----:B------:R-:W2:Y:S01]  /*69b60*/  LDL.LU R4, [R1+0x40cc] ;  /* 0x0040cc0001047983 */ /* 0x000ea20000300800 */
[----:B------:R-:W2:Y:S02]  /*69b70*/  LDL.LU R2, [R1+0x40c8] ;  /* 0x0040c80001027983 */ /* 0x000ea40000300800 */
[----:B------:R4:W-:Y:S02]  /*69b80*/  STL.64 [R1+0x3ec8], R6 ;  /* 0x003ec80601007387 */ /* 0x0009e40000100a00 */
[----:B----4-:R-:W-:-:S02]  /*69b90*/  IMAD.MOV.U32 R6, RZ, RZ, R0 ;  /* 0x000000ffff067224 */ /* 0x010fc400078e0000 */
[----:B------:R-:W-:Y:S01]  /*69ba0*/  IMAD.MOV.U32 R7, RZ, RZ, R28 ;  /* 0x000000ffff077224 */ /* 0x000fe200078e001c */
[----:B------:R-:W4:Y:S01]  /*69bb0*/  LDL.LU R0, [R1+0x40c4] ;  /* 0x0040c40001007983 */ /* 0x000f220000300800 */
[----:B------:R-:W2:Y:S03]  /*69bc0*/  LDL.LU R28, [R1+0x40c0] ;  /* 0x0040c000011c7983 */ /* 0x000ea60000300800 */
[----:B------:R0:W-:Y:S01]  /*69bd0*/  STL.64 [R1+0x3ee0], R6 ;  /* 0x003ee00601007387 */ /* 0x0001e20000100a00 */
[----:B------:R-:W2:Y:S02]  /*69be0*/  LDL.LU R16, [R1+0x270] ;  /* 0x0002700001107983 */ /* 0x000ea40000300800 */
[----:B------:R-:W2:Y:S02]  /*69bf0*/  LDL.LU R17, [R1+0x274] ;  /* 0x0002740001117983 */ /* 0x000ea40000300800 */
[----:B------:R-:W2:Y:S01]  /*69c00*/  LDL.LU R18, [R1+0x278] ;  /* 0x0002780001127983 */ /* 0x000ea20000300800 */
[----:B------:R-:W2:Y:S01]  /*69c10*/  LDL.LU R19, [R1+0x27c] ;  /* 0x00027c0001137983 */ /* 0x000ea20000300800 */
[----:B0-----:R-:W-:-:S02]  /*69c20*/  IMAD.MOV.U32 R6, RZ, RZ, R29 ;  /* 0x000000ffff067224 */ /* 0x001fc400078e001d */
        /* <DEDUP_REMOVED lines=21> */
[----:B----4-:R-:W-:-:S02]  /*69d80*/  IMAD.MOV.U32 R6, RZ, RZ, R0 ;  /* 0x000000ffff067224 */ /* 0x010fc400078e0000 */
[----:B------:R-:W-:Y:S01]  /*69d90*/  IMAD.MOV.U32 R7, RZ, RZ, R2 ;  /* 0x000000ffff077224 */ /* 0x000fe200078e0002 */
        /* <DEDUP_REMOVED lines=24> */
[----:B------:R4:W-:Y:S02]  /*69f20*/  STL.64 [R1+0x3f58], R6 ;  /* 0x003f580601007387 */ /* 0x0009e40000100a00 */
[----:B----4-:R-:W-:Y:S02]  /*69f30*/  IMAD.MOV.U32 R6, RZ, RZ, R0 ;  /* 0x000000ffff067224 */ /* 0x010fe400078e0000 */
[----:B------:R-:W-:Y:S01]  /*69f40*/  IMAD.MOV.U32 R7, RZ, RZ, R5 ;  /* 0x000000ffff077224 */ /* 0x000fe200078e0005 */
[----:B------:R-:W4:Y:S01]  /*69f50*/  LDL.LU R0, [R1+0x4094] ;  /* 0x0040940001007983 */ /* 0x000f220000300800 */
[----:B------:R-:W4:Y:S03]  /*69f60*/  LDL.LU R5, [R1+0x4090] ;  /* 0x0040900001057983 */ /* 0x000f260000300800 */
        /* <DEDUP_REMOVED lines=119> */
[----:B------:R-:W-:Y:S01]  /*6a6e0*/  STL.64 [R1+0x3eb0], R14 ;  /* 0x003eb00e01007387 */ /* 0x000fe20000100a00 */
[----:B------:R0:W-:Y:S03]  /*6a6f0*/  STL.64 [R1+0x3ea8], R12 ;  /* 0x003ea80c01007387 */ /* 0x0001e60000100a00 */
[----:B0-----:R-:W3:Y:S01]  /*6a700*/  LDL.LU R12, [R1+0x260] ;  /* 0x00026000010c7983 */ /* 0x001ee20000300800 */
        /* <DEDUP_REMOVED lines=122> */
[----:B------:R-:W3:Y:S11]  /*6aeb0*/  LDL.LU.64 R18, [R1+0x3ec0] ;  /* 0x003ec00001127983 */ /* 0x000ef60000300a00 */
[----:B------:R-:W-:Y:S10]  /*6aec0*/  @!UPT UIADD3 URZ, URZ, URZ, URZ ;  /* 0x0000003f3f3ff290 */ /* 0x000ff4000fffe03f */
[----:B------:R-:W-:Y:S01]  /*6aed0*/  STL.64 [R1+0x270], R4 ;  /* 0x0002700401007387 */ /* 0x000fe20000100a00 */
[----:B------:R0:W-:Y:S03]  /*6aee0*/  STL.64 [R1+0x278], R6 ;  /* 0x0002780601007387 */ /* 0x0001e60000100a00 */
[----:B0-----:R-:W2:Y:S01]  /*6aef0*/  LDL.LU.64 R6, [R1+0x3eb8] ;  /* 0x003eb80001067983 */ /* 0x001ea20000300a00 */
[----:B------:R-:W2:Y:S01]  /*6af00*/  LDL R4, [R1+0x9c4] ;  /* 0x0009c40001047983 */ /* 0x000ea20000100800 */
[C---:B---3--:R-:W-:Y:S02]  /*6af10*/  HMMA.16816.F32 R16, R24.reuse, R18, R12 ;  /* 0x000000121810723c */ /* 0x048fe4000000180c */
[----:B------:R-:W3:Y:S01]  /*6af20*/  LDL.LU.64 R14, [R1+0x3eb0] ;  /* 0x003eb000010e7983 */ /* 0x000ee20000300a00 */
[----:B------:R-:W3:Y:S11]  /*6af30*/  LDL.LU.64 R12, [R1+0x3ea8] ;  /* 0x003ea800010c7983 */ /* 0x000ef60000300a00 */
[----:B------:R-:W-:Y:S09]  /*6af40*/  @!UPT UIADD3 URZ, URZ, URZ, URZ ;  /* 0x0000003f3f3ff290 */ /* 0x000ff2000fffe03f */
[----:B------:R-:W-:Y:S01]  /*6af50*/  STL.64 [R1+0x260], R16 ;  /* 0x0002601001007387 */ /* 0x000fe20000100a00 */
        /* <DEDUP_REMOVED lines=43> */
[----:B0-----:R-:W3:Y:S01]  /*6b210*/  LDL.LU.64 R18, [R1+0x3e10] ;  /* 0x003e100001127983 */ /* 0x001ee20000300a00 */
[----:B------:R-:W2:Y:S01]  /*6b220*/  LDL.LU.64 R16, [R1+0x3e08] ;  /* 0x003e080001107983 */ /* 0x000ea20000300a00 */
[C---:B---3--:R-:W-:Y:S11]  /*6b230*/  HMMA.16816.F32 R12, R24.reuse, R18, R12 ;  /* 0x00000012180c723c */ /* 0x048ff6000000180c */
[----:B------:R-:W-:Y:S11]  /*6b240*/  @!UPT UIADD3 URZ, URZ, URZ, URZ ;  /* 0x0000003f3f3ff290 */ /* 0x000ff6000fffe03f */
[----:B------:R-:W-:Y:S01]  /*6b250*/  @!UPT UIADD3 URZ, URZ, URZ, URZ ;  /* 0x0000003f3f3ff290 */ /* 0x000fe2000fffe03f */
[----:B------:R-:W-:Y:S01]  /*6b260*/  STL.64 [R1+0x1f0], R12 ;  /* 0x0001f00c01007387 */ /* 0x000fe20000100a00 */
[----:B------:R0:W-:Y:S03]  /*6b270*/  STL.64 [R1+0x1f8], R14 ;  /* 0x0001f80e01007387 */ /* 0x0001e60000100a00 */
[----:B0-----:R-:W3:Y:S01]  /*6b280*/  LDL.LU.64 R14, [R1+0x3e00] ;  /* 0x003e0000010e7983 */ /* 0x001ee20000300a00 */
[----:B------:R-:W2:Y:S02]  /*6b290*/  LDL.LU.64 R12, [R1+0x3df8] ;  /* 0x003df800010c7983 */ /* 0x000ea40000300a00 */
[----:B------:R-:W-:Y:S02]  /*6b2a0*/  IMAD.MOV.U32 R18, RZ, RZ, R2 ;  /* 0x000000ffff127224 */ /* 0x000fe400078e0002 */
[----:B------:R-:W2:Y:S01]  /*6b2b0*/  LDL.LU R2, [R1+0x3df0] ;  /* 0x003df00001027983 */ /* 0x000ea20000300800 */
[C---:B---3--:R-:W-:Y:S11]  /*6b2c0*/  HMMA.16816.F32 R8, R24.reuse, R14, R8 ;  /* 0x0000000e1808723c */ /* 0x048ff60000001808 */
[----:B------:R-:W-:Y:S11]  /*6b2d0*/  @!UPT UIADD3 URZ, URZ, URZ, URZ ;  /* 0x0000003f3f3ff290 */ /* 0x000ff6000fffe03f */
[----:B------:R-:W-:Y:S01]  /*6b2e0*/  @!UPT UIADD3 URZ, URZ, URZ, URZ ;  /* 0x0000003f3f3ff290 */ /* 0x000fe2000fffe03f */
[----:B------:R-:W-:Y:S01]  /*6b2f0*/  STL.64 [R1+0x1e0], R8 ;  /* 0x0001e00801007387 */ /* 0x000fe20000100a00 */
[----:B------:R0:W-:Y:S03]  /*6b300*/  STL.64 [R1+0x1e8], R10 ;  /* 0x0001e80a01007387 */ /* 0x0001e60000100a00 */
[----:B0-----:R-:W2:Y:S01]  /*6b310*/  LDL.LU.64 R10, [R1+0x3de8] ;  /* 0x003de800010a7983 */ /* 0x001ea20000300a00 */
[----:B----4-:R-:W-:Y:S02]  /*6b320*/  IMAD.MOV.U32 R19, RZ, RZ, R0 ;  /* 0x000000ffff137224 */ /* 0x010fe400078e0000 */
[----:B------:R-:W3:Y:S05]  /*6b330*/  LDL.LU.64 R8, [R1+0x3de0] ;  /* 0x003de00001087983 */ /* 0x000eea0000300a00 */
[C---:B--2---:R-:W-:Y:S11]  /*6b340*/  HMMA.16816.F32 R16, R24.reuse, R10, R16 ;  /* 0x0000000a1810723c */ /* 0x044ff60000001810 */
[----:B------:R-:W-:Y:S11]  /*6b350*/  @!UPT UIADD3 URZ, URZ, URZ, URZ ;  /* 0x0000003f3f3ff290 */ /* 0x000ff6000fffe03f */
[----:B------:R-:W-:Y:S01]  /*6b360*/  @!UPT UIADD3 URZ, URZ, URZ, URZ ;  /* 0x0000003f3f3ff290 */ /* 0x000fe2000fffe03f */
[----:B------:R-:W-:Y:S01]  /*6b370*/  STL.64 [R1+0x1d0], R16 ;  /* 0x0001d01001007387 */ /* 0x000fe20000100a00 */
[----:B------:R0:W-:Y:S02]  /*6b380*/  STL [R1+0x1d8], R18 ;  /* 0x0001d81201007387 */ /* 0x0001e40000100800 */
[----:B------:R-:W-:Y:S02]  /*6b390*/  IMAD.MOV.U32 R0, RZ, RZ, R19 ;  /* 0x000000ffff007224 */ /* 0x000fe400078e0013 */
[----:B0-----:R-:W-:Y:S03]  /*6b3a0*/  HMMA.16816.F32 R16, R24, R6, R20 ;  /* 0x000000061810723c */ /* 0x001fe60000001814 */
[----:B------:R-:W-:Y:S01]  /*6b3b0*/  STL [R1+0x3598], R0 ;  /* 0x0035980001007387 */ /* 0x000fe20000100800 */
[----:B------:R-:W-:Y:S03]  /*6b3c0*/  STL [R1+0x359c], R2 ;  /* 0x00359c0201007387 */ /* 0x000fe60000100800 */
[----:B------:R-:W-:Y:S04]  /*6b3d0*/  LDSM.16.MT88.4 R20, [R2+0x11000] ;  /* 0x011000000214783b */ /* 0x000fe80000004200 */
[----:B------:R-:W-:Y:S11]  /*6b3e0*/  LDSM.16.M88.4 R24, [R4+0x1800] ;  /* 0x001800000418783b */ /* 0x000ff60000000200 */
[----:B------:R-:W-:Y:S01]  /*6b3f0*/  @!UPT UIADD3 URZ, URZ, URZ, URZ ;  /* 0x0000003f3f3ff290 */ /* 0x000fe2000fffe03f */
[----:B------:R-:W-:Y:S01]  /*6b400*/  STL.64 [R1+0x1c0], R16 ;  /* 0x0001c01001007387 */ /* 0x000fe20000100a00 */
[----:B------:R-:W-:Y:S02]  /*6b410*/  STL.64 [R1+0x1c8], R18 ;  /* 0x0001c81201007387 */ /* 0x000fe40000100a00 */
[----:B------:R-:W0:Y:S02]  /*6b420*/  LDSM.16.M88.4 R16, [R4] ;  /* 0x000000000410783b */ /* 0x000e240000000200 */
[----:B0-----:R-:W-:Y:S02]  /*6b430*/  STL.64 [R1+0x1b0], R16 ;  /* 0x0001b01001007387 */ /* 0x001fe40000100a00 */
[----:B------:R-:W-:Y:S02]  /*6b440*/  IMAD.MOV.U32 R6, RZ, RZ, R16 ;  /* 0x000000ffff067224 */ /* 0x000fe400078e0010 */
[----:B------:R-:W-:Y:S02]  /*6b450*/  STL.64 [R1+0x1b8], R18 ;  /* 0x0001b81201007387 */ /* 0x000fe40000100a00 */
[----:B------:R-:W-:-:S02]  /*6b460*/  IMAD.MOV.U32 R5, RZ, RZ, R17 ;  /* 0x000000ffff057224 */ /* 0x000fc400078e0011 */
[----:B------:R-:W0:Y:S04]  /*6b470*/  LDSM.16.M88.4 R16, [R4+0x800] ;  /* 0x000800000410783b */ /* 0x000e280000000200 */
[----:B0-----:R-:W-:Y:S01]  /*6b480*/  STL.64 [R1+0x1a0], R16 ;  /* 0x0001a01001007387 */ /* 0x001fe20000100a00 */
[----:B------:R-:W-:Y:S02]  /*6b490*/  IMAD.MOV.U32 R10, RZ, RZ, R16 ;  /* 0x000000ffff0a7224 */ /* 0x000fe400078e0010 */
[----:B------:R-:W-:Y:S02]  /*6b4a0*/  STL.64 [R1+0x1a8], R18 ;  /* 0x0001a81201007387 */ /* 0x000fe40000100a00 */
[----:B------:R-:W-:Y:S02]  /*6b4b0*/  IMAD.MOV.U32 R7, RZ, RZ, R17 ;  /* 0x000000ffff077224 */ /* 0x000fe400078e0011 */
[----:B------:R-:W0:Y:S04]  /*6b4c0*/  LDSM.16.M88.4 R16, [R4+0x1000] ;  /* 0x001000000410783b */ /* 0x000e280000000200 */
[----:B0-----:R-:W-:Y:S01]  /*6b4d0*/  STL.64 [R1+0x190], R16 ;  /* 0x0001901001007387 */ /* 0x001fe20000100a00 */
[----:B------:R-:W-:-:S02]  /*6b4e0*/  IMAD.MOV.U32 R2, RZ, RZ, R16 ;  /* 0x000000ffff027224 */ /* 0x000fc400078e0010 */
[----:B------:R-:W-:Y:S02]  /*6b4f0*/  STL.64 [R1+0x198], R18 ;  /* 0x0001981201007387 */ /* 0x000fe40000100a00 */
[----:B------:R-:W-:Y:S02]  /*6b500*/  IMAD.MOV.U32 R0, RZ, RZ, R17 ;  /* 0x000000ffff007224 */ /* 0x000fe400078e0011 */
[----:B------:R-:W0:Y:S04]  /*6b510*/  LDSM.16.M88.4 R16, [R4+0x2000] ;  /* 0x002000000410783b */ /* 0x000e280000000200 */
[----:B------:R-:W-:Y:S01]  /*6b520*/  STL.64 [R1+0x180], R24 ;  /* 0x0001801801007387 */ /* 0x000fe20000100a00 */
[----:B------:R-:W-:Y:S02]  /*6b530*/  STL.64 [R1+0x188], R26 ;  /* 0x0001881a01007387 */ /* 0x000fe40000100a00 */
[----:B------:R-:W1:Y:S01]  /*6b540*/  LDSM.16.M88.4 R24, [R4+0x2800] ;  /* 0x002800000418783b */ /* 0x000e620000000200 */
[----:B0-----:R-:W-:Y:S03]  /*6b550*/  STL.64 [R1+0x170], R16 ;  /* 0x0001701001007387 */ /* 0x001fe60000100a00 */
        /* <DEDUP_REMOVED lines=64> */
[----:B------:R-:W-:Y:S02]  /*6b960*/  LDSM.16.M88.4 R24, [R4+0xd800] ;  /* 0x00d800000418783b */ /* 0x000fe40000000200 */
[----:B0-----:R-:W-:Y:S02]  /*6b970*/  STL.64 [R1+0x10], R16 ;  /* 0x0000101001007387 */ /* 0x001fe40000100a00 */
[----:B------:R-:W-:Y:S02]  /*6b980*/  STL.64 [R1+0x18], R18 ;  /* 0x0000181201007387 */ /* 0x000fe40000100a00 */
[----:B------:R-:W0:Y:S02]  /*6b990*/  LDSM.16.M88.4 R16, [R4+0xe000] ;  /* 0x00e000000410783b */ /* 0x000e240000000200 */
[----:B0-----:R0:W-:Y:S02]  /*6b9a0*/  STL.64 [R1+0x3c10], R18 ;  /* 0x003c101201007387 */ /* 0x0011e40000100a00 */
[----:B0-----:R-:W-:-:S02]  /*6b9b0*/  IMAD.MOV.U32 R18, RZ, RZ, R13 ;  /* 0x000000ffff127224 */ /* 0x001fc400078e000d */
[----:B------:R-:W-:Y:S02]  /*6b9c0*/  IMAD.MOV.U32 R19, RZ, RZ, R12 ;  /* 0x000000ffff137224 */ /* 0x000fe400078e000c */
[----:B------:R-:W0:Y:S04]  /*6b9d0*/  LDSM.16.M88.4 R12, [R4+0xe800] ;  /* 0x00e80000040c783b */ /* 0x000e280000000200 */
[----:B------:R-:W-:Y:S01]  /*6b9e0*/  STL.64 [R1], R24 ;  /* 0x0000001801007387 */ /* 0x000fe20000100a00 */
[----:B------:R-:W-:Y:S02]  /*6b9f0*/  STL.64 [R1+0x8], R26 ;  /* 0x0000081a01007387 */ /* 0x000fe40000100a00 */
[----:B------:R1:W-:Y:S02]  /*6ba00*/  STL.64 [R1+0x3c08], R16 ;  /* 0x003c081001007387 */ /* 0x0003e40000100a00 */
[----:B-1----:R-:W-:-:S02]  /*6ba10*/  IMAD.MOV.U32 R16, RZ, RZ, R10 ;  /* 0x000000ffff107224 */ /* 0x002fc400078e000a */
[----:B------:R-:W-:-:S05]  /*6ba20*/  IMAD.MOV.U32 R17, RZ, RZ, R7 ;  /* 0x000000ffff117224 */ /* 0x000fca00078e0007 */
[----:B------:R1:W-:Y:S04]  /*6ba30*/  STL.64 [R1+0x3dd0], R16 ;  /* 0x003dd01001007387 */ /* 0x0003e80000100a00 */
[----:B-1----:R-:W2:Y:S01]  /*6ba40*/  LDL.LU R16, [R1+0x9b0] ;  /* 0x0009b00001107983 */ /* 0x002ea20000300800 */
[----:B------:R-:W2:Y:S03]  /*6ba50*/  LDL.LU R17, [R1+0x9b4] ;  /* 0x0009b40001117983 */ /* 0x000ea60000300800 */
[----:B0-----:R-:W-:Y:S01]  /*6ba60*/  STL [R1+0x36cc], R14 ;  /* 0x0036cc0e01007387 */ /* 0x001fe20000100800 */
[----:B------:R-:W-:Y:S02]  /*6ba70*/  STL [R1+0x36c8], R15 ;  /* 0x0036c80f01007387 */ /* 0x000fe40000100800 */
[----:B------:R0:W-:Y:S02]  /*6ba80*/  STL.64 [R1+0x3d88], R12 ;  /* 0x003d880c01007387 */ /* 0x0001e40000100a00 */
[----:B0-----:R-:W4:Y:S01]  /*6ba90*/  LDL.LU R12, [R1+0x9a0] ;  /* 0x0009a000010c7983 */ /* 0x001f220000300800 */
[----:B------:R-:W-:-:S02]  /*6baa0*/  IMAD.MOV.U32 R13, RZ, RZ, R3 ;  /* 0x000000ffff0d7224 */ /* 0x000fc400078e0003 */
[----:B------:R-:W2:Y:S02]  /*6bab0*/  LDL.LU R3, [R1+0x3dd8] ;  /* 0x003dd80001037983 */ /* 0x000ea40000300800 */
[----:B---3--:R-:W-:Y:S02]  /*6bac0*/  IMAD.MOV.U32 R14, RZ, RZ, R9 ;  /* 0x000000ffff0e7224 */ /* 0x008fe400078e0009 */
[----:B------:R-:W-:Y:S02]  /*6bad0*/  IMAD.MOV.U32 R15, RZ, RZ, R8 ;  /* 0x000000ffff0f7224 */ /* 0x000fe400078e0008 */
[----:B------:R-:W0:Y:S04]  /*6bae0*/  LDSM.16.M88.4 R8, [R4+0xf000] ;  /* 0x00f000000408783b */ /* 0x000e280000000200 */
[----:B0-----:R-:W-:Y:S01]  /*6baf0*/  STL [R1+0x31dc], R10 ;  /* 0x0031dc0a01007387 */ /* 0x001fe20000100800 */
[----:B------:R-:W-:Y:S02]  /*6bb00*/  STL [R1+0x31d8], R11 ;  /* 0x0031d80b01007387 */ /* 0x000fe40000100800 */
[----:B------:R0:W-:Y:S02]  /*6bb10*/  STL.64 [R1+0x3bf8], R8 ;  /* 0x003bf80801007387 */ /* 0x0001e40000100a00 */
[----:B0-----:R-:W-:-:S02]  /*6bb20*/  IMAD.MOV.U32 R8, RZ, RZ, R6 ;  /* 0x000000ffff087224 */ /* 0x001fc400078e0006 */
[----:B------:R-:W-:Y:S02]  /*6bb30*/  IMAD.MOV.U32 R9, RZ, RZ, R5 ;  /* 0x000000ffff097224 */ /* 0x000fe400078e0005 */
[----:B------:R-:W0:Y:S04]  /*6bb40*/  LDSM.16.M88.4 R4, [R4+0xf800] ;  /* 0x00f800000404783b */ /* 0x000e280000000200 */
[----:B0-----:R-:W-:Y:S01]  /*6bb50*/  STL [R1+0x3364], R6 ;  /* 0x0033640601007387 */ /* 0x001fe20000100800 */
[----:B------:R-:W-:Y:S03]  /*6bb60*/  STL [R1+0x3360], R7 ;  /* 0x0033600701007387 */ /* 0x000fe60000100800 */
[----:B--2---:R-:W0:Y:S04]  /*6bb70*/  LDSM.16.MT88.4 R24, [R3+0x11000] ;  /* 0x011000000318783b */ /* 0x004e280000004200 */
[----:B0-----:R-:W-:Y:S01]  /*6bb80*/  STL.64 [R1+0x3be0], R26 ;  /* 0x003be01a01007387 */ /* 0x001fe20000100a00 */
[----:B------:R0:W-:Y:S03]  /*6bb90*/  STL.64 [R1+0x3bd8], R24 ;  /* 0x003bd81801007387 */ /* 0x0001e60000100a00 */
[----:B0-----:R-:W2:Y:S01]  /*6bba0*/  LDL.LU R24, [R1+0x970] ;  /* 0x0009700001187983 */ /* 0x001ea20000300800 */
[----:B------:R-:W2:Y:S02]  /*6bbb0*/  LDL.LU R25, [R1+0x974] ;  /* 0x0009740001197983 */ /* 0x000ea40000300800 */
[----:B------:R-:W3:Y:S02]  /*6bbc0*/  LDL.LU R26, [R1+0x978] ;  /* 0x00097800011a7983 */ /* 0x000ee40000300800 */
[----:B------:R-:W3:Y:S02]  /*6bbd0*/  LDL.LU R27, [R1+0x97c] ;  /* 0x00097c00011b7983 */ /* 0x000ee40000300800 */
[----:B---3--:R-:W-:Y:S01]  /*6bbe0*/  STL.64 [R1+0x3db0], R26 ;  /* 0x003db01a01007387 */ /* 0x008fe20000100a00 */
[----:B--2---:R0:W-:Y:S03]  /*6bbf0*/  STL.64 [R1+0x3da8], R24 ;  /* 0x003da81801007387 */ /* 0x0041e60000100a00 */
[----:B0-----:R-:W2:Y:S01]  /*6bc00*/  LDL.64 R24, [R1+0x180] ;  /* 0x0001800001187983 */ /* 0x001ea20000100a00 */
[C---:B------:R-:W-:Y:S03]  /*6bc10*/  HMMA.16816.F32 R8, R20.reuse, R8, R16 ;  /* 0x000000081408723c */ /* 0x040fe60000001810 */
[----:B--2---:R-:W-:Y:S01]  /*6bc20*/  STL.64 [R1+0x3db8], R24 ;  /* 0x003db81801007387 */ /* 0x004fe20000100a00 */
[----:B------:R-:W-:Y:S02]  /*6bc30*/  STL [R1+0x3350], R3 ;  /* 0x0033500301007387 */ /* 0x000fe40000100800 */
[----:B------:R-:W4:Y:S11]  /*6bc40*/  LDL.LU.64 R16, [R1+0x3dd0] ;  /* 0x003dd00001107983 */ /* 0x000f360000300a00 */
[----:B------:R-:W-:Y:S06]  /*6bc50*/  @!UPT UIADD3 URZ, URZ, URZ, URZ ;  /* 0x0000003f3f3ff290 */ /* 0x000fec000fffe03f */
[----:B------:R-:W-:Y:S01]  /*6bc60*/  STL.64 [R1+0x9b0], R8 ;  /* 0x0009b00801007387 */ /* 0x000fe20000100a00 */
[----:B------:R4:W-:Y:S02]  /*6bc70*/  STL.64 [R1+0x9b8], R10 ;  /* 0x0009b80a01007387 */ /* 0x0009e40000100a00 */
[----:B----4-:R-:W-:Y:S11]  /*6bc80*/  HMMA.16816.F32 R8, R20, R16, R12 ;  /* 0x000000101408723c */ /* 0x010ff6000000180c */
[----:B------:R-:W-:Y:S11]  /*6bc90*/  @!UPT UIADD3 URZ, URZ, URZ, URZ ;  /* 0x0000003f3f3ff290 */ /* 0x000ff6000fffe03f */
[----:B------:R-:W-:Y:S01]  /*6bca0*/  @!UPT UIADD3 URZ, URZ, URZ, URZ ;  /* 0x0000003f3f3ff290 */ /* 0x000fe2000fffe03f */
[----:B------:R-:W-:Y:S01]  /*6bcb0*/  STL.64 [R1+0x9a0], R8 ;  /* 0x0009a00801007387 */ /* 0x000fe20000100a00 */
[----:B------:R-:W2:Y:S02]  /*6bcc0*/  LDL.LU R12, [R1+0x960] ;  /* 0x00096000010c7983 */ /* 0x000ea40000300800 */
[----:B------:R-:W2:Y:S02]  /*6bcd0*/  LDL.LU R13, [R1+0x964] ;  /* 0x00096400010d7983 */ /* 0x000ea40000300800 */
[----:B------:R-:W3:Y:S01]  /*6bce0*/  LDL.LU R14, [R1+0x968] ;  /* 0x00096800010e7983 */ /* 0x000ee20000300800 */
[----:B------:R-:W3:Y:S04]  /*6bcf0*/  LDL.LU R15, [R1+0x96c] ;  /* 0x00096c00010f7983 */ /* 0x000ee80000300800 */
        /* <DEDUP_REMOVED lines=14> */
[----:B------:R-:W-:-:S02]  /*6bde0*/  IMAD.MOV.U32 R6, RZ, RZ, R10 ;  /* 0x000000ffff067224 */ /* 0x000fc400078e000a */
[----:B------:R-:W-:Y:S02]  /*6bdf0*/  IMAD.MOV.U32 R7, RZ, RZ, R11 ;  /* 0x000000ffff077224 */ /* 0x000fe400078e000b */
[----:B------:R-:W-:Y:S02]  /*6be00*/  IMAD.MOV.U32 R10, RZ, RZ, R29 ;  /* 0x000000ffff0a7224 */ /* 0x000fe400078e001d */
[----:B------:R-:W-:-:S05]  /*6be10*/  IMAD.MOV.U32 R11, RZ, RZ, R28 ;  /* 0x000000ffff0b7224 */ /* 0x000fca00078e001c */
[----:B------:R-:W-:Y:S01]  /*6be20*/  STL.64 [R1+0x3d80], R10 ;  /* 0x003d800a01007387 */ /* 0x000fe20000100a00 */
[----:B------:R-:W-:Y:S02]  /*6be30*/  IMAD.MOV.U32 R24, RZ, RZ, R2 ;  /* 0x000000ffff187224 */ /* 0x000fe400078e0002 */
[----:B------:R-:W-:Y:S01]  /*6be40*/  IMAD.MOV.U32 R25, RZ, RZ, R0 ;  /* 0x000000ffff197224 */ /* 0x000fe200078e0000 */
[----:B---3--:R0:W-:Y:S04]  /*6be50*/  STL.64 [R1+0x3d78], R8 ;  /* 0x003d780801007387 */ /* 0x0081e80000100a00 */
[----:B0-----:R-:W3:Y:S02]  /*6be60*/  LDL.64 R8, [R1+0x160] ;  /* 0x0001600001087983 */ /* 0x001ee40000100a00 */
[C---:B--2---:R-:W-:Y:S02]  /*6be70*/  HMMA.16816.F32 R24, R20.reuse, R24, R12 ;  /* 0x000000181418723c */ /* 0x044fe4000000180c */
[----:B---3--:R0:W-:Y:S01]  /*6be80*/  STL.64 [R1+0x3da0], R8 ;  /* 0x003da00801007387 */ /* 0x0081e20000100a00 */
[----:B------:R-:W2:Y:S03]  /*6be90*/  LDL.64 R16, [R1+0x140] ;  /* 0x0001400001107983 */ /* 0x000ea60000100a00 */
[----:B0-----:R-:W3:Y:S01]  /*6bea0*/  LDL.64 R8, [R1+0x170] ;  /* 0x0001700001087983 */ /* 0x001ee20000100a00 */
[----:B------:R-:W-:Y:S02]  /*6beb0*/  STL [R1+0x36a4], R7 ;  /* 0x0036a40701007387 */ /* 0x000fe40000100800 */
[----:B------:R-:W-:Y:S02]  /*6bec0*/  STL [R1+0x36a0], R6 ;  /* 0x0036a00601007387 */ /* 0x000fe40000100800 */
[----:B------:R-:W4:Y:S01]  /*6bed0*/  LDL.LU.64 R14, [R1+0x3dc8] ;  /* 0x003dc800010e7983 */ /* 0x000f220000300a00 */
[----:B------:R-:W4:Y:S11]  /*6bee0*/  LDL.LU.64 R12, [R1+0x3dc0] ;  /* 0x003dc000010c7983 */ /* 0x000f360000300a00 */
[----:B------:R0:W-:Y:S02]  /*6bef0*/  STL.64 [R1+0x990], R24 ;  /* 0x0009901801007387 */ /* 0x0001e40000100a00 */
[----:B------:R1:W-:Y:S01]  /*6bf00*/  STL.64 [R1+0x998], R26 ;  /* 0x0009981a01007387 */ /* 0x0003e20000100a00 */
[----:B0-----:R-:W4:Y:S01]  /*6bf10*/  LDL.LU.64 R24, [R1+0x3db8] ;  /* 0x003db80001187983 */ /* 0x001f220000300a00 */
[----:B-1----:R-:W2:Y:S01]  /*6bf20*/  LDL.LU.64 R26, [R1+0x3db0] ;  /* 0x003db000011a7983 */ /* 0x002ea20000300a00 */
[----:B----4-:R-:W-:Y:S01]  /*6bf30*/  HMMA.16816.F32 R12, R20, R24, R12 ;  /* 0x00000018140c723c */ /* 0x010fe2000000180c */
[----:B------:R-:W-:-:S02]  /*6bf40*/  IMAD.MOV.U32 R2, RZ, RZ, R24 ;  /* 0x000000ffff027224 */ /* 0x000fc400078e0018 */
[----:B------:R-:W-:Y:S02]  /*6bf50*/  IMAD.MOV.U32 R0, RZ, RZ, R25 ;  /* 0x000000ffff007224 */ /* 0x000fe400078e0019 */
[----:B------:R-:W2:Y:S11]  /*6bf60*/  LDL.LU.64 R24, [R1+0x3da8] ;  /* 0x003da80001187983 */ /* 0x000eb60000300a00 */
[----:B------:R-:W-:Y:S07]  /*6bf70*/  @!UPT UIADD3 URZ, URZ, URZ, URZ ;  /* 0x0000003f3f3ff290 */ /* 0x000fee000fffe03f */
[----:B------:R2:W-:Y:S01]  /*6bf80*/  STL.64 [R1+0x980], R12 ;  /* 0x0009800c01007387 */ /* 0x0005e20000100a00 */
[----:B------:R-:W-:Y:S02]  /*6bf90*/  IMAD.MOV.U32 R29, RZ, RZ, R14 ;  /* 0x000000ffff1d7224 */ /* 0x000fe400078e000e */
[----:B------:R-:W-:Y:S02]  /*6bfa0*/  IMAD.MOV.U32 R28, RZ, RZ, R15 ;  /* 0x000000ffff1c7224 */ /* 0x000fe400078e000f */
[----:B---3--:R-:W-:-:S03]  /*6bfb0*/  IMAD.MOV.U32 R6, RZ, RZ, R9 ;  /* 0x000000ffff067224 */ /* 0x008fc600078e0009 */
[----:B------:R-:W-:Y:S01]  /*6bfc0*/  STL [R1+0x3358], R28 ;  /* 0x0033581c01007387 */ /* 0x000fe20000100800 */
[----:B------:R-:W-:Y:S01]  /*6bfd0*/  STL [R1+0x3354], R29 ;  /* 0x0033541d01007387 */ /* 0x000fe20000100800 */
[C---:B--2---:R-:W-:Y:S07]  /*6bfe0*/  HMMA.16816.F32 R12, R20.reuse, R8, R24 ;  /* 0x00000008140c723c */ /* 0x044fee0000001818 */
[----:B------:R-:W-:Y:S02]  /*6bff0*/  IMAD.MOV.U32 R24, RZ, RZ, R8 ;  /* 0x000000ffff187224 */ /* 0x000fe400078e0008 */
[----:B------:R-:W2:Y:S11]  /*6c000*/  LDL.LU.64 R8, [R1+0x3da0] ;  /* 0x003da00001087983 */ /* 0x000eb60000300a00 */
[----:B------:R-:W-:Y:S03]  /*6c010*/  @!UPT UIADD3 URZ, URZ, URZ, URZ ;  /* 0x0000003f3f3ff290 */ /* 0x000fe6000fffe03f */
[----:B------:R-:W-:Y:S01]  /*6c020*/  STL.64 [R1+0x970], R12 ;  /* 0x0009700c01007387 */ /* 0x000fe20000100a00 */
[----:B------:R0:W-:Y:S02]  /*6c030*/  STL [R1+0x97c], R15 ;  /* 0x00097c0f01007387 */ /* 0x0001e40000100800 */
[----:B------:R-:W-:Y:S02]  /*6c040*/  IMAD.MOV.U32 R3, RZ, RZ, R14 ;  /* 0x000000ffff037224 */ /* 0x000fe400078e000e */
[----:B0-----:R-:W2:Y:S01]  /*6c050*/  LDL.LU.64 R14, [R1+0x3d98] ;  /* 0x003d9800010e7983 */ /* 0x001ea20000300a00 */
[----:B------:R-:W2:Y:S02]  /*6c060*/  LDL.LU.64 R12, [R1+0x3d90] ;  /* 0x003d9000010c7983 */ /* 0x000ea40000300a00 */
[----:B------:R-:W-:Y:S02]  /*6c070*/  STL [R1+0x3c48], R6 ;  /* 0x003c480601007387 */ /* 0x000fe40000100800 */
[----:B------:R0:W-:Y:S02]  /*6c080*/  STL.64 [R1+0x3c40], R4 ;  /* 0x003c400401007387 */ /* 0x0001e40000100a00 */
[----:B0-----:R-:W3:Y:S04]  /*6c090*/  LDL R4, [R1+0x150] ;  /* 0x0001500001047983 */ /* 0x001ee80000100800 */
[----:B------:R-:W3:Y:S01]  /*6c0a0*/  LDL R5, [R1+0x154] ;  /* 0x0001540001057983 */ /* 0x000ee20000100800 */
[----:B------:R0:W-:Y:S03]  /*6c0b0*/  STL [R1+0x3c00], R24 ;  /* 0x003c001801007387 */ /* 0x0001e60000100800 */
[----:B0-----:R-:W3:Y:S01]  /*6c0c0*/  LDL.LU R24, [R1+0x950] ;  /* 0x0009500001187983 */ /* 0x001ee20000300800 */
[----:B------:R-:W3:Y:S02]  /*6c0d0*/  LDL.LU R25, [R1+0x954] ;  /* 0x0009540001197983 */ /* 0x000ee40000300800 */
[----:B------:R-:W3:Y:S02]  /*6c0e0*/  LDL.LU R26, [R1+0x958] ;  /* 0x00095800011a7983 */ /* 0x000ee40000300800 */
[----:B------:R-:W3:Y:S01]  /*6c0f0*/  LDL.LU R27, [R1+0x95c] ;  /* 0x00095c00011b7983 */ /* 0x000ee20000300800 */
[----:B------:R-:W-:Y:S01]  /*6c100*/  STL [R1+0x335c], R3 ;  /* 0x00335c0301007387 */ /* 0x000fe20000100800 */
[C---:B--2---:R-:W-:Y:S11]  /*6c110*/  HMMA.16816.F32 R12, R20.reuse, R8, R12 ;  /* 0x00000008140c723c */ /* 0x044ff6000000180c */
[----:B------:R-:W-:Y:S11]  /*6c120*/  @!UPT UIADD3 URZ, URZ, URZ, URZ ;  /* 0x0000003f3f3ff290 */ /* 0x000ff6000fffe03f */
[----:B------:R-:W-:Y:S01]  /*6c130*/  @!UPT UIADD3 URZ, URZ, URZ, URZ ;  /* 0x0000003f3f3ff290 */ /* 0x000fe2000fffe03f */
[----:B------:R0:W-:Y:S01]  /*6c140*/  STL.64 [R1+0x960], R12 ;  /* 0x0009600c01007387 */ /* 0x0001e20000100a00 */
[----:B------:R1:W-:Y:S03]  /*6c150*/  STL.64 [R1+0x968], R14 ;  /* 0x0009680e01007387 */ /* 0x0003e60000100a00 */
[----:B0-----:R-:W2:Y:S01]  /*6c160*/  LDL.LU.64 R12, [R1+0x3d88] ;  /* 0x003d8800010c7983 */ /* 0x001ea20000300a00 */
[----:B-1----:R-:W-:Y:S02]  /*6c170*/  IMAD.MOV.U32 R15, RZ, RZ, R8 ;  /* 0x000000ffff0f7224 */ /* 0x002fe400078e0008 */
[----:B------:R-:W-:Y:S02]  /*6c180*/  IMAD.MOV.U32 R14, RZ, RZ, R9 ;  /* 0x000000ffff0e7224 */ /* 0x000fe400078e0009 */
[----:B------:R-:W4:Y:S01]  /*6c190*/  LDL.LU.64 R10, [R1+0x3d80] ;  /* 0x003d8000010a7983 */ /* 0x000f220000300a00 */
[----:B------:R-:W4:Y:S01]  /*6c1a0*/  LDL.LU.64 R8, [R1+0x3d78] ;  /* 0x003d780001087983 */ /* 0x000f220000300a00 */
[C---:B---3--:R-:W-:Y:S01]  /*6c1b0*/  HMMA.16816.F32 R4, R20.reuse, R4, R24 ;  /* 0x000000041404723c */ /* 0x048fe20000001818 */
[----:B------:R-:W-:Y:S02]  /*6c1c0*/  STL [R1+0x3aec], R14 ;  /* 0x003aec0e01007387 */ /* 0x000fe40000100800 */
[----:B------:R-:W-:Y:S11]  /*6c1d0*/  STL [R1+0x3ae8], R15 ;  /* 0x003ae80f01007387 */ /* 0x000ff60000100800 */
[----:B------:R-:W-:Y:S10]  /*6c1e0*/  @!UPT UIADD3 URZ, URZ, URZ, URZ ;  /* 0x0000003f3f3ff290 */ /* 0x000ff4000fffe03f */
[----:B------:R-:W-:Y:S02]  /*6c1f0*/  IMAD.MOV.U32 R3, RZ, RZ, R5 ;  /* 0x000000ffff037224 */ /* 0x000fe400078e0005 */
[----:B------:R-:W-:Y:S02]  /*6c200*/  IMAD.MOV.U32 R28, RZ, RZ, R6 ;  /* 0x000000ffff1c7224 */ /* 0x000fe400078e0006 */
[----:B------:R-:W-:Y:S01]  /*6c210*/  IMAD.MOV.U32 R29, RZ, RZ, R7 ;  /* 0x000000ffff1d7224 */ /* 0x000fe200078e0007 */
[----:B--2---:R-:W-:Y:S01]  /*6c220*/  STL.64 [R1+0x3d70], R12 ;  /* 0x003d700c01007387 */ /* 0x004fe20000100a00 */
[----:B------:R4:W-:Y:S02]  /*6c230*/  STL [R1+0x950], R4 ;  /* 0x0009500401007387 */ /* 0x0009e40000100800 */
[C---:B----4-:R-:W-:Y:S01]  /*6c240*/  HMMA.16816.F32 R4, R20.reuse, R16, R8 ;  /* 0x000000101404723c */ /* 0x050fe20000001808 */
[----:B------:R-:W-:Y:S01]  /*6c250*/  STL [R1+0x35a8], R29 ;  /* 0x0035a81d01007387 */ /* 0x000fe20000100800 */
[----:B------:R-:W-:Y:S02]  /*6c260*/  STL [R1+0x35a4], R28 ;  /* 0x0035a41c01007387 */ /* 0x000fe40000100800 */
[----:B------:R-:W-:Y:S11]  /*6c270*/  STL [R1+0x35a0], R3 ;  /* 0x0035a00301007387 */ /* 0x000ff60000100800 */
[----:B------:R-:W-:Y:S08]  /*6c280*/  @!UPT UIADD3 URZ, URZ, URZ, URZ ;  /* 0x0000003f3f3ff290 */ /* 0x000ff0000fffe03f */
[----:B------:R-:W-:Y:S01]  /*6c290*/  STL.64 [R1+0x940], R4 ;  /* 0x0009400401007387 */ /* 0x000fe20000100a00 */
[----:B------:R-:W-:Y:S02]  /*6c2a0*/  STL.64 [R1+0x948], R6 ;  /* 0x0009480601007387 */ /* 0x000fe40000100a00 */
[----:B------:R-:W2:Y:S02]  /*6c2b0*/  LDL.LU R24, [R1+0x8e0] ;  /* 0x0008e00001187983 */ /* 0x000ea40000300800 */
[----:B------:R-:W2:Y:S01]  /*6c2c0*/  LDL.LU R25, [R1+0x8e4] ;  /* 0x0008e40001197983 */ /* 0x000ea20000300800 */
[----:B------:R-:W3:Y:S01]  /*6c2d0*/  LDL.LU R26, [R1+0x8e8] ;  /* 0x0008e800011a7983 */ /* 0x000ee20000300800 */
[----:B------:R-:W3:Y:S02]  /*6c2e0*/  LDL.LU R27, [R1+0x8ec] ;  /* 0x0008ec00011b7983 */ /* 0x000ee40000300800 */
[----:B------:R-:W4:Y:S02]  /*6c2f0*/  LDL.LU R12, [R1+0x930] ;  /* 0x00093000010c7983 */ /* 0x000f240000300800 */
[----:B------:R-:W4:Y:S01]  /*6c300*/  LDL.LU R13, [R1+0x934] ;  /* 0x00093400010d7983 */ /* 0x000f220000300800 */
[----:B------:R-:W4:Y:S01]  /*6c310*/  LDL.LU R14, [R1+0x938] ;  /* 0x00093800010e7983 */ /* 0x000f220000300800 */
[----:B------:R-:W4:Y:S03]  /*6c320*/  LDL.LU R15, [R1+0x93c] ;  /* 0x00093c00010f7983 */ /* 0x000f260000300800 */
[----:B---3--:R-:W-:Y:S01]  /*6c330*/  STL.64 [R1+0x3d10], R26 ;  /* 0x003d101a01007387 */ /* 0x008fe20000100a00 */
[----:B--2---:R0:W-:Y:S03]  /*6c340*/  STL.64 [R1+0x3d08], R24 ;  /* 0x003d081801007387 */ /* 0x0041e60000100a00 */
        /* <DEDUP_REMOVED lines=10> */
[----:B--2---:R0:W-:Y:S04]  /*6c3f0*/  STL.64 [R1+0x3d18], R4 ;  /* 0x003d180401007387 */ /* 0x0041e80000100a00 */
        /* <DEDUP_REMOVED lines=29> */
[----:B------:R-:W3:Y:S01]  /*6c5d0*/  LDL.64 R16, [R1+0xd0] ;  /* 0x0000d00001107983 */ /* 0x000ee20000100a00 */
[----:B------:R-:W-:Y:S02]  /*6c5e0*/  STL [R1+0x3af4], R28 ;  /* 0x003af41c01007387 */ /* 0x000fe40000100800 */
[----:B------:R-:W-:Y:S02]  /*6c5f0*/  STL [R1+0x3af0], R29 ;  /* 0x003af01d01007387 */ /* 0x000fe40000100800 */
[----:B------:R0:W-:Y:S01]  /*6c600*/  STL.64 [R1+0x930], R12 ;  /* 0x0009300c01007387 */ /* 0x0001e20000100a00 */
[----:B------:R1:W-:Y:S04]  /*6c610*/  STL.64 [R1+0x938], R14 ;  /* 0x0009380e01007387 */ /* 0x0003e80000100a00 */
[----:B0-----:R-:W4:Y:S01]  /*6c620*/  LDL.LU.64 R12, [R1+0x3d70] ;  /* 0x003d7000010c7983 */ /* 0x001f220000300a00 */
[----:B-1----:R-:W-:-:S02]  /*6c630*/  IMAD.MOV.U32 R14, RZ, RZ, R24 ;  /* 0x000000ffff0e7224 */ /* 0x002fc400078e0018 */
[----:B------:R-:W-:Y:S02]  /*6c640*/  IMAD.MOV.U32 R15, RZ, RZ, R25 ;  /* 0x000000ffff0f7224 */ /* 0x000fe400078e0019 */
[----:B------:R-:W2:Y:S03]  /*6c650*/  LDL.LU.64 R24, [R1+0x3d68] ;  /* 0x003d680001187983 */ /* 0x000ea60000300a00 */
[----:B------:R-:W-:Y:S02]  /*6c660*/  STL [R1+0x3afc], R15 ;  /* 0x003afc0f01007387 */ /* 0x000fe40000100800 */
        /* <DEDUP_REMOVED lines=38> */
[----:B------:R0:W-:Y:S01]  /*6c8d0*/  STL.64 [R1+0x8f0], R4 ;  /* 0x0008f00401007387 */ /* 0x0001e20000100a00 */
        /* <DEDUP_REMOVED lines=8> */
[----:B------:R-:W-:-:S05]  /*6c960*/  IMAD.MOV.U32 R29, RZ, RZ, R5 ;  /* 0x000000ffff1d7224 */ /* 0x000fca00078e0005 */
[----:B---3--:R-:W-:Y:S11]  /*6c970*/  HMMA.16816.F32 R4, R20, R16, R8 ;  /* 0x000000101404723c */ /* 0x008ff60000001808 */
[----:B------:R-:W-:Y:S04]  /*6c980*/  @!UPT UIADD3 URZ, URZ, URZ, URZ ;  /* 0x0000003f3f3ff290 */ /* 0x000fe8000fffe03f */
[----:B------:R0:W-:Y:S01]  /*6c990*/  STL.64 [R1+0x8e0], R24 ;  /* 0x0008e01801007387 */ /* 0x0001e20000100a00 */
[----:B------:R1:W-:Y:S02]  /*6c9a0*/  STL.64 [R1+0x8e8], R26 ;  /* 0x0008e81a01007387 */ /* 0x0003e40000100a00 */
[----:B------:R-:W-:Y:S02]  /*6c9b0*/  STL [R1+0x3b24], R29 ;  /* 0x003b241d01007387 */ /* 0x000fe40000100800 */
[----:B------:R-:W-:Y:S03]  /*6c9c0*/  STL [R1+0x3b20], R28 ;  /* 0x003b201c01007387 */ /* 0x000fe60000100800 */
[----:B------:R-:W-:Y:S01]  /*6c9d0*/  STL.64 [R1+0x8d0], R4 ;  /* 0x0008d00401007387 */ /* 0x000fe20000100a00 */
[----:B------:R-:W-:Y:S03]  /*6c9e0*/  STL.64 [R1+0x8d8], R6 ;  /* 0x0008d80601007387 */ /* 0x000fe60000100a00 */
[----:B0-----:R-:W2:Y:S01]  /*6c9f0*/  LDL.LU R24, [R1+0x870] ;  /* 0x0008700001187983 */ /* 0x001ea20000300800 */
[----:B------:R-:W2:Y:S02]  /*6ca00*/  LDL.LU R25, [R1+0x874] ;  /* 0x0008740001197983 */ /* 0x000ea40000300800 */
[----:B-1----:R-:W3:Y:S02]  /*6ca10*/  LDL.LU R26, [R1+0x878] ;  /* 0x00087800011a7983 */ /* 0x002ee40000300800 */
[----:B------:R-:W3:Y:S02]  /*6ca20*/  LDL.LU R27, [R1+0x87c] ;  /* 0x00087c00011b7983 */ /* 0x000ee40000300800 */
        /* <DEDUP_REMOVED lines=11> */
[----:B0-----:R-:W3:Y:S04]  /*6cae0*/  LDL.64 R24, [R1+0xc0] ;  /* 0x0000c00001187983 */ /* 0x001ee80000100a00 */
[----:B--2---:R0:W-:Y:S04]  /*6caf0*/  STL.64 [R1+0x3ca0], R4 ;  /* 0x003ca00401007387 */ /* 0x0041e80000100a00 */
        /* <DEDUP_REMOVED lines=28> */
[----:B------:R-:W-:Y:S01]  /*6ccc0*/  IMAD.MOV.U32 R14, RZ, RZ, R17 ;  /* 0x000000ffff0e7224 */ /* 0x000fe200078e0011 */
[----:B------:R-:W4:Y:S01]  /*6ccd0*/  LDL.LU R8, [R1+0x860] ;  /* 0x0008600001087983 */ /* 0x000f220000300800 */
[----:B------:R-:W-:-:S02]  /*6cce0*/  IMAD.MOV.U32 R15, RZ, RZ, R16 ;  /* 0x000000ffff0f7224 */ /* 0x000fc400078e0010 */
[----:B------:R-:W4:Y:S02]  /*6ccf0*/  LDL.LU R9, [R1+0x864] ;  /* 0x0008640001097983 */ /* 0x000f240000300800 */
[----:B------:R-:W4:Y:S01]  /*6cd00*/  LDL.LU R10, [R1+0x868] ;  /* 0x00086800010a7983 */ /* 0x000f220000300800 */
[----:B------:R-:W4:Y:S01]  /*6cd10*/  LDL.LU R11, [R1+0x86c] ;  /* 0x00086c00010b7983 */ /* 0x000f220000300800 */
[----:B------:R-:W4:Y:S02]  /*6cd20*/  LDL.64 R16, [R1+0x60] ;  /* 0x0000600001107983 */ /* 0x000f240000100a00 */
[----:B------:R-:W-:Y:S02]  /*6cd30*/  STL [R1+0x3b2c], R14 ;  /* 0x003b2c0e01007387 */ /* 0x000fe40000100800 */
[----:B------:R-:W-:Y:S02]  /*6cd40*/  STL [R1+0x3b28], R15 ;  /* 0x003b280f01007387 */ /* 0x000fe40000100800 */
[----:B---3--:R-:W-:-:S02]  /*6cd50*/  IMAD.MOV.U32 R29, RZ, RZ, R24 ;  /* 0x000000ffff1d7224 */ /* 0x008fc400078e0018 */
        /* <DEDUP_REMOVED lines=58> */
[----:B----4-:R-:W-:Y:S11]  /*6d100*/  HMMA.16816.F32 R4, R20, R16, R8 ;  /* 0x000000101404723c */ /* 0x010ff60000001808 */
[----:B------:R-:W-:Y:S04]  /*6d110*/  @!UPT UIADD3 URZ, URZ, URZ, URZ ;  /* 0x0000003f3f3ff290 */ /* 0x000fe8000fffe03f */
[----:B------:R0:W-:Y:S01]  /*6d120*/  STL.64 [R1+0x870], R24 ;  /* 0x0008701801007387 */ /* 0x0001e20000100a00 */
[----:B------:R1:W-:Y:S02]  /*6d130*/  STL.64 [R1+0x878], R26 ;  /* 0x0008781a01007387 */ /* 0x0003e40000100a00 */
[----:B------:R-:W-:Y:S02]  /*6d140*/  STL [R1+0x3b5c], R15 ;  /* 0x003b5c0f01007387 */ /* 0x000fe40000100800 */
[----:B------:R-:W-:Y:S01]  /*6d150*/  STL [R1+0x3b58], R14 ;  /* 0x003b580e01007387 */ /* 0x000fe20000100800 */
[----:B------:R-:W-:Y:S02]  /*6d160*/  STL.64 [R1+0x3c88], R12 ;  /* 0x003c880c01007387 */ /* 0x000fe40000100a00 */
[----:B------:R2:W-:Y:S02]  /*6d170*/  STL.64 [R1+0x860], R4 ;  /* 0x0008600401007387 */ /* 0x0005e40000100a00 */
[----:B------:R3:W-:Y:S01]  /*6d180*/  STL.64 [R1+0x868], R6 ;  /* 0x0008680601007387 */ /* 0x0007e20000100a00 */
[----:B0-----:R-:W4:Y:S01]  /*6d190*/  LDL.LU R24, [R1+0x7f0] ;  /* 0x0007f00001187983 */ /* 0x001f220000300800 */
[----:B------:R-:W4:Y:S02]  /*6d1a0*/  LDL.LU R25, [R1+0x7f4] ;  /* 0x0007f40001197983 */ /* 0x000f240000300800 */
[----:B-1----:R-:W4:Y:S02]  /*6d1b0*/  LDL.LU R26, [R1+0x7f8] ;  /* 0x0007f800011a7983 */ /* 0x002f240000300800 */
[----:B------:R-:W4:Y:S01]  /*6d1c0*/  LDL.LU R27, [R1+0x7fc] ;  /* 0x0007fc00011b7983 */ /* 0x000f220000300800 */
[----:B--2---:R-:W2:Y:S01]  /*6d1d0*/  LDL.LU R4, [R1+0x820] ;  /* 0x0008200001047983 */ /* 0x004ea20000300800 */
[----:B------:R-:W2:Y:S02]  /*6d1e0*/  LDL.LU R5, [R1+0x824] ;  /* 0x0008240001057983 */ /* 0x000ea40000300800 */
[----:B---3--:R-:W3:Y:S02]  /*6d1f0*/  LDL.LU R6, [R1+0x828] ;  /* 0x0008280001067983 */ /* 0x008ee40000300800 */
[----:B------:R-:W3:Y:S01]  /*6d200*/  LDL.LU R7, [R1+0x82c] ;  /* 0x00082c0001077983 */ /* 0x000ee20000300800 */
[----:B------:R-:W2:Y:S01]  /*6d210*/  LDL.LU R12, [R1+0x850] ;  /* 0x00085000010c7983 */ /* 0x000ea20000300800 */
[----:B------:R-:W4:Y:S02]  /*6d220*/  LDL.LU R13, [R1+0x854] ;  /* 0x00085400010d7983 */ /* 0x000f240000300800 */
[----:B------:R-:W4:Y:S02]  /*6d230*/  LDL.LU R14, [R1+0x858] ;  /* 0x00085800010e7983 */ /* 0x000f240000300800 */
[----:B------:R-:W4:Y:S01]  /*6d240*/  LDL.LU R15, [R1+0x85c] ;  /* 0x00085c00010f7983 */ /* 0x000f220000300800 */
[----:B---3--:R-:W-:Y:S01]  /*6d250*/  STL.64 [R1+0x3c58], R6 ;  /* 0x003c580601007387 */ /* 0x008fe20000100a00 */
[----:B--2---:R0:W-:Y:S03]  /*6d260*/  STL.64 [R1+0x3c50], R4 ;  /* 0x003c500401007387 */ /* 0x0041e60000100a00 */
        /* <DEDUP_REMOVED lines=23> */
[----:B------:R-:W-:-:S02]  /*6d3e0*/  IMAD.MOV.U32 R28, RZ, RZ, R16 ;  /* 0x000000ffff1c7224 */ /* 0x000fc400078e0010 */
[----:B------:R-:W-:Y:S01]  /*6d3f0*/  IMAD.MOV.U32 R29, RZ, RZ, R17 ;  /* 0x000000ffff1d7224 */ /* 0x000fe200078e0011 */
[----:B---3--:R-:W-:Y:S01]  /*6d400*/  HMMA.16816.F32 R12, R20, R4, R12 ;  /* 0x00000004140c723c */ /* 0x008fe2000000180c */
[----:B--2---:R-:W-:Y:S01]  /*6d410*/  STL.64 [R1+0x3c30], R26 ;  /* 0x003c301a01007387 */ /* 0x004fe20000100a00 */
[----:B----4-:R0:W-:Y:S02]  /*6d420*/  STL.64 [R1+0x3c28], R24 ;  /* 0x003c281801007387 */ /* 0x0101e40000100a00 */
[----:B------:R-:W2:Y:S01]  /*6d430*/  LDL.64 R16, [R1] ;  /* 0x0000000001107983 */ /* 0x000ea20000100a00 */
[----:B0-----:R-:W3:Y:S04]  /*6d440*/  LDL.64 R24, [R1+0x10] ;  /* 0x0000100001187983 */ /* 0x001ee80000100a00 */
[----:B--2---:R0:W-:Y:S04]  /*6d450*/  STL.64 [R1+0x3c38], R16 ;  /* 0x003c381001007387 */ /* 0x0041e80000100a00 */
[----:B0-----:R-:W3:Y:S01]  /*6d460*/  LDL.LU R16, [R1+0x810] ;  /* 0x0008100001107983 */ /* 0x001ee20000300800 */
[----:B------:R-:W3:Y:S02]  /*6d470*/  LDL.LU R17, [R1+0x814] ;  /* 0x0008140001117983 */ /* 0x000ee40000300800 */
[----:B------:R-:W3:Y:S02]  /*6d480*/  LDL.LU R18, [R1+0x818] ;  /* 0x0008180001127983 */ /* 0x000ee40000300800 */
[----:B------:R-:W3:Y:S01]  /*6d490*/  LDL.LU R19, [R1+0x81c] ;  /* 0x00081c0001137983 */ /* 0x000ee20000300800 */
[----:B------:R-:W-:Y:S01]  /*6d4a0*/  STL [R1+0x3b64], R29 ;  /* 0x003b641d01007387 */ /* 0x000fe20000100800 */
[----:B------:R-:W-:Y:S03]  /*6d4b0*/  STL [R1+0x3b60], R28 ;  /* 0x003b601c01007387 */ /* 0x000fe60000100800 */
[----:B------:R0:W-:Y:S02]  /*6d4c0*/  STL.64 [R1+0x850], R12 ;  /* 0x0008500c01007387 */ /* 0x0001e40000100a00 */
[----:B------:R1:W-:Y:S01]  /*6d4d0*/  STL.64 [R1+0x858], R14 ;  /* 0x0008580e01007387 */ /* 0x0003e20000100a00 */
[----:B0-----:R-:W2:Y:S01]  /*6d4e0*/  LDL.LU.64 R12, [R1+0x3c88] ;  /* 0x003c8800010c7983 */ /* 0x001ea20000300a00 */
[----:B-1----:R-:W-:-:S02]  /*6d4f0*/  IMAD.MOV.U32 R15, RZ, RZ, R4 ;  /* 0x000000ffff0f7224 */ /* 0x002fc400078e0004 */
[----:B------:R-:W-:Y:S02]  /*6d500*/  IMAD.MOV.U32 R14, RZ, RZ, R5 ;  /* 0x000000ffff0e7224 */ /* 0x000fe400078e0005 */
[----:B------:R-:W4:Y:S03]  /*6d510*/  LDL.LU.64 R4, [R1+0x3c80] ;  /* 0x003c800001047983 */ /* 0x000f260000300a00 */
[----:B------:R-:W-:Y:S02]  /*6d520*/  STL [R1+0x3b6c], R14 ;  /* 0x003b6c0e01007387 */ /* 0x000fe40000100800 */
[----:B------:R-:W-:Y:S01]  /*6d530*/  STL [R1+0x3b68], R15 ;  /* 0x003b680f01007387 */ /* 0x000fe20000100800 */
        /* <DEDUP_REMOVED lines=11> */
[----:B----4-:R-:W-:Y:S01]  /*6d5f0*/  HMMA.16816.F32 R8, R20, R4, R8 ;  /* 0x000000041408723c */ /* 0x010fe20000001808 */
[----:B------:R-:W-:-:S02]  /*6d600*/  IMAD.MOV.U32 R14, RZ, RZ, R4 ;  /* 0x000000ffff0e7224 */ /* 0x000fc400078e0004 */
[----:B------:R-:W-:Y:S11]  /*6d610*/  IMAD.MOV.U32 R15, RZ, RZ, R5 ;  /* 0x000000ffff0f7224 */ /* 0x000ff600078e0005 */
[----:B------:R-:W-:Y:S09]  /*6d620*/  @!UPT UIADD3 URZ, URZ, URZ, URZ ;  /* 0x0000003f3f3ff290 */ /* 0x000ff2000fffe03f */
[----:B------:R0:W-:Y:S01]  /*6d630*/  STL.64 [R1+0x830], R8 ;  /* 0x0008300801007387 */ /* 0x0001e20000100a00 */
[----:B------:R-:W-:Y:S03]  /*6d640*/  STL.64 [R1+0x838], R10 ;  /* 0x0008380a01007387 */ /* 0x000fe60000100a00 */
[----:B0-----:R-:W4:Y:S01]  /*6d650*/  LDL.LU.64 R8, [R1+0x3c60] ;  /* 0x003c600001087983 */ /* 0x001f220000300a00 */
[----:B------:R-:W4:Y:S02]  /*6d660*/  LDL.LU.64 R6, [R1+0x3c58] ;  /* 0x003c580001067983 */ /* 0x000f240000300a00 */
[----:B------:R-:W4:Y:S02]  /*6d670*/  LDL.LU.64 R4, [R1+0x3c50] ;  /* 0x003c500001047983 */ /* 0x000f240000300a00 */
[----:B------:R-:W-:Y:S01]  /*6d680*/  STL [R1+0x3b7c], R15 ;  /* 0x003b7c0f01007387 */ /* 0x000fe20000100800 */
[----:B------:R-:W-:Y:S01]  /*6d690*/  STL [R1+0x3b78], R14 ;  /* 0x003b780e01007387 */ /* 0x000fe20000100800 */
[C---:B----4-:R-:W-:Y:S11]  /*6d6a0*/  HMMA.16816.F32 R4, R20.reuse, R8, R4 ;  /* 0x000000081404723c */ /* 0x050ff60000001804 */
[----:B------:R-:W-:Y:S11]  /*6d6b0*/  @!UPT UIADD3 URZ, URZ, URZ, URZ ;  /* 0x0000003f3f3ff290 */ /* 0x000ff6000fffe03f */
[----:B------:R-:W-:Y:S01]  /*6d6c0*/  @!UPT UIADD3 URZ, URZ, URZ, URZ ;  /* 0x0000003f3f3ff290 */ /* 0x000fe2000fffe03f */
[----:B------:R-:W-:Y:S01]  /*6d6d0*/  STL.64 [R1+0x820], R4 ;  /* 0x0008200401007387 */ /* 0x000fe20000100a00 */
[----:B------:R0:W-:Y:S03]  /*6d6e0*/  STL.64 [R1+0x828], R6 ;  /* 0x0008280601007387 */ /* 0x0001e60000100a00 */
[----:B0-----:R-:W4:Y:S01]  /*6d6f0*/  LDL.LU R6, [R1+0x3c48] ;  /* 0x003c480001067983 */ /* 0x001f220000300800 */
[----:B------:R-:W2:Y:S01]  /*6d700*/  LDL.LU.64 R4, [R1+0x3c40] ;  /* 0x003c400001047983 */ /* 0x000ea20000300a00 */
[----:B---3--:R-:W-:Y:S01]  /*6d710*/  HMMA.16816.F32 R16, R20, R24, R16 ;  /* 0x000000181410723c */ /* 0x008fe20000001810 */
[----:B------:R-:W-:Y:S02]  /*6d720*/  IMAD.MOV.U32 R29, RZ, RZ, R8 ;  /* 0x000000ffff1d7224 */ /* 0x000fe400078e0008 */
[----:B------:R-:W-:Y:S01]  /*6d730*/  IMAD.MOV.U32 R7, RZ, RZ, R9 ;  /* 0x000000ffff077224 */ /* 0x000fe200078e0009 */
[----:B------:R-:W3:Y:S01]  /*6d740*/  LDL.LU R8, [R1+0x7e0] ;  /* 0x0007e00001087983 */ /* 0x000ee20000300800 */
[----:B------:R-:W3:Y:S02]  /*6d750*/  LDL.LU R9, [R1+0x7e4] ;  /* 0x0007e40001097983 */ /* 0x000ee40000300800 */
[----:B------:R-:W3:Y:S02]  /*6d760*/  LDL.LU R10, [R1+0x7e8] ;  /* 0x0007e800010a7983 */ /* 0x000ee40000300800 */
[----:B------:R-:W3:Y:S01]  /*6d770*/  LDL.LU R11, [R1+0x7ec] ;  /* 0x0007ec00010b7983 */ /* 0x000ee20000300800 */
[----:B------:R-:W-:Y:S01]  /*6d780*/  STL [R1+0x3bf0], R7 ;  /* 0x003bf00701007387 */ /* 0x000fe20000100800 */
[----:B------:R-:W-:-:S02]  /*6d790*/  IMAD.MOV.U32 R14, RZ, RZ, R24 ;  /* 0x000000ffff0e7224 */ /* 0x000fc400078e0018 */
[----:B------:R-:W-:Y:S01]  /*6d7a0*/  IMAD.MOV.U32 R28, RZ, RZ, R25 ;  /* 0x000000ffff1c7224 */ /* 0x000fe200078e0019 */
[----:B--2---:R-:W-:Y:S01]  /*6d7b0*/  STL.64 [R1+0x3be8], R4 ;  /* 0x003be80401007387 */ /* 0x004fe20000100a00 */
[----:B------:R-:W-:Y:S08]  /*6d7c0*/  STL [R1+0x3b80], R29 ;  /* 0x003b801d01007387 */ /* 0x000ff00000100800 */
[----:B------:R0:W-:Y:S02]  /*6d7d0*/  STL.64 [R1+0x810], R16 ;  /* 0x0008101001007387 */ /* 0x0001e40000100a00 */
[----:B------:R-:W-:Y:S01]  /*6d7e0*/  STL.64 [R1+0x818], R18 ;  /* 0x0008181201007387 */ /* 0x000fe20000100a00 */
[----:B0-----:R-:W2:Y:S01]  /*6d7f0*/  LDL.LU.64 R16, [R1+0x3c38] ;  /* 0x003c380001107983 */ /* 0x001ea20000300a00 */
[----:B------:R-:W2:Y:S02]  /*6d800*/  LDL.LU.64 R26, [R1+0x3c30] ;  /* 0x003c3000011a7983 */ /* 0x000ea40000300a00 */
        /* <DEDUP_REMOVED lines=10> */
[----:B------:R-:W2:Y:S02]  /*6d8b0*/  LDL.LU.64 R16, [R1+0x3c08] ;  /* 0x003c080001107983 */ /* 0x000ea40000300a00 */
[----:B--2---:R-:W-:Y:S11]  /*6d8c0*/  HMMA.16816.F32 R24, R20, R16, R24 ;  /* 0x000000101418723c */ /* 0x004ff60000001818 */
[----:B------:R-:W-:Y:S11]  /*6d8d0*/  @!UPT UIADD3 URZ, URZ, URZ, URZ ;  /* 0x0000003f3f3ff290 */ /* 0x000ff6000fffe03f */
[----:B------:R-:W-:Y:S01]  /*6d8e0*/  @!UPT UIADD3 URZ, URZ, URZ, URZ ;  /* 0x0000003f3f3ff290 */ /* 0x000fe2000fffe03f */
[----:B------:R0:W-:Y:S01]  /*6d8f0*/  STL.64 [R1+0x7f0], R24 ;  /* 0x0007f01801007387 */ /* 0x0001e20000100a00 */
[----:B------:R-:W-:Y:S03]  /*6d900*/  STL.64 [R1+0x7f8], R26 ;  /* 0x0007f81a01007387 */ /* 0x000fe60000100a00 */
[----:B0-----:R-:W2:Y:S01]  /*6d910*/  LDL.LU R24, [R1+0x3c00] ;  /* 0x003c000001187983 */ /* 0x001ea20000300800 */
[----:B------:R-:W-:Y:S02]  /*6d920*/  STL.64 [R1+0x38d0], R18 ;  /* 0x0038d01201007387 */ /* 0x000fe40000100a00 */
[----:B------:R4:W-:Y:S02]  /*6d930*/  STL.64 [R1+0x38c8], R16 ;  /* 0x0038c81001007387 */ /* 0x0009e40000100a00 */
[----:B----4-:R-:W-:Y:S02]  /*6d940*/  IMAD.MOV.U32 R17, RZ, RZ, R6 ;  /* 0x000000ffff117224 */ /* 0x010fe400078e0006 */
[----:B--2---:R-:W-:-:S02]  /*6d950*/  IMAD.MOV.U32 R16, RZ, RZ, R24 ;  /* 0x000000ffff107224 */ /* 0x004fc400078e0018 */
[----:B------:R-:W2:Y:S01]  /*6d960*/  LDL.LU R24, [R1+0x450] ;  /* 0x0004500001187983 */ /* 0x000ea20000300800 */
[----:B------:R-:W2:Y:S02]  /*6d970*/  LDL.LU R25, [R1+0x454] ;  /* 0x0004540001197983 */ /* 0x000ea40000300800 */
[----:B------:R-:W2:Y:S02]  /*6d980*/  LDL.LU R26, [R1+0x458] ;  /* 0x00045800011a7983 */ /* 0x000ea40000300800 */
[----:B------:R-:W2:Y:S01]  /*6d990*/  LDL.LU R27, [R1+0x45c] ;  /* 0x00045c00011b7983 */ /* 0x000ea20000300800 */
[----:B------:R-:W4:Y:S01]  /*6d9a0*/  LDL.LU R4, [R1+0x7d0] ;  /* 0x0007d00001047983 */ /* 0x000f220000300800 */
[----:B------:R-:W4:Y:S02]  /*6d9b0*/  LDL.LU R5, [R1+0x7d4] ;  /* 0x0007d40001057983 */ /* 0x000f240000300800 */
[----:B------:R-:W4:Y:S02]  /*6d9c0*/  LDL.LU R6, [R1+0x7d8] ;  /* 0x0007d80001067983 */ /* 0x000f240000300800 */
[----:B------:R-:W4:Y:S01]  /*6d9d0*/  LDL.LU R7, [R1+0x7dc] ;  /* 0x0007dc0001077983 */ /* 0x000f220000300800 */
[----:B------:R0:W-:Y:S04]  /*6d9e0*/  STL.64 [R1+0x3b88], R16 ;  /* 0x003b881001007387 */ /* 0x0001e80000100a00 */
[----:B0-----:R-:W2:Y:S01]  /*6d9f0*/  LDL.LU R16, [R1+0x410] ;  /* 0x0004100001107983 */ /* 0x001ea20000300800 */
[----:B------:R-:W2:Y:S02]  /*6da00*/  LDL.LU R17, [R1+0x414] ;  /* 0x0004140001117983 */ /* 0x000ea40000300800 */
[----:B------:R-:W2:Y:S02]  /*6da10*/  LDL.LU R18, [R1+0x418] ;  /* 0x0004180001127983 */ /* 0x000ea40000300800 */
[----:B------:R-:W2:Y:S02]  /*6da20*/  LDL.LU R19, [R1+0x41c] ;  /* 0x00041c0001137983 */ /* 0x000ea40000300800 */
[----:B--2---:R-:W-:Y:S01]  /*6da30*/  STL.64 [R1+0x3b98], R18 ;  /* 0x003b981201007387 */ /* 0x004fe20000100a00 */
[----:B------:R0:W-:Y:S03]  /*6da40*/  STL.64 [R1+0x3b90], R16 ;  /* 0x003b901001007387 */ /* 0x0001e60000100a00 */
[----:B0-----:R-:W2:Y:S01]  /*6da50*/  LDL.64 R16, [R1+0x190] ;  /* 0x0001900001107983 */ /* 0x001ea20000100a00 */
[C---:B---3--:R-:W-:Y:S03]  /*6da60*/  HMMA.16816.F32 R8, R20.reuse, R12, R8 ;  /* 0x0000000c1408723c */ /* 0x048fe60000001808 */
[----:B--2---:R0:W-:Y:S04]  /*6da70*/  STL.64 [R1+0x3ba8], R16 ;  /* 0x003ba81001007387 */ /* 0x0041e80000100a00 */
[----:B0-----:R-:W2:Y:S04]  /*6da80*/  LDL R16, [R1+0x1a0] ;  /* 0x0001a00001107983 */ /* 0x001ea80000100800 */
[----:B------:R-:W2:Y:S04]  /*6da90*/  LDL R17, [R1+0x1a4] ;  /* 0x0001a40001117983 */ /* 0x000ea80000100800 */
[----:B--2---:R0:W-:Y:S04]  /*6daa0*/  STL.64 [R1+0x3bc0], R16 ;  /* 0x003bc01001007387 */ /* 0x0041e80000100a00 */
[----:B0-----:R-:W2:Y:S04]  /*6dab0*/  LDL.64 R16, [R1+0x1b0] ;  /* 0x0001b00001107983 */ /* 0x001ea80000100a00 */
[----:B------:R0:W-:Y:S02]  /*6dac0*/  STL.64 [R1+0x7e0], R8 ;  /* 0x0007e00801007387 */ /* 0x0001e40000100a00 */
[----:B------:R-:W-:Y:S01]  /*6dad0*/  STL.64 [R1+0x7e8], R10 ;  /* 0x0007e80a01007387 */ /* 0x000fe20000100a00 */
[----:B0-----:R-:W4:Y:S01]  /*6dae0*/  LDL.LU.64 R8, [R1+0x3bf8] ;  /* 0x003bf80001087983 */ /* 0x001f220000300a00 */
[----:B------:R0:W-:Y:S02]  /*6daf0*/  STL.64 [R1+0x38c0], R12 ;  /* 0x0038c00c01007387 */ /* 0x0001e40000100a00 */
[----:B------:R1:W-:Y:S01]  /*6db00*/  STL.64 [R1+0x3ba0], R14 ;  /* 0x003ba00e01007387 */ /* 0x0003e20000100a00 */
[----:B0-----:R-:W3:Y:S01]  /*6db10*/  LDL.LU R12, [R1+0x420] ;  /* 0x00042000010c7983 */ /* 0x001ee20000300800 */
[----:B------:R-:W3:Y:S02]  /*6db20*/  LDL.LU R13, [R1+0x424] ;  /* 0x00042400010d7983 */ /* 0x000ee40000300800 */
[----:B-1----:R-:W2:Y:S02]  /*6db30*/  LDL.LU R14, [R1+0x428] ;  /* 0x00042800010e7983 */ /* 0x002ea40000300800 */
[----:B------:R-:W2:Y:S02]  /*6db40*/  LDL.LU R15, [R1+0x42c] ;  /* 0x00042c00010f7983 */ /* 0x000ea40000300800 */
[----:B--2---:R-:W-:Y:S01]  /*6db50*/  STL.64 [R1+0x3bb8], R14 ;  /* 0x003bb80e01007387 */ /* 0x004fe20000100a00 */
[----:B---3--:R0:W-:Y:S03]  /*6db60*/  STL.64 [R1+0x3bb0], R12 ;  /* 0x003bb00c01007387 */ /* 0x0081e60000100a00 */
[----:B0-----:R-:W2:Y:S01]  /*6db70*/  LDL.LU R12, [R1+0x430] ;  /* 0x00043000010c7983 */ /* 0x001ea20000300800 */
[----:B------:R-:W2:Y:S02]  /*6db80*/  LDL.LU R13, [R1+0x434] ;  /* 0x00043400010d7983 */ /* 0x000ea40000300800 */
[----:B------:R-:W3:Y:S02]  /*6db90*/  LDL.LU R14, [R1+0x438] ;  /* 0x00043800010e7983 */ /* 0x000ee40000300800 */
[----:B------:R-:W3:Y:S01]  /*6dba0*/  LDL.LU R15, [R1+0x43c] ;  /* 0x00043c00010f7983 */ /* 0x000ee20000300800 */
[C---:B----4-:R-:W-:Y:S01]  /*6dbb0*/  HMMA.16816.F32 R4, R20.reuse, R8, R4 ;  /* 0x000000081404723c */ /* 0x050fe20000001804 */
[----:B---3--:R-:W-:Y:S01]  /*6dbc0*/  STL.64 [R1+0x3bd0], R14 ;  /* 0x003bd00e01007387 */ /* 0x008fe20000100a00 */
        /* <DEDUP_REMOVED lines=8> */
[----:B0-----:R-:W3:Y:S01]  /*6dc50*/  LDL.LU R7, [R1+0x3bf0] ;  /* 0x003bf00001077983 */ /* 0x001ee20000300800 */
[----:B------:R-:W4:Y:S02]  /*6dc60*/  LDL.LU.64 R4, [R1+0x3be8] ;  /* 0x003be80001047983 */ /* 0x000f240000300a00 */
[----:B----4-:R-:W-:Y:S01]  /*6dc70*/  HMMA.16816.F32 R20, R20, R4, R24 ;  /* 0x000000041414723c */ /* 0x010fe20000001818 */
[----:B------:R-:W2:Y:S01]  /*6dc80*/  LDL.LU.64 R26, [R1+0x3be0] ;  /* 0x003be000011a7983 */ /* 0x000ea20000300a00 */
[----:B------:R-:W2:Y:S02]  /*6dc90*/  LDL.LU.64 R24, [R1+0x3bd8] ;  /* 0x003bd80001187983 */ /* 0x000ea40000300a00 */
[----:B------:R-:W-:-:S02]  /*6dca0*/  IMAD.MOV.U32 R6, RZ, RZ, R16 ;  /* 0x000000ffff067224 */ /* 0x000fc400078e0010 */
[----:B------:R-:W-:Y:S11]  /*6dcb0*/  IMAD.MOV.U32 R3, RZ, RZ, R17 ;  /* 0x000000ffff037224 */ /* 0x000ff600078e0011 */
[----:B------:R-:W-:Y:S06]  /*6dcc0*/  @!UPT UIADD3 URZ, URZ, URZ, URZ ;  /* 0x0000003f3f3ff290 */ /* 0x000fec000fffe03f */
[----:B------:R0:W-:Y:S01]  /*6dcd0*/  STL.64 [R1+0x450], R20 ;  /* 0x0004501401007387 */ /* 0x0001e20000100a00 */
[----:B------:R-:W-:Y:S02]  /*6dce0*/  IMAD.MOV.U32 R10, RZ, RZ, R22 ;  /* 0x000000ffff0a7224 */ /* 0x000fe400078e0016 */
[----:B------:R-:W-:Y:S01]  /*6dcf0*/  IMAD.MOV.U32 R11, RZ, RZ, R23 ;  /* 0x000000ffff0b7224 */ /* 0x000fe200078e0017 */
[----:B0-----:R-:W4:Y:S01]  /*6dd00*/  LDL.LU R20, [R1+0x400] ;  /* 0x0004000001147983 */ /* 0x001f220000300800 */
[----:B------:R-:W4:Y:S02]  /*6dd10*/  LDL.LU R21, [R1+0x404] ;  /* 0x0004040001157983 */ /* 0x000f240000300800 */
[----:B------:R-:W4:Y:S02]  /*6dd20*/  LDL.LU R22, [R1+0x408] ;  /* 0x0004080001167983 */ /* 0x000f240000300800 */
[----:B------:R-:W4:Y:S01]  /*6dd30*/  LDL.LU R23, [R1+0x40c] ;  /* 0x00040c0001177983 */ /* 0x000f220000300800 */
[----:B------:R-:W-:Y:S01]  /*6dd40*/  STL.64 [R1+0x38e0], R10 ;  /* 0x0038e00a01007387 */ /* 0x000fe20000100a00 */
[----:B------:R-:W-:Y:S01]  /*6dd50*/  STL.64 [R1+0x38d8], R8 ;  /* 0x0038d80801007387 */ /* 0x000fe20000100a00 */
        /* <DEDUP_REMOVED lines=9> */
[----:B------:R-:W-:Y:S01]  /*6ddf0*/  STL.64 [R1+0x38e8], R4 ;  /* 0x0038e80401007387 */ /* 0x000fe20000100a00 */
[C---:B--2---:R-:W-:Y:S03]  /*6de00*/  HMMA.16816.F32 R16, R24.reuse, R16, R12 ;  /* 0x000000101810723c */ /* 0x044fe6000000180c */
[----:B------:R-:W2:Y:S01]  /*6de10*/  LDL.LU.64 R14, [R1+0x3bb8] ;  /* 0x003bb800010e7983 */ /* 0x000ea20000300a00 */
[----:B------:R-:W2:Y:S11]  /*6de20*/  LDL.LU.64 R12, [R1+0x3bb0] ;  /* 0x003bb000010c7983 */ /* 0x000eb60000300a00 */
[----:B------:R-:W-:Y:S08]  /*6de30*/  @!UPT UIADD3 URZ, URZ, URZ, URZ ;  /* 0x0000003f3f3ff290 */ /* 0x000ff0000fffe03f */
[----:B------:R0:W-:Y:S01]  /*6de40*/  STL.64 [R1+0x430], R16 ;  /* 0x0004301001007387 */ /* 0x0001e20000100a00 */
[----:B------:R-:W-:Y:S03]  /*6de50*/  STL.64 [R1+0x438], R18 ;  /* 0x0004381201007387 */ /* 0x000fe60000100a00 */
[----:B0-----:R-:W2:Y:S01]  /*6de60*/  LDL.LU.64 R16, [R1+0x3ba8] ;  /* 0x003ba80001107983 */ /* 0x001ea20000300a00 */
[----:B------:R-:W-:Y:S02]  /*6de70*/  IMAD.MOV.U32 R8, RZ, RZ, R2 ;  /* 0x000000ffff087224 */ /* 0x000fe400078e0002 */
[----:B------:R-:W-:Y:S01]  /*6de80*/  IMAD.MOV.U32 R9, RZ, RZ, R0 ;  /* 0x000000ffff097224 */ /* 0x000fe200078e0000 */
        /* <DEDUP_REMOVED lines=9> */
[C---:B--2---:R-:W-:Y:S01]  /*6df20*/  HMMA.16816.F32 R8, R24.reuse, R8, R16 ;  /* 0x000000081808723c */ /* 0x044fe20000001810 */
[----:B------:R-:W4:Y:S11]  /*6df30*/  LDL.LU.64 R16, [R1+0x3b88] ;  /* 0x003b880001107983 */ /* 0x000f360000300a00 */
[----:B------:R-:W-:Y:S11]  /*6df40*/  @!UPT UIADD3 URZ, URZ, URZ, URZ ;  /* 0x0000003f3f3ff290 */ /* 0x000ff6000fffe03f */
[----:B------:R-:W-:Y:S01]  /*6df50*/  STL.64 [R1+0x410], R8 ;  /* 0x0004100801007387 */ /* 0x000fe20000100a00 */
[----:B------:R4:W-:Y:S02]  /*6df60*/  STL.64 [R1+0x418], R10 ;  /* 0x0004180a01007387 */ /* 0x0009e40000100a00 */
[----:B----4-:R-:W-:Y:S07]  /*6df70*/  HMMA.16816.F32 R8, R24, R16, R20 ;  /* 0x000000101808723c */ /* 0x010fee0000001814 */
[----:B------:R-:W-:-:S02]  /*6df80*/  IMAD.MOV.U32 R16, RZ, RZ, R29 ;  /* 0x000000ffff107224 */ /* 0x000fc400078e001d */
[----:B------:R-:W-:Y:S01]  /*6df90*/  IMAD.MOV.U32 R17, RZ, RZ, R15 ;  /* 0x000000ffff117224 */ /* 0x000fe200078e000f */
[----:B------:R-:W2:Y:S11]  /*6dfa0*/  LDL.LU R29, [R1+0x3b80] ;  /* 0x003b8000011d7983 */ /* 0x000eb60000300800 */
[----:B------:R-:W-:Y:S02]  /*6dfb0*/  @!UPT UIADD3 URZ, URZ, URZ, URZ ;  /* 0x0000003f3f3ff290 */ /* 0x000fe4000fffe03f */
[----:B------:R0:W-:Y:S01]  /*6dfc0*/  STL.64 [R1+0x400], R8 ;  /* 0x0004000801007387 */ /* 0x0001e20000100a00 */
[----:B------:R1:W-:Y:S02]  /*6dfd0*/  STL.64 [R1+0x408], R10 ;  /* 0x0004080a01007387 */ /* 0x0003e40000100a00 */
[----:B------:R-:W4:Y:S02]  /*6dfe0*/  LDL.LU R15, [R1+0x3b7c] ;  /* 0x003b7c00010f7983 */ /* 0x000f240000300800 */
[----:B------:R2:W-:Y:S01]  /*6dff0*/  STL.64 [R1+0x38f8], R16 ;  /* 0x0038f81001007387 */ /* 0x0005e20000100a00 */
[----:B0-----:R-:W2:Y:S01]  /*6e000*/  LDL.LU R8, [R1+0x680] ;  /* 0x0006800001087983 */ /* 0x001ea20000300800 */
[----:B------:R-:W2:Y:S02]  /*6e010*/  LDL.LU R9, [R1+0x684] ;  /* 0x0006840001097983 */ /* 0x000ea40000300800 */
[----:B-1----:R-:W2:Y:S02]  /*6e020*/  LDL.LU R10, [R1+0x688] ;  /* 0x00068800010a7983 */ /* 0x002ea40000300800 */
[----:B------:R-:W2:Y:S02]  /*6e030*/  LDL.LU R11, [R1+0x68c] ;  /* 0x00068c00010b7983 */ /* 0x000ea40000300800 */
[----:B------:R-:W-:-:S02]  /*6e040*/  IMAD.MOV.U32 R4, RZ, RZ, R14 ;  /* 0x000000ffff047224 */ /* 0x000fc400078e000e */
[----:B------:R-:W-:Y:S01]  /*6e050*/  IMAD.MOV.U32 R5, RZ, RZ, R28 ;  /* 0x000000ffff057224 */ /* 0x000fe200078e001c */
[----:B--2---:R-:W-:Y:S01]  /*6e060*/  STL.64 [R1+0x3908], R10 ;  /* 0x0039080a01007387 */ /* 0x004fe20000100a00 */
[----:B------:R0:W-:Y:S02]  /*6e070*/  STL.64 [R1+0x3900], R8 ;  /* 0x0039000801007387 */ /* 0x0001e40000100a00 */
[----:B------:R-:W2:Y:S02]  /*6e080*/  LDL.LU R14, [R1+0x3b78] ;  /* 0x003b7800010e7983 */ /* 0x000ea40000300800 */
[----:B------:R-:W2:Y:S01]  /*6e090*/  LDL.LU R28, [R1+0x3b74] ;  /* 0x003b7400011c7983 */ /* 0x000ea20000300800 */
[----:B------:R1:W-:Y:S01]  /*6e0a0*/  STL.64 [R1+0x3910], R4 ;  /* 0x0039100401007387 */ /* 0x0003e20000100a00 */
[----:B------:R-:W2:Y:S02]  /*6e0b0*/  LDL.LU R16, [R1+0x690] ;  /* 0x0006900001107983 */ /* 0x000ea40000300800 */
[----:B------:R-:W2:Y:S02]  /*6e0c0*/  LDL.LU R17, [R1+0x694] ;  /* 0x0006940001117983 */ /* 0x000ea40000300800 */
[----:B------:R-:W2:Y:S01]  /*6e0d0*/  LDL.LU R18, [R1+0x698] ;  /* 0x0006980001127983 */ /* 0x000ea20000300800 */
[----:B------:R-:W2:Y:S01]  /*6e0e0*/  LDL.LU R19, [R1+0x69c] ;  /* 0x00069c0001137983 */ /* 0x000ea20000300800 */
[----:B0-----:R-:W-:-:S02]  /*6e0f0*/  IMAD.MOV.U32 R8, RZ, RZ, R29 ;  /* 0x000000ffff087224 */ /* 0x001fc400078e001d */
[----:B---3--:R-:W-:Y:S01]  /*6e100*/  IMAD.MOV.U32 R9, RZ, RZ, R7 ;  /* 0x000000ffff097224 */ /* 0x008fe200078e0007 */
[----:B--2---:R-:W-:Y:S01]  /*6e110*/  STL.64 [R1+0x3920], R18 ;  /* 0x0039201201007387 */ /* 0x004fe20000100a00 */
[----:B------:R0:W-:Y:S02]  /*6e120*/  STL.64 [R1+0x3918], R16 ;  /* 0x0039181001007387 */ /* 0x0001e40000100a00 */
[----:B------:R-:W2:Y:S02]  /*6e130*/  LDL.LU R29, [R1+0x3b70] ;  /* 0x003b7000011d7983 */ /* 0x000ea40000300800 */
[----:B------:R-:W-:Y:S01]  /*6e140*/  STL.64 [R1+0x3928], R8 ;  /* 0x0039280801007387 */ /* 0x000fe20000100a00 */
[----:B-1----:R-:W3:Y:S01]  /*6e150*/  LDL.LU R4, [R1+0x6a0] ;  /* 0x0006a00001047983 */ /* 0x002ee20000300800 */
[----:B------:R-:W3:Y:S02]  /*6e160*/  LDL.LU R5, [R1+0x6a4] ;  /* 0x0006a40001057983 */ /* 0x000ee40000300800 */
[----:B------:R-:W2:Y:S02]  /*6e170*/  LDL.LU R6, [R1+0x6a8] ;  /* 0x0006a80001067983 */ /* 0x000ea40000300800 */
[----:B------:R-:W2:Y:S02]  /*6e180*/  LDL.LU R7, [R1+0x6ac] ;  /* 0x0006ac0001077983 */ /* 0x000ea40000300800 */
[----:B0-----:R-:W-:-:S02]  /*6e190*/  IMAD.MOV.U32 R16, RZ, RZ, R14 ;  /* 0x000000ffff107224 */ /* 0x001fc400078e000e */
[----:B----4-:R-:W-:Y:S01]  /*6e1a0*/  IMAD.MOV.U32 R17, RZ, RZ, R15 ;  /* 0x000000ffff117224 */ /* 0x010fe200078e000f */
[----:B--2---:R-:W-:Y:S01]  /*6e1b0*/  STL.64 [R1+0x3938], R6 ;  /* 0x0039380601007387 */ /* 0x004fe20000100a00 */
[----:B---3--:R0:W-:Y:S02]  /*6e1c0*/  STL.64 [R1+0x3930], R4 ;  /* 0x0039300401007387 */ /* 0x0081e40000100a00 */
[----:B------:R-:W2:Y:S02]  /*6e1d0*/  LDL.LU R14, [R1+0x3b6c] ;  /* 0x003b6c00010e7983 */ /* 0x000ea40000300800 */
[----:B------:R-:W3:Y:S01]  /*6e1e0*/  LDL.LU R15, [R1+0x3b68] ;  /* 0x003b6800010f7983 */ /* 0x000ee20000300800 */
[----:B------:R1:W-:Y:S01]  /*6e1f0*/  STL.64 [R1+0x3940], R16 ;  /* 0x0039401001007387 */ /* 0x0003e20000100a00 */
[----:B0-----:R-:W-:Y:S02]  /*6e200*/  IMAD.MOV.U32 R4, RZ, RZ, R29 ;  /* 0x000000ffff047224 */ /* 0x001fe400078e001d */
[----:B------:R-:W-:Y:S01]  /*6e210*/  IMAD.MOV.U32 R5, RZ, RZ, R28 ;  /* 0x000000ffff057224 */ /* 0x000fe200078e001c */
[----:B------:R-:W4:Y:S01]  /*6e220*/  LDL.LU R29, [R1+0x3b64] ;  /* 0x003b6400011d7983 */ /* 0x000f220000300800 */
[----:B------:R-:W4:Y:S03]  /*6e230*/  LDL.LU R28, [R1+0x3b60] ;  /* 0x003b6000011c7983 */ /* 0x000f260000300800 */
[----:B------:R2:W-:Y:S01]  /*6e240*/  STL.64 [R1+0x3948], R4 ;  /* 0x0039480401007387 */ /* 0x0005e20000100a00 */
[----:B-1----:R-:W4:Y:S02]  /*6e250*/  LDL.LU R16, [R1+0x6c0] ;  /* 0x0006c00001107983 */ /* 0x002f240000300800 */
[----:B------:R-:W4:Y:S02]  /*6e260*/  LDL.LU R17, [R1+0x6c4] ;  /* 0x0006c40001117983 */ /* 0x000f240000300800 */
[----:B------:R-:W4:Y:S01]  /*6e270*/  LDL.LU R18, [R1+0x6c8] ;  /* 0x0006c80001127983 */ /* 0x000f220000300800 */
[----:B------:R-:W4:Y:S01]  /*6e280*/  LDL.LU R19, [R1+0x6cc] ;  /* 0x0006cc0001137983 */ /* 0x000f220000300800 */
[----:B--2---:R-:W-:-:S02]  /*6e290*/  IMAD.MOV.U32 R5, RZ, RZ, R14 ;  /* 0x000000ffff057224 */ /* 0x004fc400078e000e */
[----:B---3--:R-:W-:Y:S01]  /*6e2a0*/  IMAD.MOV.U32 R4, RZ, RZ, R15 ;  /* 0x000000ffff047224 */ /* 0x008fe200078e000f */
[----:B----4-:R-:W-:Y:S01]  /*6e2b0*/  STL.64 [R1+0x3958], R18 ;  /* 0x0039581201007387 */ /* 0x010fe20000100a00 */
[----:B------:R0:W-:Y:S02]  /*6e2c0*/  STL.64 [R1+0x3950], R16 ;  /* 0x0039501001007387 */ /* 0x0001e40000100a00 */
[----:B------:R-:W2:Y:S02]  /*6e2d0*/  LDL.LU R15, [R1+0x3b5c] ;  /* 0x003b5c00010f7983 */ /* 0x000ea40000300800 */
[----:B------:R-:W3:Y:S01]  /*6e2e0*/  LDL.LU R14, [R1+0x3b58] ;  /* 0x003b5800010e7983 */ /* 0x000ee20000300800 */
[----:B------:R1:W-:Y:S04]  /*6e2f0*/  STL.64 [R1+0x3960], R4 ;  /* 0x0039600401007387 */ /* 0x0003e80000100a00 */
[----:B0-----:R-:W4:Y:S01]  /*6e300*/  LDL.LU R16, [R1+0x6d0] ;  /* 0x0006d00001107983 */ /* 0x001f220000300800 */
[----:B------:R-:W4:Y:S02]  /*6e310*/  LDL.LU R17, [R1+0x6d4] ;  /* 0x0006d40001117983 */ /* 0x000f240000300800 */
[----:B------:R-:W2:Y:S02]  /*6e320*/  LDL.LU R18, [R1+0x6d8] ;  /* 0x0006d80001127983 */ /* 0x000ea40000300800 */
[----:B------:R-:W2:Y:S02]  /*6e330*/  LDL.LU R19, [R1+0x6dc] ;  /* 0x0006dc0001137983 */ /* 0x000ea40000300800 */
[----:B-1----:R-:W-:-:S02]  /*6e340*/  IMAD.MOV.U32 R4, RZ, RZ, R28 ;  /* 0x000000ffff047224 */ /* 0x002fc400078e001c */
[----:B------:R-:W-:Y:S01]  /*6e350*/  IMAD.MOV.U32 R5, RZ, RZ, R29 ;  /* 0x000000ffff057224 */ /* 0x000fe200078e001d */
[----:B--2---:R-:W-:Y:S01]  /*6e360*/  STL.64 [R1+0x3970], R18 ;  /* 0x0039701201007387 */ /* 0x004fe20000100a00 */
[----:B----4-:R0:W-:Y:S02]  /*6e370*/  STL.64 [R1+0x3968], R16 ;  /* 0x0039681001007387 */ /* 0x0101e40000100a00 */
[----:B------:R-:W2:Y:S02]  /*6e380*/  LDL.LU R28, [R1+0x3b54] ;  /* 0x003b5400011c7983 */ /* 0x000ea40000300800 */
[----:B------:R-:W4:Y:S01]  /*6e390*/  LDL.LU R29, [R1+0x3b50] ;  /* 0x003b5000011d7983 */ /* 0x000f220000300800 */
[----:B------:R3:W-:Y:S04]  /*6e3a0*/  STL.64 [R1+0x3978], R4 ;  /* 0x0039780401007387 */ /* 0x0007e80000100a00 */
[----:B0-----:R-:W2:Y:S01]  /*6e3b0*/  LDL.LU R16, [R1+0x6e0] ;  /* 0x0006e00001107983 */ /* 0x001ea20000300800 */
[----:B------:R-:W2:Y:S02]  /*6e3c0*/  LDL.LU R17, [R1+0x6e4] ;  /* 0x0006e40001117983 */ /* 0x000ea40000300800 */
[----:B------:R-:W2:Y:S02]  /*6e3d0*/  LDL.LU R18, [R1+0x6e8] ;  /* 0x0006e80001127983 */ /* 0x000ea40000300800 */
[----:B------:R-:W2:Y:S02]  /*6e3e0*/  LDL.LU R19, [R1+0x6ec] ;  /* 0x0006ec0001137983 */ /* 0x000ea40000300800 */
[----:B---3--:R-:W-:-:S02]  /*6e3f0*/  IMAD.MOV.U32 R4, RZ, RZ, R14 ;  /* 0x000000ffff047224 */ /* 0x008fc400078e000e */
[----:B------:R-:W-:Y:S01]  /*6e400*/  IMAD.MOV.U32 R5, RZ, RZ, R15 ;  /* 0x000000ffff057224 */ /* 0x000fe200078e000f */
[----:B--2---:R-:W-:Y:S01]  /*6e410*/  STL.64 [R1+0x3988], R18 ;  /* 0x0039881201007387 */ /* 0x004fe20000100a00 */
[----:B------:R-:W-:Y:S02]  /*6e420*/  STL.64 [R1+0x3980], R16 ;  /* 0x0039801001007387 */ /* 0x000fe40000100a00 */
[----:B------:R-:W2:Y:S02]  /*6e430*/  LDL.LU R14, [R1+0x3b4c] ;  /* 0x003b4c00010e7983 */ /* 0x000ea40000300800 */
[----:B------:R-:W3:Y:S01]  /*6e440*/  LDL.LU R15, [R1+0x3b48] ;  /* 0x003b4800010f7983 */ /* 0x000ee20000300800 */
[----:B------:R4:W-:Y:S02]  /*6e450*/  STL.64 [R1+0x3990], R4 ;  /* 0x0039900401007387 */ /* 0x0009e40000100a00 */
[----:B----4-:R-:W-:Y:S02]  /*6e460*/  IMAD.MOV.U32 R4, RZ, RZ, R29 ;  /* 0x000000ffff047224 */ /* 0x010fe400078e001d */
[----:B------:R-:W-:Y:S01]  /*6e470*/  IMAD.MOV.U32 R5, RZ, RZ, R28 ;  /* 0x000000ffff057224 */ /* 0x000fe200078e001c */
[----:B------:R-:W4:Y:S01]  /*6e480*/  LDL.LU R29, [R1+0x3b44] ;  /* 0x003b4400011d7983 */ /* 0x000f220000300800 */
[----:B------:R-:W4:Y:S03]  /*6e490*/  LDL.LU R28, [R1+0x3b40] ;  /* 0x003b4000011c7983 */ /* 0x000f260000300800 */
[----:B------:R2:W-:Y:S01]  /*6e4a0*/  STL.64 [R1+0x39a8], R4 ;  /* 0x0039a80401007387 */ /* 0x0005e20000100a00 */
[----:B------:R-:W4:Y:S02]  /*6e4b0*/  LDL.LU R16, [R1+0x6f0] ;  /* 0x0006f00001107983 */ /* 0x000f240000300800 */
[----:B------:R-:W4:Y:S02]  /*6e4c0*/  LDL.LU R17, [R1+0x6f4] ;  /* 0x0006f40001117983 */ /* 0x000f240000300800 */
[----:B------:R-:W4:Y:S01]  /*6e4d0*/  LDL.LU R18, [R1+0x6f8] ;  /* 0x0006f80001127983 */ /* 0x000f220000300800 */
[----:B------:R-:W4:Y:S01]  /*6e4e0*/  LDL.LU R19, [R1+0x6fc] ;  /* 0x0006fc0001137983 */ /* 0x000f220000300800 */
[----:B--2---:R-:W-:-:S02]  /*6e4f0*/  IMAD.MOV.U32 R5, RZ, RZ, R14 ;  /* 0x000000ffff057224 */ /* 0x004fc400078e000e */
[----:B---3--:R-:W-:Y:S02]  /*6e500*/  IMAD.MOV.U32 R4, RZ, RZ, R15 ;  /* 0x000000ffff047224 */ /* 0x008fe400078e000f */
[----:B------:R-:W2:Y:S01]  /*6e510*/  LDL.LU R15, [R1+0x3b3c] ;  /* 0x003b3c00010f7983 */ /* 0x000ea20000300800 */
[----:B------:R-:W3:Y:S02]  /*6e520*/  LDL.LU R14, [R1+0x3b38] ;  /* 0x003b3800010e7983 */ /* 0x000ee40000300800 */
[----:B------:R-:W-:Y:S01]  /*6e530*/  STL.64 [R1+0x39c0], R4 ;  /* 0x0039c00401007387 */ /* 0x000fe20000100a00 */
        /* <DEDUP_REMOVED lines=12> */
[----:B----4-:R0:W-:Y:S03]  /*6e600*/  STL.64 [R1+0x39b0], R16 ;  /* 0x0039b01001007387 */ /* 0x0101e60000100a00 */
        /* <DEDUP_REMOVED lines=14> */
[----:B------:R-:W4:Y:S02]  /*6e6f0*/  LDL.LU R19, [R1+0x72c] ;  /* 0x00072c0001137983 */ /* 0x000f240000300800 */
[----:B------:R-:W-:-:S02]  /*6e700*/  IMAD.MOV.U32 R4, RZ, RZ, R29 ;  /* 0x000000ffff047224 */ /* 0x000fc400078e001d */
        /* <DEDUP_REMOVED lines=14> */
[----:B------:R0:W-:Y:S02]  /*6e7f0*/  STL.64 [R1+0x3a20], R4 ;  /* 0x003a200401007387 */ /* 0x0001e40000100a00 */
[----:B0-----:R-:W-:Y:S02]  /*6e800*/  IMAD.MOV.U32 R4, RZ, RZ, R28 ;  /* 0x000000ffff047224 */ /* 0x001fe400078e001c */
        /* <DEDUP_REMOVED lines=60> */
[----:B------:R-:W-:-:S05]  /*6ebd0*/  IMAD.MOV.U32 R5, RZ, RZ, R28 ;  /* 0x000000ffff057224 */ /* 0x000fca00078e001c */
        /* <DEDUP_REMOVED lines=9> */
[----:B--2---:R-:W-:Y:S01]  /*6ec70*/  STL.64 [R1+0x3ad0], R20 ;  /* 0x003ad01401007387 */ /* 0x004fe20000100a00 */
[----:B------:R-:W2:Y:S02]  /*6ec80*/  LDL.LU R4, [R1+0x3e0] ;  /* 0x0003e00001047983 */ /* 0x000ea40000300800 */
[----:B------:R-:W2:Y:S02]  /*6ec90*/  LDL.LU R5, [R1+0x3e4] ;  /* 0x0003e40001057983 */ /* 0x000ea40000300800 */
[----:B------:R-:W2:Y:S01]  /*6eca0*/  LDL.LU R6, [R1+0x3e8] ;  /* 0x0003e80001067983 */ /* 0x000ea20000300800 */
[----:B------:R-:W2:Y:S04]  /*6ecb0*/  LDL.LU R7, [R1+0x3ec] ;  /* 0x0003ec0001077983 */ /* 0x000ea80000300800 */
        /* <DEDUP_REMOVED lines=12> */
[----:B---3--:R-:W-:-:S02]  /*6ed80*/  IMAD.MOV.U32 R21, RZ, RZ, R14 ;  /* 0x000000ffff157224 */ /* 0x008fc400078e000e */
[----:B------:R-:W0:Y:S01]  /*6ed90*/  S2R R14, SR_TID.X ;  /* 0x00000000000e7919 */ /* 0x000e220000002100 */
[----:B------:R-:W-:-:S03]  /*6eda0*/  IMAD.MOV.U32 R20, RZ, RZ, R15 ;  /* 0x000000ffff147224 */ /* 0x000fc600078e000f */
[----:B--2---:R-:W-:Y:S01]  /*6edb0*/  STL.64 [R1+0x3aa8], R18 ;  /* 0x003aa81201007387 */ /* 0x004fe20000100a00 */
[----:B----4-:R1:W-:Y:S03]  /*6edc0*/  STL.64 [R1+0x3aa0], R16 ;  /* 0x003aa01001007387 */ /* 0x0103e60000100a00 */
[----:B-1----:R-:W2:Y:S01]  /*6edd0*/  LDL.LU R16, [R1+0x7b0] ;  /* 0x0007b00001107983 */ /* 0x002ea20000300800 */
[----:B------:R-:W2:Y:S02]  /*6ede0*/  LDL.LU R17, [R1+0x7b4] ;  /* 0x0007b40001117983 */ /* 0x000ea40000300800 */
[----:B------:R-:W3:Y:S02]  /*6edf0*/  LDL.LU R18, [R1+0x7b8] ;  /* 0x0007b80001127983 */ /* 0x000ee40000300800 */
[----:B------:R-:W3:Y:S01]  /*6ee00*/  LDL.LU R19, [R1+0x7bc] ;  /* 0x0007bc0001137983 */ /* 0x000ee20000300800 */
[----:B------:R-:W-:Y:S01]  /*6ee10*/  HMMA.16816.F32 R20, R24, R20, R4 ;  /* 0x000000141814723c */ /* 0x000fe20000001804 */
[C---:B0-----:R-:W-:Y:S01]  /*6ee20*/  LOP3.LUT R15, R14.reuse, 0x7, RZ, 0xc0, !PT ;  /* 0x000000070e0f7812 */ /* 0x041fe200078ec0ff */
[----:B------:R-:W-:-:S04]  /*6ee30*/  IMAD.SHL.U32 R28, R14, 0x2, RZ ;  /* 0x000000020e1c7824 */ /* 0x000fc800078e00ff */
[----:B------:R-:W-:Y:S02]  /*6ee40*/  IMAD R29, R15, 0x90, RZ ;  /* 0x000000900f1d7824 */ /* 0x000fe400078e02ff */
[----:B------:R-:W-:-:S03]  /*6ee50*/  IMAD.SHL.U32 R15, R14, 0x40, RZ ;  /* 0x000000400e0f7824 */ /* 0x000fc600078e00ff */
[----:B------:R-:W-:-:S04]  /*6ee60*/  LOP3.LUT R29, R29, 0x10, R28, 0x78, !PT ;  /* 0x000000101d1d7812 */ /* 0x000fc800078e781c */
[----:B------:R-:W-:Y:S01]  /*6ee70*/  LOP3.LUT R29, R29, 0x400, R15, 0xf8, !PT ;  /* 0x000004001d1d7812 */ /* 0x000fe200078ef80f */
        /* <DEDUP_REMOVED lines=10> */
[----:B------:R-:W4:Y:S01]  /*6ef20*/  LDL.LU R12, [R1+0x670] ;  /* 0x00067000010c7983 */ /* 0x000f220000300800 */
[----:B------:R-:W4:Y:S02]  /*6ef30*/  LDL.LU R13, [R1+0x674] ;  /* 0x00067400010d7983 */ /* 0x000f240000300800 */
[----:B------:R-:W4:Y:S02]  /*6ef40*/  LDL.LU R14, [R1+0x678] ;  /* 0x00067800010e7983 */ /* 0x000f240000300800 */
[----:B------:R-:W4:Y:S01]  /*6ef50*/  LDL.LU R15, [R1+0x67c] ;  /* 0x00067c00010f7983 */ /* 0x000f220000300800 */
[----:B------:R-:W2:Y:S01]  /*6ef60*/  LDL.LU.64 R6, [R1+0x3ae0] ;  /* 0x003ae00001067983 */ /* 0x000ea20000300a00 */
[----:B------:R-:W2:Y:S02]  /*6ef70*/  LDL.LU.64 R4, [R1+0x3ad8] ;  /* 0x003ad80001047983 */ /* 0x000ea40000300a00 */
[----:B------:R0:W-:Y:S02]  /*6ef80*/  STL.64 [R1+0x3f0], R20 ;  /* 0x0003f01401007387 */ /* 0x0001e40000100a00 */
[----:B------:R2:W-:Y:S01]  /*6ef90*/  STL.64 [R1+0x3f8], R22 ;  /* 0x0003f81601007387 */ /* 0x0005e20000100a00 */
[----:B0-----:R-:W2:Y:S01]  /*6efa0*/  LDL.LU.64 R20, [R1+0x3ad0] ;  /* 0x003ad00001147983 */ /* 0x001ea20000300a00 */
[----:B------:R-:W-:Y:S01]  /*6efb0*/  LOP3.LUT R29, R29, 0x40, RZ, 0x3c, !PT ;  /* 0x000000401d1d7812 */ /* 0x000fe200078e3cff */
[C---:B--2---:R-:W-:Y:S02]  /*6efc0*/  HMMA.16816.F32 R20, R24.reuse, R20, R4 ;  /* 0x000000141814723c */ /* 0x044fe40000001804 */
[----:B------:R-:W2:Y:S11]  /*6efd0*/  LDL.LU.64 R4, [R1+0x3ac8] ;  /* 0x003ac80001047983 */ /* 0x000eb60000300a00 */
[----:B------:R-:W-:Y:S10]  /*6efe0*/  @!UPT UIADD3 URZ, URZ, URZ, URZ ;  /* 0x0000003f3f3ff290 */ /* 0x000ff4000fffe03f */
[----:B------:R-:W-:Y:S01]  /*6eff0*/  STL.64 [R1+0x3e0], R20 ;  /* 0x0003e01401007387 */ /* 0x000fe20000100a00 */
[----:B------:R-:W-:Y:S02]  /*6f000*/  STL.64 [R1+0x3e8], R22 ;  /* 0x0003e81601007387 */ /* 0x000fe40000100a00 */
[----:B------:R-:W0:Y:S02]  /*6f010*/  LDSM.16.MT88.4 R20, [R29+0x11000] ;  /* 0x011000001d14783b */ /* 0x000e240000004200 */
[----:B0-----:R-:W-:Y:S02]  /*6f020*/  STL.64 [R1+0x38b8], R22 ;  /* 0x0038b81601007387 */ /* 0x001fe40000100a00 */
[----:B------:R0:W-:Y:S02]  /*6f030*/  STL.64 [R1+0x38b0], R20 ;  /* 0x0038b01401007387 */ /* 0x0001e40000100a00 */
[----:B0-----:R-:W3:Y:S01]  /*6f040*/  LDL.LU R20, [R1+0x650] ;  /* 0x0006500001147983 */ /* 0x001ee20000300800 */
[----:B------:R-:W3:Y:S02]  /*6f050*/  LDL.LU R21, [R1+0x654] ;  /* 0x0006540001157983 */ /* 0x000ee40000300800 */
[----:B------:R-:W3:Y:S02]  /*6f060*/  LDL.LU R22, [R1+0x658] ;  /* 0x0006580001167983 */ /* 0x000ee40000300800 */
[----:B------:R-:W3:Y:S01]  /*6f070*/  LDL.LU R23, [R1+0x65c] ;  /* 0x00065c0001177983 */ /* 0x000ee20000300800 */
[C---:B--2---:R-:W-:Y:S01]  /*6f080*/  HMMA.16816.F32 R4, R24.reuse, R4, R16 ;  /* 0x000000041804723c */ /* 0x044fe20000001810 */
[----:B------:R-:W2:Y:S01]  /*6f090*/  LDL.LU.64 R18, [R1+0x3ac0] ;  /* 0x003ac00001127983 */ /* 0x000ea20000300a00 */
[----:B------:R-:W2:Y:S11]  /*6f0a0*/  LDL.LU.64 R16, [R1+0x3ab8] ;  /* 0x003ab80001107983 */ /* 0x000eb60000300a00 */
[----:B------:R-:W-:Y:S10]  /*6f0b0*/  @!UPT UIADD3 URZ, URZ, URZ, URZ ;  /* 0x0000003f3f3ff290 */ /* 0x000ff4000fffe03f */
        /* <DEDUP_REMOVED lines=119> */
[----:B------:R0:W-:Y:S03]  /*6f830*/  STL.64 [R1+0x6b8], R18 ;  /* 0x0006b81201007387 */ /* 0x0001e60000100a00 */
[----:B0-----:R-:W3:Y:S01]  /*6f840*/  LDL.LU.64 R18, [R1+0x3920] ;  /* 0x0039200001127983 */ /* 0x001ee20000300a00 */
[----:B------:R-:W3:Y:S01]  /*6f850*/  LDL.LU.64 R16, [R1+0x3918] ;  /* 0x0039180001107983 */ /* 0x000ee20000300a00 */
        /* <DEDUP_REMOVED lines=12> */
[----:B0-----:R-:W3:Y:S01]  /*6f920*/  LDL.LU R6, [R1+0x38f0] ;  /* 0x0038f00001067983 */ /* 0x001ee20000300800 */
[----:B------:R-:W3:Y:S01]  /*6f930*/  LDL.LU.64 R4, [R1+0x38e8] ;  /* 0x0038e80001047983 */ /* 0x000ee20000300a00 */
[C---:B--2---:R-:W-:Y:S02]  /*6f940*/  HMMA.16816.F32 R16, R24.reuse, R16, R8 ;  /* 0x000000101810723c */ /* 0x044fe40000001808 */
[----:B------:R-:W2:Y:S01]  /*6f950*/  LDL.LU.64 R10, [R1+0x38e0] ;  /* 0x0038e000010a7983 */ /* 0x000ea20000300a00 */
[----:B------:R-:W2:Y:S11]  /*6f960*/  LDL.LU.64 R8, [R1+0x38d8] ;  /* 0x0038d80001087983 */ /* 0x000eb60000300a00 */
        /* <DEDUP_REMOVED lines=8> */
[----:B------:R0:W-:Y:S01]  /*6f9f0*/  STL.64 [R1+0x670], R12 ;  /* 0x0006700c01007387 */ /* 0x0001e20000100a00 */
[----:B------:R-:W-:Y:S03]  /*6fa00*/  STL.64 [R1+0x678], R14 ;  /* 0x0006780e01007387 */ /* 0x000fe60000100a00 */
[----:B0-----:R-:W4:Y:S01]  /*6fa10*/  LDL.LU.64 R12, [R1+0x38c0] ;  /* 0x0038c000010c7983 */ /* 0x001f220000300a00 */
[----:B--2---:R-:W-:Y:S02]  /*6fa20*/  STL.64 [R1+0x36d8], R18 ;  /* 0x0036d81201007387 */ /* 0x004fe40000100a00 */
[----:B------:R0:W-:Y:S02]  /*6fa30*/  STL.64 [R1+0x36d0], R16 ;  /* 0x0036d01001007387 */ /* 0x0001e40000100a00 */
[----:B0-----:R-:W4:Y:S01]  /*6fa40*/  LDL.LU R16, [R1+0x660] ;  /* 0x0006600001107983 */ /* 0x001f220000300800 */
[----:B------:R-:W4:Y:S02]  /*6fa50*/  LDL.LU R17, [R1+0x664] ;  /* 0x0006640001117983 */ /* 0x000f240000300800 */
[----:B------:R-:W4:Y:S02]  /*6fa60*/  LDL.LU R18, [R1+0x668] ;  /* 0x0006680001127983 */ /* 0x000f240000300800 */
[----:B------:R-:W4:Y:S02]  /*6fa70*/  LDL.LU R19, [R1+0x66c] ;  /* 0x00066c0001137983 */ /* 0x000f240000300800 */
[C---:B----4-:R-:W-:Y:S01]  /*6fa80*/  HMMA.16816.F32 R16, R24.reuse, R12, R16 ;  /* 0x0000000c1810723c */ /* 0x050fe20000001810 */
[----:B------:R-:W-:Y:S11]  /*6fa90*/  STL.64 [R1+0x3890], R12 ;  /* 0x0038900c01007387 */ /* 0x000ff60000100a00 */
[----:B------:R-:W-:Y:S11]  /*6faa0*/  @!UPT UIADD3 URZ, URZ, URZ, URZ ;  /* 0x0000003f3f3ff290 */ /* 0x000ff6000fffe03f */
[----:B------:R0:W-:Y:S01]  /*6fab0*/  STL.64 [R1+0x660], R16 ;  /* 0x0006601001007387 */ /* 0x0001e20000100a00 */
[----:B------:R-:W-:Y:S03]  /*6fac0*/  STL.64 [R1+0x668], R18 ;  /* 0x0006681201007387 */ /* 0x000fe60000100a00 */
[----:B0-----:R-:W2:Y:S01]  /*6fad0*/  LDL.LU.64 R16, [R1+0x140] ;  /* 0x0001400001107983 */ /* 0x001ea20000300a00 */
[----:B------:R-:W-:Y:S03]  /*6fae0*/  HMMA.16816.F32 R12, R24, R8, R20 ;  /* 0x00000008180c723c */ /* 0x000fe60000001814 */
[----:B--2---:R0:W-:Y:S11]  /*6faf0*/  STL.64 [R1+0x3840], R16 ;  /* 0x0038401001007387 */ /* 0x0041f60000100a00 */
[----:B------:R-:W-:Y:S09]  /*6fb00*/  @!UPT UIADD3 URZ, URZ, URZ, URZ ;  /* 0x0000003f3f3ff290 */ /* 0x000ff2000fffe03f */
[----:B------:R1:W-:Y:S02]  /*6fb10*/  STL.64 [R1+0x650], R12 ;  /* 0x0006500c01007387 */ /* 0x0003e40000100a00 */
[----:B------:R2:W-:Y:S01]  /*6fb20*/  STL.64 [R1+0x658], R14 ;  /* 0x0006580e01007387 */ /* 0x0005e20000100a00 */
[----:B0-----:R-:W4:Y:S01]  /*6fb30*/  LDL.LU R16, [R1+0x5f0] ;  /* 0x0005f00001107983 */ /* 0x001f220000300800 */
[----:B------:R-:W4:Y:S02]  /*6fb40*/  LDL.LU R17, [R1+0x5f4] ;  /* 0x0005f40001117983 */ /* 0x000f240000300800 */
[----:B------:R-:W3:Y:S02]  /*6fb50*/  LDL.LU R18, [R1+0x5f8] ;  /* 0x0005f80001127983 */ /* 0x000ee40000300800 */
[----:B------:R-:W3:Y:S01]  /*6fb60*/  LDL.LU R19, [R1+0x5fc] ;  /* 0x0005fc0001137983 */ /* 0x000ee20000300800 */
[----:B-1----:R-:W3:Y:S01]  /*6fb70*/  LDL.LU R12, [R1+0x630] ;  /* 0x00063000010c7983 */ /* 0x002ee20000300800 */
[----:B------:R-:W3:Y:S02]  /*6fb80*/  LDL.LU R13, [R1+0x634] ;  /* 0x00063400010d7983 */ /* 0x000ee40000300800 */
[----:B--2---:R-:W2:Y:S02]  /*6fb90*/  LDL.LU R14, [R1+0x638] ;  /* 0x00063800010e7983 */ /* 0x004ea40000300800 */
[----:B------:R-:W2:Y:S02]  /*6fba0*/  LDL.LU R15, [R1+0x63c] ;  /* 0x00063c00010f7983 */ /* 0x000ea40000300800 */
[----:B--2---:R-:W-:Y:S01]  /*6fbb0*/  STL.64 [R1+0x38a0], R14 ;  /* 0x0038a00e01007387 */ /* 0x004fe20000100a00 */
[----:B---3--:R-:W-:Y:S02]  /*6fbc0*/  STL.64 [R1+0x3898], R12 ;  /* 0x0038980c01007387 */ /* 0x008fe40000100a00 */
[----:B------:R-:W2:Y:S02]  /*6fbd0*/  LDL.LU R20, [R1+0x3d0] ;  /* 0x0003d00001147983 */ /* 0x000ea40000300800 */
[----:B------:R-:W2:Y:S01]  /*6fbe0*/  LDL.LU R21, [R1+0x3d4] ;  /* 0x0003d40001157983 */ /* 0x000ea20000300800 */
[----:B------:R-:W2:Y:S01]  /*6fbf0*/  LDL.LU R22, [R1+0x3d8] ;  /* 0x0003d80001167983 */ /* 0x000ea20000300800 */
[----:B------:R-:W2:Y:S02]  /*6fc00*/  LDL.LU R23, [R1+0x3dc] ;  /* 0x0003dc0001177983 */ /* 0x000ea40000300800 */
[----:B------:R-:W-:Y:S02]  /*6fc10*/  STL.64 [R1+0x3850], R18 ;  /* 0x0038501201007387 */ /* 0x000fe40000100a00 */
[----:B----4-:R0:W-:Y:S02]  /*6fc20*/  STL.64 [R1+0x3848], R16 ;  /* 0x0038481001007387 */ /* 0x0101e40000100a00 */
[----:B0-----:R-:W3:Y:S04]  /*6fc30*/  LDL.LU.64 R16, [R1+0x170] ;  /* 0x0001700001107983 */ /* 0x001ee80000300a00 */
[----:B---3--:R0:W-:Y:S04]  /*6fc40*/  STL.64 [R1+0x3858], R16 ;  /* 0x0038581001007387 */ /* 0x0081e80000100a00 */
[----:B0-----:R-:W3:Y:S04]  /*6fc50*/  LDL.LU.64 R16, [R1+0x180] ;  /* 0x0001800001107983 */ /* 0x001ee80000300a00 */
[----:B---3--:R0:W-:Y:S02]  /*6fc60*/  STL.64 [R1+0x3870], R16 ;  /* 0x0038701001007387 */ /* 0x0081e40000100a00 */
[----:B0-----:R-:W-:-:S02]  /*6fc70*/  IMAD.MOV.U32 R16, RZ, RZ, R2 ;  /* 0x000000ffff107224 */ /* 0x001fc400078e0002 */
[----:B------:R-:W-:-:S05]  /*6fc80*/  IMAD.MOV.U32 R17, RZ, RZ, R0 ;  /* 0x000000ffff117224 */ /* 0x000fca00078e0000 */
[----:B------:R0:W-:Y:S04]  /*6fc90*/  STL.64 [R1+0x3888], R16 ;  /* 0x0038881001007387 */ /* 0x0001e80000100a00 */
[----:B0-----:R-:W3:Y:S04]  /*6fca0*/  LDL.LU.64 R16, [R1+0x1a0] ;  /* 0x0001a00001107983 */ /* 0x001ee80000300a00 */
[----:B---3--:R0:W-:Y:S04]  /*6fcb0*/  STL.64 [R1+0x38a8], R16 ;  /* 0x0038a81001007387 */ /* 0x0081e80000100a00 */
[----:B0-----:R-:W3:Y:S01]  /*6fcc0*/  LDL.LU R16, [R1+0x640] ;  /* 0x0006400001107983 */ /* 0x001ee20000300800 */
[----:B------:R-:W3:Y:S02]  /*6fcd0*/  LDL.LU R17, [R1+0x644] ;  /* 0x0006440001117983 */ /* 0x000ee40000300800 */
[----:B------:R-:W3:Y:S02]  /*6fce0*/  LDL.LU R18, [R1+0x648] ;  /* 0x0006480001127983 */ /* 0x000ee40000300800 */
[----:B------:R-:W3:Y:S01]  /*6fcf0*/  LDL.LU R19, [R1+0x64c] ;  /* 0x00064c0001137983 */ /* 0x000ee20000300800 */
[----:B------:R-:W-:Y:S01]  /*6fd00*/  STL.64 [R1+0x36c0], R10 ;  /* 0x0036c00a01007387 */ /* 0x000fe20000100a00 */
        /* <DEDUP_REMOVED lines=11> */
[----:B------:R-:W-:Y:S01]  /*6fdc0*/  HMMA.16816.F32 R24, R24, R4, R20 ;  /* 0x000000041818723c */ /* 0x000fe20000001814 */
[----:B------:R-:W0:Y:S04]  /*6fdd0*/  S2R R0, SR_TID.X ;  /* 0x0000000000007919 */ /* 0x000e280000002100 */
[----:B------:R-:W1:Y:S01]  /*6fde0*/  S2R R2, SR_TID.X ;  /* 0x0000000000027919 */ /* 0x000e620000002100 */
[----:B0-----:R-:W-:Y:S01]  /*6fdf0*/  LOP3.LUT R0, R0, 0x7, RZ, 0xc0, !PT ;  /* 0x0000000700007812 */ /* 0x001fe200078ec0ff */
[----:B-1----:R-:W-:-:S04]  /*6fe00*/  IMAD.SHL.U32 R7, R2, 0x2, RZ ;  /* 0x0000000202077824 */ /* 0x002fc800078e00ff */
[----:B------:R-:W-:Y:S01]  /*6fe10*/  IMAD R0, R0, 0x90, RZ ;  /* 0x0000009000007824 */ /* 0x000fe200078e02ff */
[----:B----4-:R-:W-:Y:S01]  /*6fe20*/  STL.64 [R1+0x3880], R10 ;  /* 0x0038800a01007387 */ /* 0x010fe20000100a00 */
[----:B--2---:R0:W-:Y:S03]  /*6fe30*/  STL.64 [R1+0x3878], R8 ;  /* 0x0038780801007387 */ /* 0x0041e60000100a00 */
[----:B0-----:R-:W2:Y:S01]  /*6fe40*/  LDL.LU R8, [R1+0x620] ;  /* 0x0006200001087983 */ /* 0x001ea20000300800 */
[----:B------:R-:W2:Y:S02]  /*6fe50*/  LDL.LU R9, [R1+0x624] ;  /* 0x0006240001097983 */ /* 0x000ea40000300800 */
[----:B------:R-:W2:Y:S02]  /*6fe60*/  LDL.LU R10, [R1+0x628] ;  /* 0x00062800010a7983 */ /* 0x000ea40000300800 */
[----:B------:R-:W2:Y:S01]  /*6fe70*/  LDL.LU R11, [R1+0x62c] ;  /* 0x00062c00010b7983 */ /* 0x000ea20000300800 */
[----:B------:R-:W3:Y:S01]  /*6fe80*/  LDL.LU.64 R22, [R1+0x38b8] ;  /* 0x0038b80001167983 */ /* 0x000ee20000300a00 */
[----:B------:R-:W3:Y:S02]  /*6fe90*/  LDL.LU.64 R20, [R1+0x38b0] ;  /* 0x0038b00001147983 */ /* 0x000ee40000300a00 */
[----:B------:R-:W-:Y:S01]  /*6fea0*/  IMAD.SHL.U32 R2, R2, 0x40, RZ ;  /* 0x0000004002027824 */ /* 0x000fe200078e00ff */
[----:B------:R-:W-:-:S04]  /*6feb0*/  LOP3.LUT R0, R0, 0x10, R7, 0x78, !PT ;  /* 0x0000001000007812 */ /* 0x000fc800078e7807 */
[----:B------:R-:W-:Y:S01]  /*6fec0*/  LOP3.LUT R0, R0, 0x400, R2, 0xf8, !PT ;  /* 0x0000040000007812 */ /* 0x000fe200078ef802 */
[----:B------:R-:W-:Y:S03]  /*6fed0*/  STL.64 [R1+0x3d0], R24 ;  /* 0x0003d01801007387 */ /* 0x000fe60000100a00 */
[----:B------:R-:W-:Y:S01]  /*6fee0*/  LOP3.LUT R0, R0, 0x60, RZ, 0x3c, !PT ;  /* 0x0000006000007812 */ /* 0x000fe200078e3cff */
[----:B------:R-:W-:Y:S04]  /*6fef0*/  STL.64 [R1+0x3d8], R26 ;  /* 0x0003d81a01007387 */ /* 0x000fe80000100a00 */
[----:B------:R-:W0:Y:S01]  /*6ff00*/  LDSM.16.MT88.4 R24, [R0+0x11000] ;  /* 0x011000000018783b */ /* 0x000e220000004200 */
[----:B------:R-:W-:-:S02]  /*6ff10*/  IMAD.MOV.U32 R12, RZ, RZ, R6 ;  /* 0x000000ffff0c7224 */ /* 0x000fc400078e0006 */
[----:B------:R-:W-:Y:S01]  /*6ff20*/  IMAD.MOV.U32 R13, RZ, RZ, R3 ;  /* 0x000000ffff0d7224 */ /* 0x000fe200078e0003 */
[----:B0-----:R-:W-:Y:S01]  /*6ff30*/  STL.64 [R1+0x3698], R26 ;  /* 0x0036981a01007387 */ /* 0x001fe20000100a00 */
[----:B------:R0:W-:Y:S03]  /*6ff40*/  STL.64 [R1+0x3690], R24 ;  /* 0x0036901801007387 */ /* 0x0001e60000100a00 */
[----:B0-----:R-:W4:Y:S02]  /*6ff50*/  LDL.LU.64 R24, [R1+0x150] ;  /* 0x0001500001187983 */ /* 0x001f240000300a00 */
        /* <DEDUP_REMOVED lines=10> */
[----:B------:R0:W-:Y:S01]  /*70000*/  STL.64 [R1+0x630], R12 ;  /* 0x0006300c01007387 */ /* 0x0001e20000100a00 */
[----:B------:R1:W-:Y:S03]  /*70010*/  STL.64 [R1+0x638], R14 ;  /* 0x0006380e01007387 */ /* 0x0003e60000100a00 */
[----:B0-----:R-:W3:Y:S01]  /*70020*/  LDL.LU.64 R12, [R1+0x3890] ;  /* 0x00389000010c7983 */ /* 0x001ee20000300a00 */
[----:B-1----:R-:W-:Y:S02]  /*70030*/  IMAD.MOV.U32 R14, RZ, RZ, R16 ;  /* 0x000000ffff0e7224 */ /* 0x002fe400078e0010 */
[----:B------:R-:W-:Y:S02]  /*70040*/  IMAD.MOV.U32 R15, RZ, RZ, R17 ;  /* 0x000000ffff0f7224 */ /* 0x000fe400078e0011 */
[----:B------:R-:W2:Y:S03]  /*70050*/  LDL.LU.64 R16, [R1+0x3888] ;  /* 0x0038880001107983 */ /* 0x000ea60000300a00 */
[----:B------:R-:W-:Y:S01]  /*70060*/  STL.64 [R1+0x36e8], R14 ;  /* 0x0036e80e01007387 */ /* 0x000fe20000100a00 */
[C---:B--2---:R-:W-:Y:S01]  /*70070*/  HMMA.16816.F32 R16, R20.reuse, R16, R8 ;  /* 0x000000101410723c */ /* 0x044fe20000001808 */
[----:B---3--:R0:W-:Y:S04]  /*70080*/  STL.64 [R1+0x36e0], R12 ;  /* 0x0036e00c01007387 */ /* 0x0081e80000100a00 */
[----:B0-----:R-:W4:Y:S01]  /*70090*/  LDL.LU R12, [R1+0x5e0] ;  /* 0x0005e000010c7983 */ /* 0x001f220000300800 */
[----:B------:R-:W4:Y:S02]  /*700a0*/  LDL.LU R13, [R1+0x5e4] ;  /* 0x0005e400010d7983 */ /* 0x000f240000300800 */
[----:B------:R-:W4:Y:S02]  /*700b0*/  LDL.LU R14, [R1+0x5e8] ;  /* 0x0005e800010e7983 */ /* 0x000f240000300800 */
[----:B------:R-:W4:Y:S01]  /*700c0*/  LDL.LU R15, [R1+0x5ec] ;  /* 0x0005ec00010f7983 */ /* 0x000f220000300800 */
[----:B------:R-:W2:Y:S01]  /*700d0*/  LDL.LU.64 R10, [R1+0x3880] ;  /* 0x00388000010a7983 */ /* 0x000ea20000300a00 */
[----:B------:R-:W2:Y:S11]  /*700e0*/  LDL.LU.64 R8, [R1+0x3878] ;  /* 0x0038780001087983 */ /* 0x000eb60000300a00 */
[----:B------:R0:W-:Y:S01]  /*700f0*/  STL.64 [R1+0x620], R16 ;  /* 0x0006201001007387 */ /* 0x0001e20000100a00 */
[----:B------:R-:W-:Y:S03]  /*70100*/  STL.64 [R1+0x628], R18 ;  /* 0x0006281201007387 */ /* 0x000fe60000100a00 */
[----:B0-----:R-:W2:Y:S02]  /*70110*/  LDL.LU.64 R16, [R1+0x3870] ;  /* 0x0038700001107983 */ /* 0x001ea40000300a00 */
        /* <DEDUP_REMOVED lines=8> */
[----:B------:R-:W3:Y:S02]  /*701a0*/  LDL.LU.64 R16, [R1+0x3858] ;  /* 0x0038580001107983 */ /* 0x000ee40000300a00 */
[----:B------:R-:W-:Y:S01]  /*701b0*/  STL.64 [R1+0x36b0], R6 ;  /* 0x0036b00601007387 */ /* 0x000fe20000100a00 */
[----:B------:R0:W-:Y:S04]  /*701c0*/  STL.64 [R1+0x36a8], R4 ;  /* 0x0036a80401007387 */ /* 0x0001e80000100a00 */
[----:B0-----:R-:W3:Y:S01]  /*701d0*/  LDL.LU R4, [R1+0x600] ;  /* 0x0006000001047983 */ /* 0x001ee20000300800 */
[----:B------:R-:W3:Y:S02]  /*701e0*/  LDL.LU R5, [R1+0x604] ;  /* 0x0006040001057983 */ /* 0x000ee40000300800 */
[----:B------:R-:W3:Y:S02]  /*701f0*/  LDL.LU R6, [R1+0x608] ;  /* 0x0006080001067983 */ /* 0x000ee40000300800 */
[----:B------:R-:W3:Y:S02]  /*70200*/  LDL.LU R7, [R1+0x60c] ;  /* 0x00060c0001077983 */ /* 0x000ee40000300800 */
[C---:B---3--:R-:W-:Y:S11]  /*70210*/  HMMA.16816.F32 R4, R20.reuse, R16, R4 ;  /* 0x000000101404723c */ /* 0x048ff60000001804 */
[----:B------:R-:W-:Y:S11]  /*70220*/  @!UPT UIADD3 URZ, URZ, URZ, URZ ;  /* 0x0000003f3f3ff290 */ /* 0x000ff6000fffe03f */
[----:B------:R-:W-:Y:S01]  /*70230*/  @!UPT UIADD3 URZ, URZ, URZ, URZ ;  /* 0x0000003f3f3ff290 */ /* 0x000fe2000fffe03f */
[----:B------:R0:W-:Y:S01]  /*70240*/  STL.64 [R1+0x600], R4 ;  /* 0x0006000401007387 */ /* 0x0001e20000100a00 */
[----:B------:R-:W-:Y:S02]  /*70250*/  STL.64 [R1+0x608], R6 ;  /* 0x0006080601007387 */ /* 0x000fe40000100a00 */
[----:B------:R-:W3:Y:S02]  /*70260*/  LDL.LU.64 R18, [R1+0x3850] ;  /* 0x0038500001127983 */ /* 0x000ee40000300a00 */
[----:B0-----:R-:W-:Y:S02]  /*70270*/  IMAD.MOV.U32 R5, RZ, RZ, R16 ;  /* 0x000000ffff057224 */ /* 0x001fe400078e0010 */
[----:B------:R-:W-:Y:S02]  /*70280*/  IMAD.MOV.U32 R4, RZ, RZ, R17 ;  /* 0x000000ffff047224 */ /* 0x000fe400078e0011 */
[----:B------:R-:W3:Y:S03]  /*70290*/  LDL.LU.64 R16, [R1+0x3848] ;  /* 0x0038480001107983 */ /* 0x000ee60000300a00 */
[----:B------:R0:W-:Y:S02]  /*702a0*/  STL.64 [R1+0x36f0], R4 ;  /* 0x0036f00401007387 */ /* 0x0001e40000100a00 */
[----:B0-----:R-:W3:Y:S02]  /*702b0*/  LDL.LU.64 R4, [R1+0x160] ;  /* 0x0001600001047983 */ /* 0x001ee40000300a00 */
[C---:B---3--:R-:W-:Y:S11]  /*702c0*/  HMMA.16816.F32 R16, R20.reuse, R4, R16 ;  /* 0x000000041410723c */ /* 0x048ff60000001810 */
[----:B------:R-:W-:Y:S11]  /*702d0*/  @!UPT UIADD3 URZ, URZ, URZ, URZ ;  /* 0x0000003f3f3ff290 */ /* 0x000ff6000fffe03f */
[----:B------:R-:W-:Y:S01]  /*702e0*/  @!UPT UIADD3 URZ, URZ, URZ, URZ ;  /* 0x0000003f3f3ff290 */ /* 0x000fe2000fffe03f */
[----:B------:R0:W-:Y:S01]  /*702f0*/  STL.64 [R1+0x5f0], R16 ;  /* 0x0005f01001007387 */ /* 0x0001e20000100a00 */
[----:B------:R-:W-:Y:S03]  /*70300*/  STL.64 [R1+0x5f8], R18 ;  /* 0x0005f81201007387 */ /* 0x000fe60000100a00 */
[----:B0-----:R-:W2:Y:S01]  /*70310*/  LDL.LU.64 R16, [R1+0x3840] ;  /* 0x0038400001107983 */ /* 0x001ea20000300a00 */
[----:B------:R-:W-:Y:S02]  /*70320*/  IMAD.MOV.U32 R2, RZ, RZ, R4 ;  /* 0x000000ffff027224 */ /* 0x000fe400078e0004 */
[----:B------:R-:W-:Y:S02]  /*70330*/  IMAD.MOV.U32 R0, RZ, RZ, R5 ;  /* 0x000000ffff007224 */ /* 0x000fe400078e0005 */
[C---:B----4-:R-:W-:Y:S03]  /*70340*/  HMMA.16816.F32 R4, R20.reuse, R24, R12 ;  /* 0x000000181404723c */ /* 0x050fe6000000180c */
[----:B------:R-:W-:Y:S01]  /*70350*/  STL [R1+0x35b0], R0 ;  /* 0x0035b00001007387 */ /* 0x000fe20000100800 */
[----:B------:R-:W-:Y:S02]  /*70360*/  STL [R1+0x35ac], R2 ;  /* 0x0035ac0201007387 */ /* 0x000fe40000100800 */
[----:B------:R-:W-:Y:S11]  /*70370*/  IMAD.MOV.U32 R28, RZ, RZ, R24 ;  /* 0x000000ffff1c7224 */ /* 0x000ff600078e0018 */
[----:B------:R-:W-:Y:S06]  /*70380*/  @!UPT UIADD3 URZ, URZ, URZ, URZ ;  /* 0x0000003f3f3ff290 */ /* 0x000fec000fffe03f */
[----:B------:R-:W-:Y:S01]  /*70390*/  STL.64 [R1+0x5e0], R4 ;  /* 0x0005e00401007387 */ /* 0x000fe20000100a00 */
[----:B------:R2:W-:Y:S02]  /*703a0*/  STL.64 [R1+0x5e8], R6 ;  /* 0x0005e80601007387 */ /* 0x0005e40000100a00 */
[----:B------:R-:W-:Y:S02]  /*703b0*/  IMAD.MOV.U32 R3, RZ, RZ, R25 ;  /* 0x000000ffff037224 */ /* 0x000fe400078e0019 */
[----:B------:R-:W-:Y:S03]  /*703c0*/  STL [R1+0x35b8], R28 ;  /* 0x0035b81c01007387 */ /* 0x000fe60000100800 */
[----:B------:R-:W-:Y:S01]  /*703d0*/  STL [R1+0x35b4], R3 ;  /* 0x0035b40301007387 */ /* 0x000fe20000100800 */
[----:B--2---:R-:W-:Y:S11]  /*703e0*/  HMMA.16816.F32 R4, R20, R16, R8 ;  /* 0x000000101404723c */ /* 0x004ff60000001808 */
[----:B------:R-:W-:Y:S11]  /*703f0*/  @!UPT UIADD3 URZ, URZ, URZ, URZ ;  /* 0x0000003f3f3ff290 */ /* 0x000ff6000fffe03f */
[----:B------:R-:W-:Y:S01]  /*70400*/  @!UPT UIADD3 URZ, URZ, URZ, URZ ;  /* 0x0000003f3f3ff290 */ /* 0x000fe2000fffe03f */
[----:B------:R0:W-:Y:S01]  /*70410*/  STL.64 [R1+0x5d0], R4 ;  /* 0x0005d00401007387 */ /* 0x0001e20000100a00 */
[----:B------:R-:W-:Y:S03]  /*70420*/  STL.64 [R1+0x5d8], R6 ;  /* 0x0005d80601007387 */ /* 0x000fe60000100a00 */
[----:B0-----:R-:W2:Y:S04]  /*70430*/  LDL.LU.64 R4, [R1+0xf0] ;  /* 0x0000f00001047983 */ /* 0x001ea80000300a00 */
[----:B--2---:R0:W-:Y:S04]  /*70440*/  STL.64 [R1+0x37e0], R4 ;  /* 0x0037e00401007387 */ /* 0x0041e80000100a00 */
[----:B0-----:R-:W2:Y:S04]  /*70450*/  LDL.LU.64 R4, [R1+0x100] ;  /* 0x0001000001047983 */ /* 0x001ea80000300a00 */
[----:B--2---:R0:W-:Y:S01]  /*70460*/  STL.64 [R1+0x37f8], R4 ;  /* 0x0037f80401007387 */ /* 0x0041e20000100a00 */
[----:B------:R-:W2:Y:S02]  /*70470*/  LDL.LU R12, [R1+0x570] ;  /* 0x00057000010c7983 */ /* 0x000ea40000300800 */
[----:B------:R-:W2:Y:S02]  /*70480*/  LDL.LU R13, [R1+0x574] ;  /* 0x00057400010d7983 */ /* 0x000ea40000300800 */
[----:B------:R-:W3:Y:S01]  /*70490*/  LDL.LU R14, [R1+0x578] ;  /* 0x00057800010e7983 */ /* 0x000ee20000300800 */
[----:B------:R-:W3:Y:S04]  /*704a0*/  LDL.LU R15, [R1+0x57c] ;  /* 0x00057c00010f7983 */ /* 0x000ee80000300800 */
[----:B0-----:R-:W4:Y:S04]  /*704b0*/  LDL.LU.64 R4, [R1+0x110] ;  /* 0x0001100001047983 */ /* 0x001f280000300a00 */
[----:B----4-:R0:W-:Y:S04]  /*704c0*/  STL.64 [R1+0x3810], R4 ;  /* 0x0038100401007387 */ /* 0x0101e80000100a00 */
[----:B0-----:R-:W4:Y:S04]  /*704d0*/  LDL.LU.64 R4, [R1+0x120] ;  /* 0x0001200001047983 */ /* 0x001f280000300a00 */
[----:B----4-:R0:W-:Y:S04]  /*704e0*/  STL.64 [R1+0x3828], R4 ;  /* 0x0038280401007387 */ /* 0x0101e80000100a00 */
[----:B0-----:R-:W4:Y:S01]  /*704f0*/  LDL.LU.64 R4, [R1+0x130] ;  /* 0x0001300001047983 */ /* 0x001f220000300a00 */
        /* <DEDUP_REMOVED lines=30> */
[----:B------:R-:W3:Y:S01]  /*706e0*/  LDL.LU.64 R24, [R1+0xe0] ;  /* 0x0000e00001187983 */ /* 0x000ee20000300a00 */
[----:B------:R-:W-:-:S02]  /*706f0*/  IMAD.MOV.U32 R29, RZ, RZ, R17 ;  /* 0x000000ffff1d7224 */ /* 0x000fc400078e0011 */
[----:B------:R-:W3:Y:S02]  /*70700*/  LDL.LU R8, [R1+0x560] ;  /* 0x0005600001087983 */ /* 0x000ee40000300800 */
[----:B------:R-:W-:Y:S01]  /*70710*/  IMAD.MOV.U32 R2, RZ, RZ, R16 ;  /* 0x000000ffff027224 */ /* 0x000fe200078e0010 */
[----:B------:R-:W3:Y:S01]  /*70720*/  LDL.LU R9, [R1+0x564] ;  /* 0x0005640001097983 */ /* 0x000ee20000300800 */
[----:B------:R-:W3:Y:S02]  /*70730*/  LDL.LU R10, [R1+0x568] ;  /* 0x00056800010a7983 */ /* 0x000ee40000300800 */
[----:B------:R-:W3:Y:S02]  /*70740*/  LDL.LU R11, [R1+0x56c] ;  /* 0x00056c00010b7983 */ /* 0x000ee40000300800 */
[----:B------:R-:W3:Y:S01]  /*70750*/  LDL.LU.64 R16, [R1+0xd0] ;  /* 0x0000d00001107983 */ /* 0x000ee20000300a00 */
[----:B------:R-:W-:Y:S01]  /*70760*/  STL [R1+0x35c0], R29 ;  /* 0x0035c01d01007387 */ /* 0x000fe20000100800 */
[----:B------:R-:W-:Y:S02]  /*70770*/  STL [R1+0x35bc], R2 ;  /* 0x0035bc0201007387 */ /* 0x000fe40000100800 */
[----:B----4-:R-:W-:-:S02]  /*70780*/  IMAD.MOV.U32 R3, RZ, RZ, R4 ;  /* 0x000000ffff037224 */ /* 0x010fc400078e0004 */
        /* <DEDUP_REMOVED lines=52> */
[----:B------:R-:W-:-:S05]  /*70ad0*/  IMAD.MOV.U32 R28, RZ, RZ, R5 ;  /* 0x000000ffff1c7224 */ /* 0x000fca00078e0005 */
[----:B------:R-:W-:Y:S01]  /*70ae0*/  STL [R1+0x35e8], R28 ;  /* 0x0035e81c01007387 */ /* 0x000fe20000100800 */
[----:B------:R-:W-:Y:S02]  /*70af0*/  STL [R1+0x35e4], R3 ;  /* 0x0035e40301007387 */ /* 0x000fe40000100800 */
[----:B---3--:R-:W-:Y:S02]  /*70b00*/  IMAD.MOV.U32 R29, RZ, RZ, R25 ;  /* 0x000000ffff1d7224 */ /* 0x008fe400078e0019 */
[----:B------:R-:W-:Y:S01]  /*70b10*/  IMAD.MOV.U32 R2, RZ, RZ, R24 ;  /* 0x000000ffff027224 */ /* 0x000fe200078e0018 */
[C---:B--2---:R-:W-:Y:S11]  /*70b20*/  HMMA.16816.F32 R4, R20.reuse, R24, R12 ;  /* 0x000000181404723c */ /* 0x044ff6000000180c */
[----:B------:R-:W-:Y:S11]  /*70b30*/  @!UPT UIADD3 URZ, URZ, URZ, URZ ;  /* 0x0000003f3f3ff290 */ /* 0x000ff6000fffe03f */
[----:B------:R-:W-:Y:S01]  /*70b40*/  @!UPT UIADD3 URZ, URZ, URZ, URZ ;  /* 0x0000003f3f3ff290 */ /* 0x000fe2000fffe03f */
[----:B------:R-:W-:Y:S01]  /*70b50*/  STL.64 [R1+0x570], R4 ;  /* 0x0005700401007387 */ /* 0x000fe20000100a00 */
[----:B------:R0:W-:Y:S02]  /*70b60*/  STL.64 [R1+0x578], R6 ;  /* 0x0005780601007387 */ /* 0x0001e40000100a00 */
[----:B0-----:R-:W-:Y:S01]  /*70b70*/  HMMA.16816.F32 R4, R20, R16, R8 ;  /* 0x000000101404723c */ /* 0x001fe20000001808 */
[----:B------:R-:W-:Y:S01]  /*70b80*/  STL [R1+0x35f0], R29 ;  /* 0x0035f01d01007387 */ /* 0x000fe20000100800 */
[----:B------:R-:W-:Y:S11]  /*70b90*/  STL [R1+0x35ec], R2 ;  /* 0x0035ec0201007387 */ /* 0x000ff60000100800 */
[----:B------:R-:W-:Y:S10]  /*70ba0*/  @!UPT UIADD3 URZ, URZ, URZ, URZ ;  /* 0x0000003f3f3ff290 */ /* 0x000ff4000fffe03f */
        /* <DEDUP_REMOVED lines=122> */
[----:B------:R-:W-:Y:S01]  /*71350*/  STL.64 [R1+0x4f0], R4 ;  /* 0x0004f00401007387 */ /* 0x000fe20000100a00 */
[----:B------:R-:W-:Y:S02]  /*71360*/  STL.64 [R1+0x4f8], R6 ;  /* 0x0004f80601007387 */ /* 0x000fe40000100a00 */
[----:B------:R-:W2:Y:S02]  /*71370*/  LDL.LU.64 R8, [R1+0x20] ;  /* 0x0000200001087983 */ /* 0x000ea40000300a00 */
        /* <DEDUP_REMOVED lines=40> */
[----:B------:R-:W-:-:S02]  /*71600*/  IMAD.MOV.U32 R2, RZ, RZ, R16 ;  /* 0x000000ffff027224 */ /* 0x000fc400078e0010 */
[----:B------:R-:W-:Y:S01]  /*71610*/  IMAD.MOV.U32 R28, RZ, RZ, R17 ;  /* 0x000000ffff1c7224 */ /* 0x000fe200078e0011 */
[----:B------:R-:W3:Y:S01]  /*71620*/  LDL.LU.64 R4, [R1+0x10] ;  /* 0x0000100001047983 */ /* 0x000ee20000300a00 */
[----:B------:R-:W3:Y:S02]  /*71630*/  LDL.LU.64 R16, [R1] ;  /* 0x0000000001107983 */ /* 0x000ee40000300a00 */
[----:B------:R-:W3:Y:S02]  /*71640*/  LDL.LU R24, [R1+0x480] ;  /* 0x0004800001187983 */ /* 0x000ee40000300800 */
[----:B------:R-:W3:Y:S01]  /*71650*/  LDL.LU R25, [R1+0x484] ;  /* 0x0004840001197983 */ /* 0x000ee20000300800 */
[----:B------:R-:W3:Y:S01]  /*71660*/  LDL.LU R26, [R1+0x488] ;  /* 0x00048800011a7983 */ /* 0x000ee20000300800 */
[----:B------:R-:W3:Y:S02]  /*71670*/  LDL.LU R27, [R1+0x48c] ;  /* 0x00048c00011b7983 */ /* 0x000ee40000300800 */
[----:B------:R-:W-:Y:S02]  /*71680*/  STL [R1+0x3630], R28 ;  /* 0x0036301c01007387 */ /* 0x000fe40000100800 */
        /* <DEDUP_REMOVED lines=40> */
[----:B0-----:R-:W3:Y:S01]  /*71910*/  LDL.LU.64 R14, [R1+0x3710] ;  /* 0x00371000010e7983 */ /* 0x001ee20000300a00 */
[----:B------:R-:W3:Y:S02]  /*71920*/  LDL.LU.64 R12, [R1+0x3708] ;  /* 0x00370800010c7983 */ /* 0x000ee40000300a00 */
[----:B------:R-:W-:Y:S02]  /*71930*/  IMAD.MOV.U32 R2, RZ, RZ, R8 ;  /* 0x000000ffff027224 */ /* 0x000fe400078e0008 */
[----:B------:R-:W-:Y:S01]  /*71940*/  IMAD.MOV.U32 R29, RZ, RZ, R9 ;  /* 0x000000ffff1d7224 */ /* 0x000fe200078e0009 */
[----:B------:R-:W2:Y:S01]  /*71950*/  LDL.LU R8, [R1+0x470] ;  /* 0x0004700001087983 */ /* 0x000ea20000300800 */
[----:B------:R-:W2:Y:S02]  /*71960*/  LDL.LU R9, [R1+0x474] ;  /* 0x0004740001097983 */ /* 0x000ea40000300800 */
[----:B------:R-:W2:Y:S02]  /*71970*/  LDL.LU R10, [R1+0x478] ;  /* 0x00047800010a7983 */ /* 0x000ea40000300800 */
[----:B------:R-:W2:Y:S01]  /*71980*/  LDL.LU R11, [R1+0x47c] ;  /* 0x00047c00010b7983 */ /* 0x000ea20000300800 */
[----:B------:R-:W-:Y:S01]  /*71990*/  STL [R1+0x364c], R2 ;  /* 0x00364c0201007387 */ /* 0x000fe20000100800 */
[----:B---3--:R-:W-:Y:S11]  /*719a0*/  HMMA.16816.F32 R12, R20, R4, R12 ;  /* 0x00000004140c723c */ /* 0x008ff6000000180c */
[----:B------:R-:W-:Y:S11]  /*719b0*/  @!UPT UIADD3 URZ, URZ, URZ, URZ ;  /* 0x0000003f3f3ff290 */ /* 0x000ff6000fffe03f */
[----:B------:R-:W-:Y:S01]  /*719c0*/  @!UPT UIADD3 URZ, URZ, URZ, URZ ;  /* 0x0000003f3f3ff290 */ /* 0x000fe2000fffe03f */
[----:B------:R-:W-:Y:S01]  /*719d0*/  STL.64 [R1+0x4a0], R12 ;  /* 0x0004a00c01007387 */ /* 0x000fe20000100a00 */
[----:B------:R0:W-:Y:S03]  /*719e0*/  STL.64 [R1+0x4a8], R14 ;  /* 0x0004a80e01007387 */ /* 0x0001e60000100a00 */
[----:B0-----:R-:W3:Y:S01]  /*719f0*/  LDL.LU.64 R14, [R1+0x3700] ;  /* 0x00370000010e7983 */ /* 0x001ee20000300a00 */
[----:B------:R-:W3:Y:S02]  /*71a00*/  LDL.LU.64 R12, [R1+0x36f8] ;  /* 0x0036f800010c7983 */ /* 0x000ee40000300a00 */
[----:B------:R-:W-:Y:S02]  /*71a10*/  IMAD.MOV.U32 R3, RZ, RZ, R4 ;  /* 0x000000ffff037224 */ /* 0x000fe400078e0004 */
[----:B------:R-:W-:Y:S02]  /*71a20*/  IMAD.MOV.U32 R0, RZ, RZ, R5 ;  /* 0x000000ffff007224 */ /* 0x000fe400078e0005 */
[----:B------:R-:W4:Y:S01]  /*71a30*/  LDL.LU.64 R4, [R1+0x36f0] ;  /* 0x0036f00001047983 */ /* 0x000f220000300a00 */
[----:B------:R-:W-:-:S02]  /*71a40*/  IMAD.MOV.U32 R2, RZ, RZ, R16 ;  /* 0x000000ffff027224 */ /* 0x000fc400078e0010 */
[----:B------:R-:W-:Y:S01]  /*71a50*/  IMAD.MOV.U32 R28, RZ, RZ, R17 ;  /* 0x000000ffff1c7224 */ /* 0x000fe200078e0011 */
[C---:B---3--:R-:W-:Y:S11]  /*71a60*/  HMMA.16816.F32 R12, R20.reuse, R16, R12 ;  /* 0x00000010140c723c */ /* 0x048ff6000000180c */
[----:B------:R-:W-:Y:S11]  /*71a70*/  @!UPT UIADD3 URZ, URZ, URZ, URZ ;  /* 0x0000003f3f3ff290 */ /* 0x000ff6000fffe03f */
[----:B------:R-:W-:Y:S01]  /*71a80*/  @!UPT UIADD3 URZ, URZ, URZ, URZ ;  /* 0x0000003f3f3ff290 */ /* 0x000fe2000fffe03f */
[----:B------:R-:W-:Y:S01]  /*71a90*/  STL.64 [R1+0x490], R12 ;  /* 0x0004900c01007387 */ /* 0x000fe20000100a00 */
[----:B------:R0:W-:Y:S03]  /*71aa0*/  STL.64 [R1+0x498], R14 ;  /* 0x0004980e01007387 */ /* 0x0001e60000100a00 */
[----:B0-----:R-:W3:Y:S01]  /*71ab0*/  LDL.LU.64 R14, [R1+0x36e8] ;  /* 0x0036e800010e7983 */ /* 0x001ee20000300a00 */
[----:B------:R-:W2:Y:S02]  /*71ac0*/  LDL.LU.64 R12, [R1+0x36e0] ;  /* 0x0036e000010c7983 */ /* 0x000ea40000300a00 */
[----:B------:R-:W2:Y:S02]  /*71ad0*/  LDL.LU.64 R18, [R1+0x36d8] ;  /* 0x0036d80001127983 */ /* 0x000ea40000300a00 */
[----:B------:R-:W2:Y:S02]  /*71ae0*/  LDL.LU.64 R16, [R1+0x36d0] ;  /* 0x0036d00001107983 */ /* 0x000ea40000300a00 */
[----:B--2---:R-:W-:Y:S01]  /*71af0*/  HMMA.16816.F32 R24, R20, R16, R24 ;  /* 0x000000101418723c */ /* 0x004fe20000001818 */
[----:B------:R-:W-:Y:S01]  /*71b00*/  STL.64 [R1+0x3390], R18 ;  /* 0x0033901201007387 */ /* 0x000fe20000100a00 */
[----:B------:R4:W-:Y:S05]  /*71b10*/  STL.64 [R1+0x3388], R16 ;  /* 0x0033881001007387 */ /* 0x0009ea0000100a00 */
[----:B----4-:R-:W-:-:S02]  /*71b20*/  IMAD.MOV.U32 R16, RZ, RZ, R5 ;  /* 0x000000ffff107224 */ /* 0x010fc400078e0005 */
[----:B------:R-:W-:Y:S11]  /*71b30*/  IMAD.MOV.U32 R17, RZ, RZ, R4 ;  /* 0x000000ffff117224 */ /* 0x000ff600078e0004 */
[----:B------:R-:W-:Y:S03]  /*71b40*/  @!UPT UIADD3 URZ, URZ, URZ, URZ ;  /* 0x0000003f3f3ff290 */ /* 0x000fe6000fffe03f */
[----:B------:R-:W-:Y:S01]  /*71b50*/  STL.64 [R1+0x480], R24 ;  /* 0x0004801801007387 */ /* 0x000fe20000100a00 */
[----:B------:R-:W-:Y:S02]  /*71b60*/  STL.64 [R1+0x488], R26 ;  /* 0x0004881a01007387 */ /* 0x000fe40000100a00 */
[----:B------:R0:W-:Y:S02]  /*71b70*/  STL.64 [R1+0x3650], R16 ;  /* 0x0036501001007387 */ /* 0x0001e40000100a00 */
[----:B0-----:R-:W2:Y:S01]  /*71b80*/  LDL.LU R16, [R1+0x390] ;  /* 0x0003900001107983 */ /* 0x001ea20000300800 */
[----:B------:R-:W2:Y:S02]  /*71b90*/  LDL.LU R17, [R1+0x394] ;  /* 0x0003940001117983 */ /* 0x000ea40000300800 */
[----:B------:R-:W4:Y:S02]  /*71ba0*/  LDL.LU R18, [R1+0x398] ;  /* 0x0003980001127983 */ /* 0x000f240000300800 */
[----:B------:R-:W4:Y:S01]  /*71bb0*/  LDL.LU R19, [R1+0x39c] ;  /* 0x00039c0001137983 */ /* 0x000f220000300800 */
[----:B------:R-:W2:Y:S01]  /*71bc0*/  LDL.LU R4, [R1+0x460] ;  /* 0x0004600001047983 */ /* 0x000ea20000300800 */
[----:B------:R-:W3:Y:S02]  /*71bd0*/  LDL.LU R5, [R1+0x464] ;  /* 0x0004640001057983 */ /* 0x000ee40000300800 */
[----:B------:R-:W3:Y:S02]  /*71be0*/  LDL.LU R6, [R1+0x468] ;  /* 0x0004680001067983 */ /* 0x000ee40000300800 */
[----:B------:R-:W3:Y:S01]  /*71bf0*/  LDL.LU R7, [R1+0x46c] ;  /* 0x00046c0001077983 */ /* 0x000ee20000300800 */
[----:B------:R-:W3:Y:S01]  /*71c00*/  LDL.LU R24, [R1+0x3c0] ;  /* 0x0003c00001187983 */ /* 0x000ee20000300800 */
[----:B------:R-:W3:Y:S02]  /*71c10*/  LDL.LU R25, [R1+0x3c4] ;  /* 0x0003c40001197983 */ /* 0x000ee40000300800 */
[----:B------:R-:W3:Y:S02]  /*71c20*/  LDL.LU R26, [R1+0x3c8] ;  /* 0x0003c800011a7983 */ /* 0x000ee40000300800 */
[----:B------:R-:W3:Y:S01]  /*71c30*/  LDL.LU R27, [R1+0x3cc] ;  /* 0x0003cc00011b7983 */ /* 0x000ee20000300800 */
[----:B------:R-:W-:Y:S01]  /*71c40*/  HMMA.16816.F32 R8, R20, R12, R8 ;  /* 0x0000000c1408723c */ /* 0x000fe20000001808 */
[----:B----4-:R-:W-:Y:S01]  /*71c50*/  STL.64 [R1+0x3660], R18 ;  /* 0x0036601201007387 */ /* 0x010fe20000100a00 */
[----:B--2---:R3:W-:Y:S02]  /*71c60*/  STL.64 [R1+0x3658], R16 ;  /* 0x0036581001007387 */ /* 0x0047e40000100a00 */
[----:B---3--:R-:W-:-:S02]  /*71c70*/  IMAD.MOV.U32 R16, RZ, RZ, R14 ;  /* 0x000000ffff107224 */ /* 0x008fc400078e000e */
[----:B------:R-:W-:Y:S01]  /*71c80*/  IMAD.MOV.U32 R17, RZ, RZ, R15 ;  /* 0x000000ffff117224 */ /* 0x000fe200078e000f */
[----:B------:R-:W2:Y:S01]  /*71c90*/  LDL.LU R14, [R1+0x36cc] ;  /* 0x0036cc00010e7983 */ /* 0x000ea20000300800 */
[----:B------:R-:W2:Y:S03]  /*71ca0*/  LDL.LU R15, [R1+0x36c8] ;  /* 0x0036c800010f7983 */ /* 0x000ea60000300800 */
[----:B------:R0:W-:Y:S04]  /*71cb0*/  STL.64 [R1+0x3678], R16 ;  /* 0x0036781001007387 */ /* 0x0001e80000100a00 */
[----:B0-----:R-:W3:Y:S01]  /*71cc0*/  LDL.LU R16, [R1+0x1b0] ;  /* 0x0001b00001107983 */ /* 0x001ee20000300800 */
[----:B------:R-:W3:Y:S07]  /*71cd0*/  LDL.LU R17, [R1+0x1b4] ;  /* 0x0001b40001117983 */ /* 0x000eee0000300800 */
[----:B------:R-:W-:Y:S02]  /*71ce0*/  STL.64 [R1+0x470], R8 ;  /* 0x0004700801007387 */ /* 0x000fe40000100a00 */
[----:B------:R0:W-:Y:S02]  /*71cf0*/  STL.64 [R1+0x478], R10 ;  /* 0x0004780a01007387 */ /* 0x0001e40000100a00 */
[----:B0-----:R-:W4:Y:S01]  /*71d00*/  LDL.LU.64 R10, [R1+0x36c0] ;  /* 0x0036c000010a7983 */ /* 0x001f220000300a00 */
[----:B------:R-:W3:Y:S03]  /*71d10*/  LDL.LU.64 R8, [R1+0x36b8] ;  /* 0x0036b80001087983 */ /* 0x000ee60000300a00 */
        /* <DEDUP_REMOVED lines=12> */
[----:B---3--:R-:W-:Y:S01]  /*71de0*/  HMMA.16816.F32 R4, R20, R8, R4 ;  /* 0x000000081404723c */ /* 0x008fe20000001804 */
[----:B--2---:R-:W-:Y:S01]  /*71df0*/  STL.64 [R1+0x3688], R14 ;  /* 0x0036880e01007387 */ /* 0x004fe20000100a00 */
[----:B------:R0:W-:Y:S03]  /*71e00*/  STL.64 [R1+0x3680], R12 ;  /* 0x0036800c01007387 */ /* 0x0001e60000100a00 */
        /* <DEDUP_REMOVED lines=8> */
[----:B------:R-:W2:Y:S02]  /*71e90*/  LDL.LU.64 R4, [R1+0x36a8] ;  /* 0x0036a80001047983 */ /* 0x000ea40000300a00 */
[----:B----4-:R-:W-:Y:S02]  /*71ea0*/  STL.64 [R1+0x3370], R10 ;  /* 0x0033700a01007387 */ /* 0x010fe40000100a00 */
[----:B------:R3:W-:Y:S02]  /*71eb0*/  STL.64 [R1+0x3368], R8 ;  /* 0x0033680801007387 */ /* 0x0007e40000100a00 */
[----:B---3--:R-:W-:-:S02]  /*71ec0*/  IMAD.MOV.U32 R8, RZ, RZ, R7 ;  /* 0x000000ffff087224 */ /* 0x008fc400078e0007 */
[----:B------:R-:W-:Y:S01]  /*71ed0*/  IMAD.MOV.U32 R9, RZ, RZ, R6 ;  /* 0x000000ffff097224 */ /* 0x000fe200078e0006 */
[----:B------:R-:W3:Y:S01]  /*71ee0*/  LDL.LU R7, [R1+0x36a4] ;  /* 0x0036a40001077983 */ /* 0x000ee20000300800 */
[----:B------:R-:W3:Y:S01]  /*71ef0*/  LDL.LU R6, [R1+0x36a0] ;  /* 0x0036a00001067983 */ /* 0x000ee20000300800 */
[----:B--2---:R-:W-:Y:S01]  /*71f00*/  HMMA.16816.F32 R20, R20, R4, R24 ;  /* 0x000000041414723c */ /* 0x004fe20000001818 */
[----:B------:R-:W2:Y:S01]  /*71f10*/  LDL.LU.64 R26, [R1+0x3698] ;  /* 0x00369800011a7983 */ /* 0x000ea20000300a00 */
[----:B------:R-:W2:Y:S11]  /*71f20*/  LDL.LU.64 R24, [R1+0x3690] ;  /* 0x0036900001187983 */ /* 0x000eb60000300a00 */
[----:B------:R-:W-:Y:S10]  /*71f30*/  @!UPT UIADD3 URZ, URZ, URZ, URZ ;  /* 0x0000003f3f3ff290 */ /* 0x000ff4000fffe03f */
[----:B------:R0:W-:Y:S01]  /*71f40*/  STL.64 [R1+0x3c0], R20 ;  /* 0x0003c01401007387 */ /* 0x0001e20000100a00 */
[----:B------:R1:W-:Y:S03]  /*71f50*/  STL.64 [R1+0x3c8], R22 ;  /* 0x0003c81601007387 */ /* 0x0003e60000100a00 */
[----:B0-----:R-:W4:Y:S01]  /*71f60*/  LDL.LU R20, [R1+0x380] ;  /* 0x0003800001147983 */ /* 0x001f220000300800 */
[----:B------:R-:W4:Y:S02]  /*71f70*/  LDL.LU R21, [R1+0x384] ;  /* 0x0003840001157983 */ /* 0x000f240000300800 */
[----:B-1----:R-:W4:Y:S02]  /*71f80*/  LDL.LU R22, [R1+0x388] ;  /* 0x0003880001167983 */ /* 0x002f240000300800 */
[----:B------:R-:W4:Y:S01]  /*71f90*/  LDL.LU R23, [R1+0x38c] ;  /* 0x00038c0001177983 */ /* 0x000f220000300800 */
[C---:B--2---:R-:W-:Y:S01]  /*71fa0*/  HMMA.16816.F32 R16, R24.reuse, R16, R12 ;  /* 0x000000101810723c */ /* 0x044fe2000000180c */
[----:B---3--:R-:W-:Y:S01]  /*71fb0*/  STL.64 [R1+0x33a0], R6 ;  /* 0x0033a00601007387 */ /* 0x008fe20000100a00 */
[----:B------:R0:W-:Y:S03]  /*71fc0*/  STL.64 [R1+0x3398], R4 ;  /* 0x0033980401007387 */ /* 0x0001e60000100a00 */
[----:B0-----:R-:W2:Y:S01]  /*71fd0*/  LDL.LU R4, [R1+0x190] ;  /* 0x0001900001047983 */ /* 0x001ea20000300800 */
[----:B------:R-:W2:Y:S02]  /*71fe0*/  LDL.LU R5, [R1+0x194] ;  /* 0x0001940001057983 */ /* 0x000ea40000300800 */
[----:B------:R-:W3:Y:S02]  /*71ff0*/  LDL.LU.64 R14, [R1+0x3688] ;  /* 0x00368800010e7983 */ /* 0x000ee40000300a00 */
[----:B------:R-:W3:Y:S11]  /*72000*/  LDL.LU.64 R12, [R1+0x3680] ;  /* 0x00368000010c7983 */ /* 0x000ef60000300a00 */
[----:B------:R-:W-:Y:S02]  /*72010*/  @!UPT UIADD3 URZ, URZ, URZ, URZ ;  /* 0x0000003f3f3ff290 */ /* 0x000fe4000fffe03f */
        /* <DEDUP_REMOVED lines=10> */
[----:B------:R-:W2:Y:S01]  /*720c0*/  LDL.LU.64 R16, [R1+0x3658] ;  /* 0x0036580001107983 */ /* 0x000ea20000300a00 */
[C---:B----4-:R-:W-:Y:S08]  /*720d0*/  HMMA.16816.F32 R8, R24.reuse, R8, R20 ;  /* 0x000000081808723c */ /* 0x050ff00000001814 */
[C---:B--2---:R-:W-:Y:S01]  /*720e0*/  HMMA.16816.F32 R4, R24.reuse, R4, R16 ;  /* 0x000000041804723c */ /* 0x044fe20000001810 */
[----:B------:R-:W3:Y:S11]  /*720f0*/  LDL.LU.64 R16, [R1+0x3650] ;  /* 0x0036500001107983 */ /* 0x000ef60000300a00 */
[----:B------:R-:W-:Y:S11]  /*72100*/  @!UPT UIADD3 URZ, URZ, URZ, URZ ;  /* 0x0000003f3f3ff290 */ /* 0x000ff6000fffe03f */
[----:B------:R-:W-:Y:S01]  /*72110*/  STL.64 [R1+0x390], R4 ;  /* 0x0003900401007387 */ /* 0x000fe20000100a00 */
[----:B------:R3:W-:Y:S02]  /*72120*/  STL.64 [R1+0x398], R6 ;  /* 0x0003980601007387 */ /* 0x0007e40000100a00 */
[----:B------:R-:W-:Y:S02]  /*72130*/  STL.64 [R1+0x380], R8 ;  /* 0x0003800801007387 */ /* 0x000fe40000100a00 */
[----:B------:R-:W-:Y:S01]  /*72140*/  STL.64 [R1+0x388], R10 ;  /* 0x0003880a01007387 */ /* 0x000fe20000100a00 */
[----:B---3--:R-:W-:Y:S07]  /*72150*/  HMMA.16816.F32 R4, R24, R16, R12 ;  /* 0x000000101804723c */ /* 0x008fee000000180c */
[----:B------:R-:W-:-:S02]  /*72160*/  IMAD.MOV.U32 R16, RZ, RZ, R2 ;  /* 0x000000ffff107224 */ /* 0x000fc400078e0002 */
[----:B------:R-:W-:Y:S01]  /*72170*/  IMAD.MOV.U32 R17, RZ, RZ, R28 ;  /* 0x000000ffff117224 */ /* 0x000fe200078e001c */
[----:B------:R-:W2:Y:S11]  /*72180*/  LDL.LU R2, [R1+0x364c] ;  /* 0x00364c0001027983 */ /* 0x000eb60000300800 */
[----:B------:R-:W-:Y:S02]  /*72190*/  @!UPT UIADD3 URZ, URZ, URZ, URZ ;  /* 0x0000003f3f3ff290 */ /* 0x000fe4000fffe03f */
[----:B------:R0:W-:Y:S01]  /*721a0*/  STL.64 [R1+0x370], R4 ;  /* 0x0003700401007387 */ /* 0x0001e20000100a00 */
[----:B------:R1:W-:Y:S02]  /*721b0*/  STL.64 [R1+0x378], R6 ;  /* 0x0003780601007387 */ /* 0x0003e40000100a00 */
[----:B------:R-:W3:Y:S02]  /*721c0*/  LDL.LU R28, [R1+0x3648] ;  /* 0x00364800011c7983 */ /* 0x000ee40000300800 */
[----:B------:R4:W-:Y:S01]  /*721d0*/  STL.64 [R1+0x33a8], R16 ;  /* 0x0033a81001007387 */ /* 0x0009e20000100a00 */
[----:B0-----:R-:W2:Y:S01]  /*721e0*/  LDL.LU R4, [R1+0x200] ;  /* 0x0002000001047983 */ /* 0x001ea20000300800 */
[----:B------:R-:W2:Y:S02]  /*721f0*/  LDL.LU R5, [R1+0x204] ;  /* 0x0002040001057983 */ /* 0x000ea40000300800 */
[----:B-1----:R-:W2:Y:S02]  /*72200*/  LDL.LU R6, [R1+0x208] ;  /* 0x0002080001067983 */ /* 0x002ea40000300800 */
[----:B------:R-:W2:Y:S02]  /*72210*/  LDL.LU R7, [R1+0x20c] ;  /* 0x00020c0001077983 */ /* 0x000ea40000300800 */
[----:B----4-:R-:W-:-:S02]  /*72220*/  IMAD.MOV.U32 R16, RZ, RZ, R3 ;  /* 0x000000ffff107224 */ /* 0x010fc400078e0003 */
[----:B------:R-:W-:Y:S01]  /*72230*/  IMAD.MOV.U32 R17, RZ, RZ, R0 ;  /* 0x000000ffff117224 */ /* 0x000fe200078e0000 */
[----:B--2---:R-:W-:Y:S01]  /*72240*/  STL.64 [R1+0x33b8], R6 ;  /* 0x0033b80601007387 */ /* 0x004fe20000100a00 */
[----:B------:R-:W-:Y:S02]  /*72250*/  STL.64 [R1+0x33b0], R4 ;  /* 0x0033b00401007387 */ /* 0x000fe40000100a00 */
[----:B------:R-:W2:Y:S02]  /*72260*/  LDL.LU R3, [R1+0x3644] ;  /* 0x0036440001037983 */ /* 0x000ea40000300800 */
[----:B------:R-:W4:Y:S01]  /*72270*/  LDL.LU R0, [R1+0x3640] ;  /* 0x0036400001007983 */ /* 0x000f220000300800 */
[----:B------:R0:W-:Y:S02]  /*72280*/  STL.64 [R1+0x33c0], R16 ;  /* 0x0033c01001007387 */ /* 0x0001e40000100a00 */
[----:B0-----:R-:W-:Y:S02]  /*72290*/  IMAD.MOV.U32 R16, RZ, RZ, R2 ;  /* 0x000000ffff107224 */ /* 0x001fe400078e0002 */
        /* <DEDUP_REMOVED lines=8> */
[----:B---3--:R-:W-:-:S02]  /*72320*/  IMAD.MOV.U32 R17, RZ, RZ, R28 ;  /* 0x000000ffff117224 */ /* 0x008fc400078e001c */
[----:B--2---:R-:W-:Y:S02]  /*72330*/  IMAD.MOV.U32 R16, RZ, RZ, R3 ;  /* 0x000000ffff107224 */ /* 0x004fe400078e0003 */
        /* <DEDUP_REMOVED lines=44> */
[----:B------:R-:W2:Y:S01]  /*72600*/  LDL.LU R3, [R1+0x3614] ;  /* 0x0036140001037983 */ /* 0x000ea20000300800 */
[----:B------:R-:W2:Y:S03]  /*72610*/  LDL.LU R0, [R1+0x3610] ;  /* 0x0036100001007983 */ /* 0x000ea60000300800 */
[----:B------:R3:W-:Y:S02]  /*72620*/  STL.64 [R1+0x3450], R16 ;  /* 0x0034501001007387 */ /* 0x0007e40000100a00 */
[----:B---3--:R-:W-:Y:S02]  /*72630*/  IMAD.MOV.U32 R16, RZ, RZ, R2 ;  /* 0x000000ffff107224 */ /* 0x008fe400078e0002 */
        /* <DEDUP_REMOVED lines=109> */
[----:B----4-:R-:W-:Y:S01]  /*72d10*/  STL.64 [R1+0x3508], R6 ;  /* 0x0035080601007387 */ /* 0x010fe20000100a00 */
[----:B--2---:R0:W-:Y:S03]  /*72d20*/  STL.64 [R1+0x3500], R4 ;  /* 0x0035000401007387 */ /* 0x0041e60000100a00 */
[----:B0-----:R-:W2:Y:S01]  /*72d30*/  LDL.LU R4, [R1+0x2f0] ;  /* 0x0002f00001047983 */ /* 0x001ea20000300800 */
[----:B------:R-:W2:Y:S02]  /*72d40*/  LDL.LU R5, [R1+0x2f4] ;  /* 0x0002f40001057983 */ /* 0x000ea40000300800 */
[----:B------:R-:W4:Y:S02]  /*72d50*/  LDL.LU R6, [R1+0x2f8] ;  /* 0x0002f80001067983 */ /* 0x000f240000300800 */
[----:B------:R-:W4:Y:S01]  /*72d60*/  LDL.LU R7, [R1+0x2fc] ;  /* 0x0002fc0001077983 */ /* 0x000f220000300800 */
[----:B------:R-:W2:Y:S01]  /*72d70*/  LDL.LU R3, [R1+0x35b4] ;  /* 0x0035b40001037983 */ /* 0x000ea20000300800 */
[----:B------:R-:W-:-:S02]  /*72d80*/  IMAD.MOV.U32 R17, RZ, RZ, R0 ;  /* 0x000000ffff117224 */ /* 0x000fc400078e0000 */
[----:B---3--:R-:W-:Y:S02]  /*72d90*/  IMAD.MOV.U32 R20, RZ, RZ, R2 ;  /* 0x000000ffff147224 */ /* 0x008fe400078e0002 */
[----:B------:R-:W-:Y:S01]  /*72da0*/  IMAD.MOV.U32 R21, RZ, RZ, R29 ;  /* 0x000000ffff157224 */ /* 0x000fe200078e001d */
[----:B------:R-:W3:Y:S01]  /*72db0*/  LDL.LU R0, [R1+0x35b0] ;  /* 0x0035b00001007983 */ /* 0x000ee20000300800 */
[----:B------:R-:W-:Y:S02]  /*72dc0*/  STL.64 [R1+0x3570], R16 ;  /* 0x0035701001007387 */ /* 0x000fe40000100a00 */
[----:B------:R-:W3:Y:S02]  /*72dd0*/  LDL.LU R2, [R1+0x35ac] ;  /* 0x0035ac0001027983 */ /* 0x000ee40000300800 */
[----:B------:R-:W-:Y:S01]  /*72de0*/  IMAD.MOV.U32 R8, RZ, RZ, R28 ;  /* 0x000000ffff087224 */ /* 0x000fe200078e001c */
[----:B------:R-:W3:Y:S01]  /*72df0*/  LDL.LU R29, [R1+0x35a8] ;  /* 0x0035a800011d7983 */ /* 0x000ee20000300800 */
[----:B------:R0:W-:Y:S02]  /*72e00*/  STL.64 [R1+0x3578], R20 ;  /* 0x0035781401007387 */ /* 0x0001e40000100a00 */
[----:B------:R-:W3:Y:S02]  /*72e10*/  LDL.LU R28, [R1+0x35a4] ;  /* 0x0035a400011c7983 */ /* 0x000ee40000300800 */
[----:B--2---:R-:W-:-:S02]  /*72e20*/  IMAD.MOV.U32 R9, RZ, RZ, R3 ;  /* 0x000000ffff097224 */ /* 0x004fc400078e0003 */
[----:B------:R-:W2:Y:S03]  /*72e30*/  LDL.LU R3, [R1+0x35a0] ;  /* 0x0035a00001037983 */ /* 0x000ea60000300800 */
[----:B------:R3:W-:Y:S02]  /*72e40*/  STL.64 [R1+0x3580], R8 ;  /* 0x0035800801007387 */ /* 0x0007e40000100a00 */
[----:B0-----:R-:W2:Y:S02]  /*72e50*/  LDL.LU R20, [R1+0x350] ;  /* 0x0003500001147983 */ /* 0x001ea40000300800 */
[----:B------:R-:W2:Y:S01]  /*72e60*/  LDL.LU R21, [R1+0x354] ;  /* 0x0003540001157983 */ /* 0x000ea20000300800 */
[----:B------:R-:W2:Y:S01]  /*72e70*/  LDL.LU R22, [R1+0x358] ;  /* 0x0003580001167983 */ /* 0x000ea20000300800 */
[----:B------:R-:W2:Y:S02]  /*72e80*/  LDL.LU R23, [R1+0x35c] ;  /* 0x00035c0001177983 */ /* 0x000ea40000300800 */
[----:B---3--:R-:W-:-:S02]  /*72e90*/  IMAD.MOV.U32 R8, RZ, RZ, R2 ;  /* 0x000000ffff087224 */ /* 0x008fc400078e0002 */
[----:B------:R-:W-:Y:S01]  /*72ea0*/  IMAD.MOV.U32 R9, RZ, RZ, R0 ;  /* 0x000000ffff097224 */ /* 0x000fe200078e0000 */
[----:B--2---:R-:W-:Y:S01]  /*72eb0*/  STL.64 [R1+0x3590], R22 ;  /* 0x0035901601007387 */ /* 0x004fe20000100a00 */
[----:B------:R0:W-:Y:S02]  /*72ec0*/  STL.64 [R1+0x3588], R20 ;  /* 0x0035881401007387 */ /* 0x0001e40000100a00 */
[----:B------:R-:W2:Y:S02]  /*72ed0*/  LDL.LU R2, [R1+0x359c] ;  /* 0x00359c0001027983 */ /* 0x000ea40000300800 */
[----:B------:R-:W3:Y:S01]  /*72ee0*/  LDL.LU R0, [R1+0x3598] ;  /* 0x0035980001007983 */ /* 0x000ee20000300800 */
        /* <DEDUP_REMOVED lines=20> */
[C---:B------:R-:W-:Y:S01]  /*73030*/  HMMA.16816.F32 R8, R24.reuse, R8, R20 ;  /* 0x000000081808723c */ /* 0x040fe20000001814 */
[----:B----4-:R-:W-:Y:S01]  /*73040*/  STL.64 [R1+0x3550], R6 ;  /* 0x0035500601007387 */ /* 0x010fe20000100a00 */
[----:B--2---:R0:W-:Y:S03]  /*73050*/  STL.64 [R1+0x3548], R4 ;  /* 0x0035480401007387 */ /* 0x0041e60000100a00 */
[----:B0-----:R-:W2:Y:S01]  /*73060*/  LDL.LU R4, [R1+0x320] ;  /* 0x0003200001047983 */ /* 0x001ea20000300800 */
[----:B------:R-:W2:Y:S02]  /*73070*/  LDL.LU R5, [R1+0x324] ;  /* 0x0003240001057983 */ /* 0x000ea40000300800 */
[----:B------:R-:W4:Y:S02]  /*73080*/  LDL.LU R6, [R1+0x328] ;  /* 0x0003280001067983 */ /* 0x000f240000300800 */
[----:B------:R-:W4:Y:S02]  /*73090*/  LDL.LU R7, [R1+0x32c] ;  /* 0x00032c0001077983 */ /* 0x000f240000300800 */
[----:B----4-:R-:W-:Y:S01]  /*730a0*/  STL.64 [R1+0x3568], R6 ;  /* 0x0035680601007387 */ /* 0x010fe20000100a00 */
[----:B--2---:R0:W-:Y:S03]  /*730b0*/  STL.64 [R1+0x3560], R4 ;  /* 0x0035600401007387 */ /* 0x0041e60000100a00 */
[----:B0-----:R-:W2:Y:S01]  /*730c0*/  LDL.LU R4, [R1+0x330] ;  /* 0x0003300001047983 */ /* 0x001ea20000300800 */
[----:B------:R-:W2:Y:S02]  /*730d0*/  LDL.LU R5, [R1+0x334] ;  /* 0x0003340001057983 */ /* 0x000ea40000300800 */
[----:B------:R-:W2:Y:S02]  /*730e0*/  LDL.LU R6, [R1+0x338] ;  /* 0x0003380001067983 */ /* 0x000ea40000300800 */
[----:B------:R-:W2:Y:S01]  /*730f0*/  LDL.LU R7, [R1+0x33c] ;  /* 0x00033c0001077983 */ /* 0x000ea20000300800 */
        /* <DEDUP_REMOVED lines=8> */
[----:B0-----:R-:W2:Y:S02]  /*73180*/  LDL.LU.64 R8, [R1+0x3580] ;  /* 0x0035800001087983 */ /* 0x001ea40000300a00 */
[C---:B--2---:R-:W-:Y:S02]  /*73190*/  HMMA.16816.F32 R8, R24.reuse, R8, R20 ;  /* 0x000000081808723c */ /* 0x044fe40000001814 */
[----:B------:R-:W2:Y:S11]  /*731a0*/  LDL.LU.64 R20, [R1+0x3578] ;  /* 0x0035780001147983 */ /* 0x000eb60000300a00 */
[----:B------:R-:W-:Y:S10]  /*731b0*/  @!UPT UIADD3 URZ, URZ, URZ, URZ ;  /* 0x0000003f3f3ff290 */ /* 0x000ff4000fffe03f */
[----:B------:R0:W-:Y:S01]  /*731c0*/  STL.64 [R1+0x350], R8 ;  /* 0x0003500801007387 */ /* 0x0001e20000100a00 */
[----:B------:R1:W-:Y:S03]  /*731d0*/  STL.64 [R1+0x358], R10 ;  /* 0x0003580a01007387 */ /* 0x0003e60000100a00 */
[----:B0-----:R-:W3:Y:S01]  /*731e0*/  LDL.LU R8, [R1+0x1e0] ;  /* 0x0001e00001087983 */ /* 0x001ee20000300800 */
[----:B------:R-:W3:Y:S02]  /*731f0*/  LDL.LU R9, [R1+0x1e4] ;  /* 0x0001e40001097983 */ /* 0x000ee40000300800 */
[----:B-1----:R-:W3:Y:S02]  /*73200*/  LDL.LU R10, [R1+0x1e8] ;  /* 0x0001e800010a7983 */ /* 0x002ee40000300800 */
[----:B------:R-:W3:Y:S01]  /*73210*/  LDL.LU R11, [R1+0x1ec] ;  /* 0x0001ec00010b7983 */ /* 0x000ee20000300800 */
[C---:B--2---:R-:W-:Y:S01]  /*73220*/  HMMA.16816.F32 R20, R24.reuse, R20, R16 ;  /* 0x000000141814723c */ /* 0x044fe20000001810 */
[----:B------:R-:W2:Y:S11]  /*73230*/  LDL.LU.64 R16, [R1+0x3570] ;  /* 0x0035700001107983 */ /* 0x000eb60000300a00 */
[----:B------:R-:W-:Y:S11]  /*73240*/  @!UPT UIADD3 URZ, URZ, URZ, URZ ;  /* 0x0000003f3f3ff290 */ /* 0x000ff6000fffe03f */
[----:B------:R-:W-:Y:S01]  /*73250*/  STL.64 [R1+0x340], R20 ;  /* 0x0003401401007387 */ /* 0x000fe20000100a00 */
[----:B------:R-:W-:Y:S02]  /*73260*/  STL.64 [R1+0x348], R22 ;  /* 0x0003481601007387 */ /* 0x000fe40000100a00 */
[----:B------:R-:W0:Y:S01]  /*73270*/  LDSM.16.MT88.4 R20, [R2+0x11800] ;  /* 0x011800000214783b */ /* 0x000e220000004200 */
[C---:B--2---:R-:W-:Y:S01]  /*73280*/  HMMA.16816.F32 R16, R24.reuse, R16, R4 ;  /* 0x000000101810723c */ /* 0x044fe20000001804 */
[----:B------:R-:W2:Y:S02]  /*73290*/  LDL.LU.64 R6, [R1+0x3568] ;  /* 0x0035680001067983 */ /* 0x000ea40000300a00 */
[----:B------:R-:W2:Y:S11]  /*732a0*/  LDL.LU.64 R4, [R1+0x3560] ;  /* 0x0035600001047983 */ /* 0x000eb60000300a00 */
[----:B------:R-:W-:Y:S09]  /*732b0*/  @!UPT UIADD3 URZ, URZ, URZ, URZ ;  /* 0x0000003f3f3ff290 */ /* 0x000ff2000fffe03f */
[----:B------:R1:W-:Y:S01]  /*732c0*/  STL.64 [R1+0x330], R16 ;  /* 0x0003301001007387 */ /* 0x0003e20000100a00 */
[----:B------:R2:W-:Y:S03]  /*732d0*/  STL.64 [R1+0x338], R18 ;  /* 0x0003381201007387 */ /* 0x0005e60000100a00 */
[----:B-1----:R-:W2:Y:S02]  /*732e0*/  LDL.LU.64 R16, [R1+0x3558] ;  /* 0x0035580001107983 */ /* 0x002ea40000300a00 */
[C---:B--2---:R-:W-:Y:S02]  /*732f0*/  HMMA.16816.F32 R16, R24.reuse, R16, R4 ;  /* 0x000000101810723c */ /* 0x044fe40000001804 */
[----:B------:R-:W2:Y:S01]  /*73300*/  LDL.LU.64 R6, [R1+0x3550] ;  /* 0x0035500001067983 */ /* 0x000ea20000300a00 */
        /* <DEDUP_REMOVED lines=128> */
[----:B------:R-:W-:Y:S01]  /*73b10*/  STL.64 [R1+0x200], R16 ;  /* 0x0002001001007387 */ /* 0x000fe20000100a00 */
[----:B------:R1:W-:Y:S02]  /*73b20*/  STL [R1+0x208], R18 ;  /* 0x0002081201007387 */ /* 0x0003e40000100800 */
[----:B------:R-:W-:Y:S02]  /*73b30*/  IMAD.MOV.U32 R2, RZ, RZ, R19 ;  /* 0x000000ffff027224 */ /* 0x000fe400078e0013 */
[----:B-1----:R-:W2:Y:S01]  /*73b40*/  LDL.LU.64 R18, [R1+0x3390] ;  /* 0x0033900001127983 */ /* 0x002ea20000300a00 */
[----:B------:R-:W4:Y:S02]  /*73b50*/  LDL.LU.64 R16, [R1+0x3388] ;  /* 0x0033880001107983 */ /* 0x000f240000300a00 */
[----:B------:R-:W-:Y:S01]  /*73b60*/  STL [R1+0x2af8], R2 ;  /* 0x002af80201007387 */ /* 0x000fe20000100800 */
[C---:B----4-:R-:W-:Y:S11]  /*73b70*/  HMMA.16816.F32 R12, R24.reuse, R16, R12 ;  /* 0x00000010180c723c */ /* 0x050ff6000000180c */
[----:B------:R-:W-:Y:S11]  /*73b80*/  @!UPT UIADD3 URZ, URZ, URZ, URZ ;  /* 0x0000003f3f3ff290 */ /* 0x000ff6000fffe03f */
[----:B------:R-:W-:Y:S01]  /*73b90*/  @!UPT UIADD3 URZ, URZ, URZ, URZ ;  /* 0x0000003f3f3ff290 */ /* 0x000fe2000fffe03f */
[----:B------:R-:W-:Y:S01]  /*73ba0*/  STL.64 [R1+0x1f0], R12 ;  /* 0x0001f00c01007387 */ /* 0x000fe20000100a00 */
[----:B------:R1:W-:Y:S03]  /*73bb0*/  STL.64 [R1+0x1f8], R14 ;  /* 0x0001f80e01007387 */ /* 0x0003e60000100a00 */
[----:B-1----:R-:W4:Y:S01]  /*73bc0*/  LDL.LU.64 R14, [R1+0x3380] ;  /* 0x00338000010e7983 */ /* 0x002f220000300a00 */
[----:B------:R-:W3:Y:S02]  /*73bd0*/  LDL.LU.64 R12, [R1+0x3378] ;  /* 0x00337800010c7983 */ /* 0x000ee40000300a00 */
[----:B--2---:R1:W-:Y:S02]  /*73be0*/  STL.64 [R1+0x3310], R18 ;  /* 0x0033101201007387 */ /* 0x0043e40000100a00 */
[----:B------:R-:W2:Y:S01]  /*73bf0*/  LDL.LU R16, [R1+0x1c0] ;  /* 0x0001c00001107983 */ /* 0x000ea20000300800 */
[----:B------:R-:W2:Y:S04]  /*73c00*/  LDL.LU R17, [R1+0x1c4] ;  /* 0x0001c40001117983 */ /* 0x000ea80000300800 */
[----:B-1----:R-:W2:Y:S01]  /*73c10*/  LDL.LU R18, [R1+0x1c8] ;  /* 0x0001c80001127983 */ /* 0x002ea20000300800 */
[----:B------:R-:W2:Y:S01]  /*73c20*/  LDL.LU R19, [R1+0x1cc] ;  /* 0x0001cc0001137983 */ /* 0x000ea20000300800 */
[----:B---3--:R-:W-:Y:S11]  /*73c30*/  HMMA.16816.F32 R8, R24, R12, R8 ;  /* 0x0000000c1808723c */ /* 0x008ff60000001808 */
[----:B------:R-:W-:Y:S11]  /*73c40*/  @!UPT UIADD3 URZ, URZ, URZ, URZ ;  /* 0x0000003f3f3ff290 */ /* 0x000ff6000fffe03f */
[----:B------:R-:W-:Y:S01]  /*73c50*/  @!UPT UIADD3 URZ, URZ, URZ, URZ ;  /* 0x0000003f3f3ff290 */ /* 0x000fe2000fffe03f */
[----:B------:R-:W-:Y:S01]  /*73c60*/  STL.64 [R1+0x1e0], R8 ;  /* 0x0001e00801007387 */ /* 0x000fe20000100a00 */
[----:B------:R1:W-:Y:S03]  /*73c70*/  STL.64 [R1+0x1e8], R10 ;  /* 0x0001e80a01007387 */ /* 0x0003e60000100a00 */
[----:B-1----:R-:W3:Y:S01]  /*73c80*/  LDL.LU.64 R10, [R1+0x3370] ;  /* 0x00337000010a7983 */ /* 0x002ee20000300a00 */
[----:B------:R-:W2:Y:S02]  /*73c90*/  LDL.LU.64 R8, [R1+0x3368] ;  /* 0x0033680001087983 */ /* 0x000ea40000300a00 */
[----:B----4-:R1:W-:Y:S02]  /*73ca0*/  STL.64 [R1+0x3338], R14 ;  /* 0x0033380e01007387 */ /* 0x0103e40000100a00 */
[----:B------:R-:W2:Y:S01]  /*73cb0*/  LDL.LU R12, [R1+0x1d0] ;  /* 0x0001d000010c7983 */ /* 0x000ea20000300800 */
[----:B------:R-:W2:Y:S04]  /*73cc0*/  LDL.LU R13, [R1+0x1d4] ;  /* 0x0001d400010d7983 */ /* 0x000ea80000300800 */
[----:B-1----:R-:W2:Y:S01]  /*73cd0*/  LDL.LU R14, [R1+0x1d8] ;  /* 0x0001d800010e7983 */ /* 0x002ea20000300800 */
[----:B------:R-:W-:-:S07]  /*73ce0*/  IMAD.MOV.U32 R15, RZ, RZ, R0 ;  /* 0x000000ffff0f7224 */ /* 0x000fce00078e0000 */
[C---:B--2---:R-:W-:Y:S11]  /*73cf0*/  HMMA.16816.F32 R12, R24.reuse, R8, R12 ;  /* 0x00000008180c723c */ /* 0x044ff6000000180c */
[----:B------:R-:W-:Y:S11]  /*73d00*/  @!UPT UIADD3 URZ, URZ, URZ, URZ ;  /* 0x0000003f3f3ff290 */ /* 0x000ff6000fffe03f */
[----:B------:R-:W-:Y:S01]  /*73d10*/  @!UPT UIADD3 URZ, URZ, URZ, URZ ;  /* 0x0000003f3f3ff290 */ /* 0x000fe2000fffe03f */
[----:B------:R-:W-:Y:S01]  /*73d20*/  STL.64 [R1+0x1d0], R12 ;  /* 0x0001d00c01007387 */ /* 0x000fe20000100a00 */
[----:B------:R1:W-:Y:S02]  /*73d30*/  STL [R1+0x1d8], R14 ;  /* 0x0001d80e01007387 */ /* 0x0003e40000100800 */
[----:B------:R-:W-:Y:S02]  /*73d40*/  IMAD.MOV.U32 R0, RZ, RZ, R15 ;  /* 0x000000ffff007224 */ /* 0x000fe400078e000f */
[----:B-1----:R-:W-:Y:S01]  /*73d50*/  HMMA.16816.F32 R12, R24, R4, R16 ;  /* 0x00000004180c723c */ /* 0x002fe20000001810 */
[----:B---3--:R1:W-:Y:S02]  /*73d60*/  STL.64 [R1+0x3278], R10 ;  /* 0x0032780a01007387 */ /* 0x0083e40000100a00 */
[----:B------:R-:W-:Y:S02]  /*73d70*/  STL [R1+0x2afc], R0 ;  /* 0x002afc0001007387 */ /* 0x000fe40000100800 */
[----:B-1----:R-:W2:Y:S11]  /*73d80*/  LDL R10, [R1+0x158] ;  /* 0x00015800010a7983 */ /* 0x002eb60000100800 */
[----:B------:R-:W-:Y:S07]  /*73d90*/  @!UPT UIADD3 URZ, URZ, URZ, URZ ;  /* 0x0000003f3f3ff290 */ /* 0x000fee000fffe03f */
[----:B------:R-:W-:Y:S01]  /*73da0*/  STL.64 [R1+0x1c0], R12 ;  /* 0x0001c00c01007387 */ /* 0x000fe20000100a00 */
[----:B------:R-:W-:Y:S02]  /*73db0*/  STL.64 [R1+0x1c8], R14 ;  /* 0x0001c80e01007387 */ /* 0x000fe40000100a00 */
[----:B------:R-:W2:Y:S02]  /*73dc0*/  LDL R11, [R1+0x15c] ;  /* 0x00015c00010b7983 */ /* 0x000ea40000100800 */
[----:B--2---:R1:W-:Y:S04]  /*73dd0*/  STL.64 [R1+0x32e0], R10 ;  /* 0x0032e00a01007387 */ /* 0x0043e80000100a00 */
[----:B-1----:R-:W2:Y:S04]  /*73de0*/  LDL.64 R10, [R1+0x178] ;  /* 0x00017800010a7983 */ /* 0x002ea80000100a00 */
[----:B--2---:R1:W-:Y:S04]  /*73df0*/  STL.64 [R1+0x32f8], R10 ;  /* 0x0032f80a01007387 */ /* 0x0043e80000100a00 */
[----:B-1----:R-:W2:Y:S04]  /*73e00*/  LDL R10, [R1+0x188] ;  /* 0x00018800010a7983 */ /* 0x002ea80000100800 */
[----:B------:R-:W2:Y:S04]  /*73e10*/  LDL R11, [R1+0x18c] ;  /* 0x00018c00010b7983 */ /* 0x000ea80000100800 */
[----:B--2---:R1:W-:Y:S01]  /*73e20*/  STL.64 [R1+0x3318], R10 ;  /* 0x0033180a01007387 */ /* 0x0043e20000100a00 */
[----:B------:R-:W2:Y:S02]  /*73e30*/  LDL.LU R8, [R1+0x990] ;  /* 0x0009900001087983 */ /* 0x000ea40000300800 */
[----:B------:R-:W2:Y:S01]  /*73e40*/  LDL.LU R9, [R1+0x994] ;  /* 0x0009940001097983 */ /* 0x000ea20000300800 */
[----:B-1----:R-:W3:Y:S01]  /*73e50*/  LDL.LU R10, [R1+0x998] ;  /* 0x00099800010a7983 */ /* 0x002ee20000300800 */
[----:B------:R-:W3:Y:S02]  /*73e60*/  LDL.LU R11, [R1+0x99c] ;  /* 0x00099c00010b7983 */ /* 0x000ee40000300800 */
[----:B------:R-:W0:Y:S02]  /*73e70*/  LDL R14, [R1+0x1b8] ;  /* 0x0001b800010e7983 */ /* 0x000e240000100800 */
[----:B------:R-:W0:Y:S01]  /*73e80*/  LDL R15, [R1+0x1bc] ;  /* 0x0001bc00010f7983 */ /* 0x000e220000100800 */
[----:B---3--:R-:W-:Y:S01]  /*73e90*/  STL.64 [R1+0x3328], R10 ;  /* 0x0033280a01007387 */ /* 0x008fe20000100a00 */
[----:B--2---:R1:W-:Y:S03]  /*73ea0*/  STL.64 [R1+0x3320], R8 ;  /* 0x0033200801007387 */ /* 0x0043e60000100a00 */
[----:B-1----:R-:W2:Y:S01]  /*73eb0*/  LDL.LU R8, [R1+0x9a0] ;  /* 0x0009a00001087983 */ /* 0x002ea20000300800 */
[----:B------:R-:W2:Y:S02]  /*73ec0*/  LDL.LU R9, [R1+0x9a4] ;  /* 0x0009a40001097983 */ /* 0x000ea40000300800 */
[----:B------:R-:W-:-:S02]  /*73ed0*/  IMAD.MOV.U32 R10, RZ, RZ, R6 ;  /* 0x000000ffff0a7224 */ /* 0x000fc400078e0006 */
[----:B------:R-:W-:Y:S01]  /*73ee0*/  IMAD.MOV.U32 R11, RZ, RZ, R7 ;  /* 0x000000ffff0b7224 */ /* 0x000fe200078e0007 */
[----:B------:R-:W3:Y:S01]  /*73ef0*/  LDL.LU R6, [R1+0x3364] ;  /* 0x0033640001067983 */ /* 0x000ee20000300800 */
[----:B------:R-:W3:Y:S03]  /*73f00*/  LDL.LU R7, [R1+0x3360] ;  /* 0x0033600001077983 */ /* 0x000ee60000300800 */
[----:B------:R-:W-:Y:S04]  /*73f10*/  STL.64 [R1+0x3348], R10 ;  /* 0x0033480a01007387 */ /* 0x000fe80000100a00 */
[----:B--2---:R1:W-:Y:S04]  /*73f20*/  STL.64 [R1+0x3340], R8 ;  /* 0x0033400801007387 */ /* 0x0043e80000100a00 */
[----:B-1----:R-:W0:Y:S01]  /*73f30*/  LDL.LU R8, [R1+0x9b0] ;  /* 0x0009b00001087983 */ /* 0x002e220000300800 */
[----:B------:R-:W0:Y:S02]  /*73f40*/  LDL.LU R9, [R1+0x9b4] ;  /* 0x0009b40001097983 */ /* 0x000e240000300800 */
[----:B------:R-:W0:Y:S02]  /*73f50*/  LDL.LU R10, [R1+0x9b8] ;  /* 0x0009b800010a7983 */ /* 0x000e240000300800 */
[----:B------:R-:W0:Y:S01]  /*73f60*/  LDL.LU R11, [R1+0x9bc] ;  /* 0x0009bc00010b7983 */ /* 0x000e220000300800 */
[----:B------:R-:W2:Y:S01]  /*73f70*/  LDL.64 R18, [R1+0x198] ;  /* 0x0001980001127983 */ /* 0x000ea20000100a00 */
[----:B------:R-:W-:-:S03]  /*73f80*/  IMAD.MOV.U32 R5, RZ, RZ, R3 ;  /* 0x000000ffff057224 */ /* 0x000fc600078e0003 */
[----:B--2---:R1:W-:Y:S04]  /*73f90*/  STL.64 [R1+0x3330], R18 ;  /* 0x0033301201007387 */ /* 0x0043e80000100a00 */
[----:B-1----:R-:W2:Y:S01]  /*73fa0*/  LDL.64 R18, [R1+0x1a8] ;  /* 0x0001a80001127983 */ /* 0x002ea20000100a00 */
[----:B---3--:R1:W-:Y:S02]  /*73fb0*/  STL.64 [R1+0x32d8], R6 ;  /* 0x0032d80601007387 */ /* 0x0083e40000100a00 */
[----:B------:R-:W3:Y:S02]  /*73fc0*/  LDL.LU R4, [R1+0x950] ;  /* 0x0009500001047983 */ /* 0x000ee40000300800 */
[----:B------:R-:W4:Y:S02]  /*73fd0*/  LDL.LU R3, [R1+0x335c] ;  /* 0x00335c0001037983 */ /* 0x000f240000300800 */
[----:B-1----:R-:W-:-:S02]  /*73fe0*/  IMAD.MOV.U32 R6, RZ, RZ, R28 ;  /* 0x000000ffff067224 */ /* 0x002fc400078e001c */
[----:B------:R-:W-:Y:S01]  /*73ff0*/  IMAD.MOV.U32 R7, RZ, RZ, R29 ;  /* 0x000000ffff077224 */ /* 0x000fe200078e001d */
[----:B------:R-:W2:Y:S01]  /*74000*/  LDL.LU R28, [R1+0x3358] ;  /* 0x00335800011c7983 */ /* 0x000ea20000300800 */
[----:B------:R-:W2:Y:S03]  /*74010*/  LDL.LU R29, [R1+0x3354] ;  /* 0x00335400011d7983 */ /* 0x000ea60000300800 */
[----:B------:R4:W-:Y:S04]  /*74020*/  STL.64 [R1+0x32f0], R6 ;  /* 0x0032f00601007387 */ /* 0x0009e80000100a00 */
[----:B---3--:R1:W-:Y:S01]  /*74030*/  STL.64 [R1+0x32e8], R4 ;  /* 0x0032e80401007387 */ /* 0x0083e20000100a00 */
[----:B----4-:R-:W-:-:S03]  /*74040*/  IMAD.MOV.U32 R6, RZ, RZ, R3 ;  /* 0x000000ffff067224 */ /* 0x010fc600078e0003 */
[----:B-1----:R-:W3:Y:S01]  /*74050*/  LDL.LU R4, [R1+0x970] ;  /* 0x0009700001047983 */ /* 0x002ee20000300800 */
[----:B------:R-:W3:Y:S02]  /*74060*/  LDL.LU R5, [R1+0x974] ;  /* 0x0009740001057983 */ /* 0x000ee40000300800 */
[----:B------:R-:W4:Y:S02]  /*74070*/  LDL.LU R3, [R1+0x3350] ;  /* 0x0033500001037983 */ /* 0x000f240000300800 */
[----:B------:R-:W2:Y:S01]  /*74080*/  LDL.LU R7, [R1+0x97c] ;  /* 0x00097c0001077983 */ /* 0x000ea20000300800 */
[----:B0-----:R-:W-:Y:S01]  /*74090*/  HMMA.16816.F32 R12, R20, R14, R8 ;  /* 0x0000000e140c723c */ /* 0x001fe20000001808 */
[----:B----4-:R-:W0:Y:S04]  /*740a0*/  LDSM.16.MT88.4 R24, [R3+0x11800] ;  /* 0x011800000318783b */ /* 0x010e280000004200 */
[----:B--2---:R-:W-:Y:S01]  /*740b0*/  STL.64 [R1+0x3308], R6 ;  /* 0x0033080601007387 */ /* 0x004fe20000100a00 */
[----:B---3--:R1:W-:Y:S03]  /*740c0*/  STL.64 [R1+0x3300], R4 ;  /* 0x0033000401007387 */ /* 0x0083e60000100a00 */
[----:B-1----:R-:W2:Y:S01]  /*740d0*/  LDL.LU R4, [R1+0x980] ;  /* 0x0009800001047983 */ /* 0x002ea20000300800 */
[----:B------:R-:W2:Y:S03]  /*740e0*/  LDL.LU R5, [R1+0x984] ;  /* 0x0009840001057983 */ /* 0x000ea60000300800 */
[----:B0-----:R0:W-:Y:S01]  /*740f0*/  STL.64 [R1+0x3108], R26 ;  /* 0x0031081a01007387 */ /* 0x0011e20000100a00 */
[----:B------:R-:W-:Y:S03]  /*74100*/  STL.64 [R1+0x3100], R24 ;  /* 0x0031001801007387 */ /* 0x000fe60000100a00 */
[----:B0-----:R-:W3:Y:S01]  /*74110*/  LDL.64 R26, [R1+0x168] ;  /* 0x00016800011a7983 */ /* 0x001ee20000100a00 */
[----:B------:R-:W4:Y:S02]  /*74120*/  LDL.LU.64 R10, [R1+0x3348] ;  /* 0x00334800010a7983 */ /* 0x000f240000300a00 */
[----:B------:R-:W4:Y:S02]  /*74130*/  LDL.LU.64 R8, [R1+0x3340] ;  /* 0x0033400001087983 */ /* 0x000f240000300a00 */
[----:B------:R-:W-:-:S02]  /*74140*/  IMAD.MOV.U32 R7, RZ, RZ, R28 ;  /* 0x000000ffff077224 */ /* 0x000fc400078e001c */
[----:B------:R-:W-:Y:S02]  /*74150*/  IMAD.MOV.U32 R3, RZ, RZ, R12 ;  /* 0x000000ffff037224 */ /* 0x000fe400078e000c */
[----:B------:R-:W-:Y:S01]  /*74160*/  IMAD.MOV.U32 R28, RZ, RZ, R13 ;  /* 0x000000ffff1c7224 */ /* 0x000fe200078e000d */
[----:B------:R-:W-:Y:S01]  /*74170*/  STL.64 [R1+0x9b0], R12 ;  /* 0x0009b00c01007387 */ /* 0x000fe20000100a00 */
[----:B------:R0:W-:Y:S02]  /*74180*/  STL.64 [R1+0x9b8], R14 ;  /* 0x0009b80e01007387 */ /* 0x0001e40000100a00 */
[----:B------:R-:W-:Y:S02]  /*74190*/  IMAD.MOV.U32 R2, RZ, RZ, R19 ;  /* 0x000000ffff027224 */ /* 0x000fe400078e0013 */
[----:B------:R-:W-:Y:S01]  /*741a0*/  IMAD.MOV.U32 R6, RZ, RZ, R29 ;  /* 0x000000ffff067224 */ /* 0x000fe200078e001d */
[----:B0-----:R-:W2:Y:S01]  /*741b0*/  LDL.LU.64 R14, [R1+0x3338] ;  /* 0x00333800010e7983 */ /* 0x001ea20000300a00 */
[----:B------:R-:W-:Y:S02]  /*741c0*/  STL [R1+0x27d4], R3 ;  /* 0x0027d40301007387 */ /* 0x000fe40000100800 */
[----:B------:R-:W-:Y:S02]  /*741d0*/  STL [R1+0x27d0], R28 ;  /* 0x0027d01c01007387 */ /* 0x000fe40000100800 */
[----:B------:R-:W-:Y:S01]  /*741e0*/  IMAD.MOV.U32 R13, RZ, RZ, R18 ;  /* 0x000000ffff0d7224 */ /* 0x000fe200078e0012 */
[C---:B----4-:R-:W-:Y:S01]  /*741f0*/  HMMA.16816.F32 R8, R20.reuse, R18, R8 ;  /* 0x000000121408723c */ /* 0x050fe20000001808 */
[----:B------:R-:W4:Y:S11]  /*74200*/  LDL.LU.64 R18, [R1+0x3330] ;  /* 0x0033300001127983 */ /* 0x000f360000300a00 */
[----:B------:R-:W-:Y:S11]  /*74210*/  @!UPT UIADD3 URZ, URZ, URZ, URZ ;  /* 0x0000003f3f3ff290 */ /* 0x000ff6000fffe03f */
[----:B------:R-:W-:Y:S01]  /*74220*/  STL.64 [R1+0x9a0], R8 ;  /* 0x0009a00801007387 */ /* 0x000fe20000100a00 */
[----:B------:R0:W-:Y:S02]  /*74230*/  STL.64 [R1+0x9a8], R10 ;  /* 0x0009a80a01007387 */ /* 0x0001e40000100a00 */
[----:B------:R-:W-:Y:S01]  /*74240*/  IMAD.MOV.U32 R29, RZ, RZ, R8 ;  /* 0x000000ffff1d7224 */ /* 0x000fe200078e0008 */
[----:B0-----:R-:W4:Y:S01]  /*74250*/  LDL.LU.64 R10, [R1+0x3328] ;  /* 0x00332800010a7983 */ /* 0x001f220000300a00 */
[----:B------:R-:W4:Y:S02]  /*74260*/  LDL.LU.64 R8, [R1+0x3320] ;  /* 0x0033200001087983 */ /* 0x000f240000300a00 */
[----:B------:R-:W-:Y:S02]  /*74270*/  STL [R1+0x30ec], R2 ;  /* 0x0030ec0201007387 */ /* 0x000fe40000100800 */
[----:B------:R-:W-:Y:S01]  /*74280*/  STL [R1+0x30e8], R13 ;  /* 0x0030e80d01007387 */ /* 0x000fe20000100800 */
[----:B------:R-:W-:Y:S01]  /*74290*/  STL [R1+0x27d8], R29 ;  /* 0x0027d81d01007387 */ /* 0x000fe20000100800 */
[C---:B----4-:R-:W-:Y:S11]  /*742a0*/  HMMA.16816.F32 R8, R20.reuse, R18, R8 ;  /* 0x000000121408723c */ /* 0x050ff60000001808 */
[----:B------:R-:W-:Y:S11]  /*742b0*/  @!UPT UIADD3 URZ, URZ, URZ, URZ ;  /* 0x0000003f3f3ff290 */ /* 0x000ff6000fffe03f */
[----:B------:R-:W-:Y:S01]  /*742c0*/  @!UPT UIADD3 URZ, URZ, URZ, URZ ;  /* 0x0000003f3f3ff290 */ /* 0x000fe2000fffe03f */
[----:B------:R-:W-:Y:S01]  /*742d0*/  STL.64 [R1+0x990], R8 ;  /* 0x0009900801007387 */ /* 0x000fe20000100a00 */
[----:B------:R0:W-:Y:S03]  /*742e0*/  STL.64 [R1+0x998], R10 ;  /* 0x0009980a01007387 */ /* 0x0001e60000100a00 */
[----:B0-----:R-:W2:Y:S01]  /*742f0*/  LDL.LU.64 R10, [R1+0x3318] ;  /* 0x00331800010a7983 */ /* 0x001ea20000300a00 */
[----:B------:R-:W-:Y:S02]  /*74300*/  IMAD.MOV.U32 R17, RZ, RZ, R19 ;  /* 0x000000ffff117224 */ /* 0x000fe400078e0013 */
[----:B------:R-:W4:Y:S03]  /*74310*/  LDL.LU.64 R18, [R1+0x3310] ;  /* 0x0033100001127983 */ /* 0x000f260000300a00 */
[----:B------:R-:W-:Y:S01]  /*74320*/  STL [R1+0x30f0], R17 ;  /* 0x0030f01101007387 */ /* 0x000fe20000100800 */
[C---:B--2---:R-:W-:Y:S03]  /*74330*/  HMMA.16816.F32 R8, R20.reuse, R10, R4 ;  /* 0x0000000a1408723c */ /* 0x044fe60000001804 */
[----:B------:R-:W2:Y:S01]  /*74340*/  LDL.LU.64 R6, [R1+0x3308] ;  /* 0x0033080001067983 */ /* 0x000ea20000300a00 */
[----:B------:R-:W2:Y:S11]  /*74350*/  LDL.LU.64 R4, [R1+0x3300] ;  /* 0x0033000001047983 */ /* 0x000eb60000300a00 */
[----:B------:R-:W-:Y:S08]  /*74360*/  @!UPT UIADD3 URZ, URZ, URZ, URZ ;  /* 0x0000003f3f3ff290 */ /* 0x000ff0000fffe03f */
[----:B------:R-:W-:Y:S01]  /*74370*/  STL.64 [R1+0x980], R8 ;  /* 0x0009800801007387 */ /* 0x000fe20000100a00 */
[----:B------:R0:W-:Y:S03]  /*74380*/  STL.64 [R1+0x988], R10 ;  /* 0x0009880a01007387 */ /* 0x0001e60000100a00 */
[----:B0-----:R-:W2:Y:S02]  /*74390*/  LDL.LU.64 R10, [R1+0x32f8] ;  /* 0x0032f800010a7983 */ /* 0x001ea40000300a00 */
[----:B--2---:R-:W-:Y:S01]  /*743a0*/  HMMA.16816.F32 R4, R20, R10, R4 ;  /* 0x0000000a1404723c */ /* 0x004fe20000001804 */
        /* <DEDUP_REMOVED lines=8> */
[----:B------:R0:W-:Y:S01]  /*74430*/  STL [R1+0x30f8], R13 ;  /* 0x0030f80d01007387 */ /* 0x0001e20000100800 */
[----:B------:R1:W-:Y:S01]  /*74440*/  STL.64 [R1+0x32c0], R14 ;  /* 0x0032c00e01007387 */ /* 0x0003e20000100a00 */
[----:B------:R-:W2:Y:S03]  /*74450*/  LDL.LU R12, [R1+0x960] ;  /* 0x00096000010c7983 */ /* 0x000ea60000300800 */
[----:B0-----:R-:W2:Y:S01]  /*74460*/  LDL.LU R13, [R1+0x964] ;  /* 0x00096400010d7983 */ /* 0x001ea20000300800 */
[----:B-1----:R-:W2:Y:S03]  /*74470*/  LDL.LU R14, [R1+0x968] ;  /* 0x00096800010e7983 */ /* 0x002ea60000300800 */
[----:B------:R-:W2:Y:S01]  /*74480*/  LDL.LU R15, [R1+0x96c] ;  /* 0x00096c00010f7983 */ /* 0x000ea20000300800 */
[----:B---3--:R-:W-:-:S03]  /*74490*/  IMAD.MOV.U32 R17, RZ, RZ, R27 ;  /* 0x000000ffff117224 */ /* 0x008fc600078e001b */
[----:B------:R-:W-:Y:S01]  /*744a0*/  STL [R1+0x30f4], R2 ;  /* 0x0030f40201007387 */ /* 0x000fe20000100800 */
[----:B----4-:R-:W-:Y:S01]  /*744b0*/  STL.64 [R1+0x3298], R18 ;  /* 0x0032981201007387 */ /* 0x010fe20000100a00 */
[C---:B--2---:R-:W-:Y:S08]  /*744c0*/  HMMA.16816.F32 R8, R20.reuse, R10, R4 ;  /* 0x0000000a1408723c */ /* 0x044ff00000001804 */
[C---:B------:R-:W-:Y:S11]  /*744d0*/  HMMA.16816.F32 R12, R20.reuse, R26, R12 ;  /* 0x0000001a140c723c */ /* 0x040ff6000000180c */
[----:B------:R-:W-:Y:S11]  /*744e0*/  @!UPT UIADD3 URZ, URZ, URZ, URZ ;  /* 0x0000003f3f3ff290 */ /* 0x000ff6000fffe03f */
[----:B------:R-:W-:Y:S01]  /*744f0*/  @!UPT UIADD3 URZ, URZ, URZ, URZ ;  /* 0x0000003f3f3ff290 */ /* 0x000fe2000fffe03f */
[----:B------:R-:W-:Y:S01]  /*74500*/  STL.64 [R1+0x960], R12 ;  /* 0x0009600c01007387 */ /* 0x000fe20000100a00 */
[----:B------:R-:W-:Y:S02]  /*74510*/  STL.64 [R1+0x968], R14 ;  /* 0x0009680e01007387 */ /* 0x000fe40000100a00 */
[----:B------:R0:W-:Y:S02]  /*74520*/  STL [R1+0x3290], R17 ;  /* 0x0032901101007387 */ /* 0x0001e40000100800 */
[----:B------:R-:W2:Y:S01]  /*74530*/  LDL.LU R4, [R1+0x940] ;  /* 0x0009400001047983 */ /* 0x000ea20000300800 */
[----:B------:R-:W-:Y:S01]  /*74540*/  STL.64 [R1+0x950], R8 ;  /* 0x0009500801007387 */ /* 0x000fe20000100a00 */
[----:B------:R-:W-:Y:S02]  /*74550*/  STL.64 [R1+0x958], R10 ;  /* 0x0009580a01007387 */ /* 0x000fe40000100a00 */
[----:B------:R-:W2:Y:S02]  /*74560*/  LDL.LU R5, [R1+0x944] ;  /* 0x0009440001057983 */ /* 0x000ea40000300800 */
[----:B------:R-:W2:Y:S01]  /*74570*/  LDL.LU R6, [R1+0x948] ;  /* 0x0009480001067983 */ /* 0x000ea20000300800 */
[----:B------:R-:W2:Y:S01]  /*74580*/  LDL.LU R7, [R1+0x94c] ;  /* 0x00094c0001077983 */ /* 0x000ea20000300800 */
[----:B------:R-:W3:Y:S03]  /*74590*/  LDL.LU R16, [R1+0x910] ;  /* 0x0009100001107983 */ /* 0x000ee60000300800 */
[----:B0-----:R-:W3:Y:S01]  /*745a0*/  LDL.LU R17, [R1+0x914] ;  /* 0x0009140001117983 */ /* 0x001ee20000300800 */
[----:B------:R-:W4:Y:S02]  /*745b0*/  LDL.LU R18, [R1+0x918] ;  /* 0x0009180001127983 */ /* 0x000f240000300800 */
[----:B------:R-:W4:Y:S02]  /*745c0*/  LDL.LU R19, [R1+0x91c] ;  /* 0x00091c0001137983 */ /* 0x000f240000300800 */
[----:B------:R-:W2:Y:S01]  /*745d0*/  LDL.LU R12, [R1+0x930] ;  /* 0x00093000010c7983 */ /* 0x000ea20000300800 */
[----:B------:R-:W2:Y:S01]  /*745e0*/  LDL.LU R13, [R1+0x934] ;  /* 0x00093400010d7983 */ /* 0x000ea20000300800 */
[----:B------:R-:W2:Y:S02]  /*745f0*/  LDL.LU R14, [R1+0x938] ;  /* 0x00093800010e7983 */ /* 0x000ea40000300800 */
[----:B------:R-:W2:Y:S02]  /*74600*/  LDL.LU R15, [R1+0x93c] ;  /* 0x00093c00010f7983 */ /* 0x000ea40000300800 */
[----:B--2---:R0:W-:Y:S01]  /*74610*/  STL.64 [R1+0x32d0], R14 ;  /* 0x0032d00e01007387 */ /* 0x0041e20000100a00 */
[----:B------:R-:W-:Y:S03]  /*74620*/  STL.64 [R1+0x32c8], R12 ;  /* 0x0032c80c01007387 */ /* 0x000fe60000100a00 */
[----:B0-----:R-:W2:Y:S01]  /*74630*/  LDL.64 R14, [R1+0x148] ;  /* 0x00014800010e7983 */ /* 0x001ea20000100a00 */
[----:B----4-:R0:W-:Y:S02]  /*74640*/  STL.64 [R1+0x32a8], R18 ;  /* 0x0032a81201007387 */ /* 0x0101e40000100a00 */
[----:B---3--:R-:W-:Y:S01]  /*74650*/  STL.64 [R1+0x32a0], R16 ;  /* 0x0032a01001007387 */ /* 0x008fe20000100a00 */
[----:B0-----:R-:W3:Y:S04]  /*74660*/  LDL.64 R18, [R1+0x128] ;  /* 0x0001280001127983 */ /* 0x001ee80000100a00 */
[----:B---3--:R0:W-:Y:S04]  /*74670*/  STL.64 [R1+0x32b8], R18 ;  /* 0x0032b81201007387 */ /* 0x0081e80000100a00 */
[----:B0-----:R-:W3:Y:S01]  /*74680*/  LDL.64 R18, [R1+0x138] ;  /* 0x0001380001127983 */ /* 0x001ee20000100a00 */
[----:B------:R-:W4:Y:S02]  /*74690*/  LDL.LU R8, [R1+0x900] ;  /* 0x0009000001087983 */ /* 0x000f240000300800 */
[----:B------:R-:W4:Y:S02]  /*746a0*/  LDL.LU R9, [R1+0x904] ;  /* 0x0009040001097983 */ /* 0x000f240000300800 */
[----:B------:R-:W2:Y:S01]  /*746b0*/  LDL.LU R10, [R1+0x908] ;  /* 0x00090800010a7983 */ /* 0x000ea20000300800 */
[----:B------:R-:W2:Y:S04]  /*746c0*/  LDL.LU R11, [R1+0x90c] ;  /* 0x00090c00010b7983 */ /* 0x000ea80000300800 */
[----:B--2---:R0:W-:Y:S01]  /*746d0*/  STL.64 [R1+0x3288], R10 ;  /* 0x0032880a01007387 */ /* 0x0041e20000100a00 */
[----:B----4-:R1:W-:Y:S03]  /*746e0*/  STL.64 [R1+0x3280], R8 ;  /* 0x0032800801007387 */ /* 0x0103e60000100a00 */
[----:B0-----:R-:W2:Y:S04]  /*746f0*/  LDL.64 R10, [R1+0x118] ;  /* 0x00011800010a7983 */ /* 0x001ea80000100a00 */
[----:B--2---:R0:W-:Y:S01]  /*74700*/  STL.64 [R1+0x32b0], R10 ;  /* 0x0032b00a01007387 */ /* 0x0041e20000100a00 */
[----:B-1----:R-:W2:Y:S02]  /*74710*/  LDL.LU R8, [R1+0x920] ;  /* 0x0009200001087983 */ /* 0x002ea40000300800 */
[----:B------:R-:W2:Y:S01]  /*74720*/  LDL.LU R9, [R1+0x924] ;  /* 0x0009240001097983 */ /* 0x000ea20000300800 */
[----:B0-----:R-:W2:Y:S01]  /*74730*/  LDL.LU R10, [R1+0x928] ;  /* 0x00092800010a7983 */ /* 0x001ea20000300800 */
[----:B------:R-:W2:Y:S02]  /*74740*/  LDL.LU R11, [R1+0x92c] ;  /* 0x00092c00010b7983 */ /* 0x000ea40000300800 */
[----:B------:R-:W4:Y:S01]  /*74750*/  LDL.64 R26, [R1+0xd8] ;  /* 0x0000d800011a7983 */ /* 0x000f220000100a00 */
[----:B------:R-:W-:Y:S01]  /*74760*/  HMMA.16816.F32 R4, R20, R14, R4 ;  /* 0x0000000e1404723c */ /* 0x000fe20000001804 */
[----:B----4-:R0:W-:Y:S04]  /*74770*/  STL.64 [R1+0x3258], R26 ;  /* 0x0032581a01007387 */ /* 0x0101e80000100a00 */
[----:B0-----:R-:W4:Y:S04]  /*74780*/  LDL.64 R26, [R1+0xf8] ;  /* 0x0000f800011a7983 */ /* 0x001f280000100a00 */
[----:B----4-:R0:W-:Y:S04]  /*74790*/  STL.64 [R1+0x3270], R26 ;  /* 0x0032701a01007387 */ /* 0x0101e80000100a00 */
[----:B0-----:R-:W4:Y:S10]  /*747a0*/  LDL.64 R26, [R1+0x108] ;  /* 0x00010800011a7983 */ /* 0x001f340000100a00 */
[----:B------:R-:W-:Y:S02]  /*747b0*/  STL.64 [R1+0x940], R4 ;  /* 0x0009400401007387 */ /* 0x000fe40000100a00 */
[----:B------:R0:W-:Y:S02]  /*747c0*/  STL.64 [R1+0x948], R6 ;  /* 0x0009480601007387 */ /* 0x0001e40000100a00 */
[----:B0-----:R-:W2:Y:S01]  /*747d0*/  LDL.LU.64 R6, [R1+0x32d8] ;  /* 0x0032d80001067983 */ /* 0x001ea20000300a00 */
[----:B------:R-:W-:-:S02]  /*747e0*/  IMAD.MOV.U32 R5, RZ, RZ, R14 ;  /* 0x000000ffff057224 */ /* 0x000fc400078e000e */
[----:B------:R-:W-:Y:S02]  /*747f0*/  IMAD.MOV.U32 R4, RZ, RZ, R15 ;  /* 0x000000ffff047224 */ /* 0x000fe400078e000f */
[----:B------:R-:W3:Y:S01]  /*74800*/  LDL.LU.64 R14, [R1+0x32d0] ;  /* 0x0032d000010e7983 */ /* 0x000ee20000300a00 */
[----:B------:R-:W3:Y:S03]  /*74810*/  LDL.LU.64 R12, [R1+0x32c8] ;  /* 0x0032c800010c7983 */ /* 0x000ee60000300a00 */
[----:B--2---:R-:W-:Y:S01]  /*74820*/  STL.64 [R1+0x3118], R6 ;  /* 0x0031180601007387 */ /* 0x004fe20000100a00 */
[----:B------:R0:W-:Y:S03]  /*74830*/  STL.64 [R1+0x3110], R4 ;  /* 0x0031100401007387 */ /* 0x0001e60000100a00 */
[----:B0-----:R-:W2:Y:S01]  /*74840*/  LDL.LU R4, [R1+0x8d0] ;  /* 0x0008d00001047983 */ /* 0x001ea20000300800 */
[----:B------:R-:W2:Y:S02]  /*74850*/  LDL.LU R5, [R1+0x8d4] ;  /* 0x0008d40001057983 */ /* 0x000ea40000300800 */
[----:B------:R-:W2:Y:S02]  /*74860*/  LDL.LU R6, [R1+0x8d8] ;  /* 0x0008d80001067983 */ /* 0x000ea40000300800 */
[----:B------:R-:W2:Y:S01]  /*74870*/  LDL.LU R7, [R1+0x8dc] ;  /* 0x0008dc0001077983 */ /* 0x000ea20000300800 */
[C---:B---3--:R-:W-:Y:S01]  /*74880*/  HMMA.16816.F32 R12, R20.reuse, R18, R12 ;  /* 0x00000012140c723c */ /* 0x048fe2000000180c */
[----:B------:R-:W-:Y:S01]  /*74890*/  IMAD.MOV.U32 R2, RZ, RZ, R19 ;  /* 0x000000ffff027224 */ /* 0x000fe200078e0013 */
[----:B--2---:R-:W-:Y:S01]  /*748a0*/  STL.64 [R1+0x3268], R6 ;  /* 0x0032680601007387 */ /* 0x004fe20000100a00 */
[----:B------:R0:W-:Y:S03]  /*748b0*/  STL.64 [R1+0x3260], R4 ;  /* 0x0032600401007387 */ /* 0x0001e60000100a00 */
[----:B0-----:R-:W2:Y:S01]  /*748c0*/  LDL.LU R4, [R1+0x8f0] ;  /* 0x0008f00001047983 */ /* 0x001ea20000300800 */
[----:B------:R-:W2:Y:S02]  /*748d0*/  LDL.LU R5, [R1+0x8f4] ;  /* 0x0008f40001057983 */ /* 0x000ea40000300800 */
[----:B------:R-:W2:Y:S02]  /*748e0*/  LDL.LU R6, [R1+0x8f8] ;  /* 0x0008f80001067983 */ /* 0x000ea40000300800 */
[----:B------:R-:W2:Y:S11]  /*748f0*/  LDL.LU R7, [R1+0x8fc] ;  /* 0x0008fc0001077983 */ /* 0x000eb60000300800 */
[----:B------:R-:W-:Y:S01]  /*74900*/  @!UPT UIADD3 URZ, URZ, URZ, URZ ;  /* 0x0000003f3f3ff290 */ /* 0x000fe2000fffe03f */
[----:B------:R0:W-:Y:S01]  /*74910*/  STL.64 [R1+0x930], R12 ;  /* 0x0009300c01007387 */ /* 0x0001e20000100a00 */
[----:B------:R1:W-:Y:S02]  /*74920*/  STL.64 [R1+0x938], R14 ;  /* 0x0009380e01007387 */ /* 0x0003e40000100a00 */
[----:B0-----:R-:W-:Y:S01]  /*74930*/  IMAD.MOV.U32 R13, RZ, RZ, R18 ;  /* 0x000000ffff0d7224 */ /* 0x001fe200078e0012 */
[----:B-1----:R-:W3:Y:S01]  /*74940*/  LDL.LU.64 R14, [R1+0x32c0] ;  /* 0x0032c000010e7983 */ /* 0x002ee20000300a00 */
[----:B------:R-:W2:Y:S02]  /*74950*/  LDL.LU.64 R18, [R1+0x32b8] ;  /* 0x0032b80001127983 */ /* 0x000ea40000300a00 */
        /* <DEDUP_REMOVED lines=8> */
[C---:B--2---:R-:W-:Y:S01]  /*749e0*/  HMMA.16816.F32 R16, R20.reuse, R10, R16 ;  /* 0x0000000a1410723c */ /* 0x044fe20000001810 */
[----:B------:R-:W-:Y:S11]  /*749f0*/  IMAD.MOV.U32 R12, RZ, RZ, R11 ;  /* 0x000000ffff0c7224 */ /* 0x000ff600078e000b */
[----:B------:R-:W-:Y:S11]  /*74a00*/  @!UPT UIADD3 URZ, URZ, URZ, URZ ;  /* 0x0000003f3f3ff290 */ /* 0x000ff6000fffe03f */
[----:B------:R0:W-:Y:S01]  /*74a10*/  STL.64 [R1+0x910], R16 ;  /* 0x0009101001007387 */ /* 0x0001e20000100a00 */
[----:B------:R1:W-:Y:S02]  /*74a20*/  STL.64 [R1+0x918], R18 ;  /* 0x0009181201007387 */ /* 0x0003e40000100a00 */
[----:B0-----:R-:W-:Y:S01]  /*74a30*/  IMAD.MOV.U32 R16, RZ, RZ, R10 ;  /* 0x000000ffff107224 */ /* 0x001fe200078e000a */
[----:B-1----:R-:W2:Y:S01]  /*74a40*/  LDL.LU.64 R18, [R1+0x3298] ;  /* 0x0032980001127983 */ /* 0x002ea20000300a00 */
[----:B------:R-:W2:Y:S02]  /*74a50*/  LDL.LU R17, [R1+0x3290] ;  /* 0x0032900001117983 */ /* 0x000ea40000300800 */
[----:B------:R-:W2:Y:S02]  /*74a60*/  LDL.LU.64 R10, [R1+0x3288] ;  /* 0x00328800010a7983 */ /* 0x000ea40000300a00 */
[----:B------:R-:W2:Y:S02]  /*74a70*/  LDL.LU.64 R8, [R1+0x3280] ;  /* 0x0032800001087983 */ /* 0x000ea40000300a00 */
[----:B----4-:R-:W-:Y:S01]  /*74a80*/  IMAD.MOV.U32 R3, RZ, RZ, R27 ;  /* 0x000000ffff037224 */ /* 0x010fe200078e001b */
[C---:B--2---:R-:W-:Y:S01]  /*74a90*/  HMMA.16816.F32 R8, R20.reuse, R26, R8 ;  /* 0x0000001a1408723c */ /* 0x044fe20000001808 */
[----:B------:R0:W-:Y:S01]  /*74aa0*/  STL.64 [R1+0x3148], R18 ;  /* 0x0031481201007387 */ /* 0x0001e20000100a00 */
[----:B------:R-:W-:Y:S03]  /*74ab0*/  STL.64 [R1+0x3140], R16 ;  /* 0x0031401001007387 */ /* 0x000fe60000100a00 */
[----:B0-----:R-:W2:Y:S01]  /*74ac0*/  LDL.64 R18, [R1+0xe8] ;  /* 0x0000e80001127983 */ /* 0x001ea20000100a00 */
[----:B---3--:R-:W-:Y:S02]  /*74ad0*/  STL.64 [R1+0x3138], R14 ;  /* 0x0031380e01007387 */ /* 0x008fe40000100a00 */
[----:B------:R0:W-:Y:S02]  /*74ae0*/  STL.64 [R1+0x3130], R12 ;  /* 0x0031300c01007387 */ /* 0x0001e40000100a00 */
[----:B0-----:R-:W2:Y:S01]  /*74af0*/  LDL.LU R12, [R1+0x8e0] ;  /* 0x0008e000010c7983 */ /* 0x001ea20000300800 */
[----:B------:R-:W2:Y:S02]  /*74b00*/  LDL.LU R13, [R1+0x8e4] ;  /* 0x0008e400010d7983 */ /* 0x000ea40000300800 */
[----:B------:R-:W2:Y:S02]  /*74b10*/  LDL.LU R14, [R1+0x8e8] ;  /* 0x0008e800010e7983 */ /* 0x000ea40000300800 */
[----:B------:R-:W2:Y:S08]  /*74b20*/  LDL.LU R15, [R1+0x8ec] ;  /* 0x0008ec00010f7983 */ /* 0x000eb00000300800 */
[----:B------:R0:W-:Y:S01]  /*74b30*/  STL.64 [R1+0x900], R8 ;  /* 0x0009000801007387 */ /* 0x0001e20000100a00 */
[----:B------:R1:W-:Y:S02]  /*74b40*/  STL.64 [R1+0x908], R10 ;  /* 0x0009080a01007387 */ /* 0x0003e40000100a00 */
[----:B0-----:R-:W-:Y:S01]  /*74b50*/  IMAD.MOV.U32 R8, RZ, RZ, R26 ;  /* 0x000000ffff087224 */ /* 0x001fe200078e001a */
[----:B-1----:R-:W3:Y:S01]  /*74b60*/  LDL.LU.64 R10, [R1+0x3278] ;  /* 0x00327800010a7983 */ /* 0x002ee20000300a00 */
[----:B------:R-:W4:Y:S02]  /*74b70*/  LDL.LU.64 R26, [R1+0x3270] ;  /* 0x00327000011a7983 */ /* 0x000f240000300a00 */
[----:B------:R-:W-:Y:S01]  /*74b80*/  STL [R1+0x2fd4], R3 ;  /* 0x002fd40301007387 */ /* 0x000fe20000100800 */
[----:B------:R-:W-:Y:S01]  /*74b90*/  STL [R1+0x2fd0], R8 ;  /* 0x002fd00801007387 */ /* 0x000fe20000100800 */
[----:B----4-:R-:W-:Y:S01]  /*74ba0*/  HMMA.16816.F32 R4, R20, R26, R4 ;  /* 0x0000001a1404723c */ /* 0x010fe20000001804 */
[----:B------:R-:W-:-:S02]  /*74bb0*/  IMAD.MOV.U32 R28, RZ, RZ, R26 ;  /* 0x000000ffff1c7224 */ /* 0x000fc400078e001a */
[----:B------:R-:W-:Y:S11]  /*74bc0*/  IMAD.MOV.U32 R9, RZ, RZ, R27 ;  /* 0x000000ffff097224 */ /* 0x000ff600078e001b */
[----:B------:R-:W-:Y:S09]  /*74bd0*/  @!UPT UIADD3 URZ, URZ, URZ, URZ ;  /* 0x0000003f3f3ff290 */ /* 0x000ff2000fffe03f */
[----:B------:R-:W-:Y:S01]  /*74be0*/  STL.64 [R1+0x8f0], R4 ;  /* 0x0008f00401007387 */ /* 0x000fe20000100a00 */
[----:B------:R0:W-:Y:S03]  /*74bf0*/  STL.64 [R1+0x8f8], R6 ;  /* 0x0008f80601007387 */ /* 0x0001e60000100a00 */
[----:B0-----:R-:W4:Y:S01]  /*74c00*/  LDL.LU.64 R6, [R1+0x3268] ;  /* 0x0032680001067983 */ /* 0x001f220000300a00 */
[----:B------:R-:W4:Y:S02]  /*74c10*/  LDL.LU.64 R4, [R1+0x3260] ;  /* 0x0032600001047983 */ /* 0x000f240000300a00 */
[----:B------:R-:W4:Y:S01]  /*74c20*/  LDL.LU.64 R26, [R1+0x3258] ;  /* 0x00325800011a7983 */ /* 0x000f220000300a00 */
[C---:B--2---:R-:W-:Y:S01]  /*74c30*/  HMMA.16816.F32 R12, R20.reuse, R18, R12 ;  /* 0x00000012140c723c */ /* 0x044fe2000000180c */
[----:B------:R-:W-:Y:S01]  /*74c40*/  IMAD.MOV.U32 R3, RZ, RZ, R19 ;  /* 0x000000ffff037224 */ /* 0x000fe200078e0013 */
[----:B------:R-:W-:Y:S01]  /*74c50*/  STL [R1+0x2fdc], R9 ;  /* 0x002fdc0901007387 */ /* 0x000fe20000100800 */
[----:B------:R-:W-:Y:S03]  /*74c60*/  STL [R1+0x2fd8], R28 ;  /* 0x002fd81c01007387 */ /* 0x000fe60000100800 */
[----:B------:R-:W-:Y:S11]  /*74c70*/  STL [R1+0x2fe0], R3 ;  /* 0x002fe00301007387 */ /* 0x000ff60000100800 */
[----:B------:R-:W-:Y:S06]  /*74c80*/  @!UPT UIADD3 URZ, URZ, URZ, URZ ;  /* 0x0000003f3f3ff290 */ /* 0x000fec000fffe03f */
[----:B------:R0:W-:Y:S01]  /*74c90*/  STL.64 [R1+0x8e0], R12 ;  /* 0x0008e00c01007387 */ /* 0x0001e20000100a00 */
[----:B------:R1:W-:Y:S01]  /*74ca0*/  STL.64 [R1+0x8e8], R14 ;  /* 0x0008e80e01007387 */ /* 0x0003e20000100a00 */
[----:B----4-:R-:W-:Y:S11]  /*74cb0*/  HMMA.16816.F32 R4, R20, R26, R4 ;  /* 0x0000001a1404723c */ /* 0x010ff60000001804 */
[----:B------:R-:W-:Y:S11]  /*74cc0*/  @!UPT UIADD3 URZ, URZ, URZ, URZ ;  /* 0x0000003f3f3ff290 */ /* 0x000ff6000fffe03f */
[----:B------:R-:W-:Y:S01]  /*74cd0*/  @!UPT UIADD3 URZ, URZ, URZ, URZ ;  /* 0x0000003f3f3ff290 */ /* 0x000fe2000fffe03f */
[----:B------:R-:W-:Y:S01]  /*74ce0*/  STL.64 [R1+0x8d0], R4 ;  /* 0x0008d00401007387 */ /* 0x000fe20000100a00 */
[----:B------:R-:W-:Y:S02]  /*74cf0*/  STL.64 [R1+0x8d8], R6 ;  /* 0x0008d80601007387 */ /* 0x000fe40000100a00 */
[----:B0-----:R-:W2:Y:S02]  /*74d00*/  LDL.LU R12, [R1+0x870] ;  /* 0x00087000010c7983 */ /* 0x001ea40000300800 */
[----:B------:R-:W2:Y:S01]  /*74d10*/  LDL.LU R13, [R1+0x874] ;  /* 0x00087400010d7983 */ /* 0x000ea20000300800 */
[----:B-1----:R-:W4:Y:S01]  /*74d20*/  LDL.LU R14, [R1+0x878] ;  /* 0x00087800010e7983 */ /* 0x002f220000300800 */
[----:B------:R-:W4:Y:S03]  /*74d30*/  LDL.LU R15, [R1+0x87c] ;  /* 0x00087c00010f7983 */ /* 0x000f260000300800 */
        /* <DEDUP_REMOVED lines=47> */
[----:B------:R-:W3:Y:S02]  /*75030*/  LDL.64 R26, [R1+0x68] ;  /* 0x00006800011a7983 */ /* 0x000ee40000100a00 */
        /* <DEDUP_REMOVED lines=63> */
[----:B------:R-:W-:Y:S01]  /*75430*/  STL.64 [R1+0x870], R12 ;  /* 0x0008700c01007387 */ /* 0x000fe20000100a00 */
[----:B------:R-:W-:Y:S02]  /*75440*/  STL.64 [R1+0x878], R14 ;  /* 0x0008780e01007387 */ /* 0x000fe40000100a00 */
[----:B------:R-:W-:Y:S02]  /*75450*/  STL [R1+0x3018], R29 ;  /* 0x0030181d01007387 */ /* 0x000fe40000100800 */
[----:B------:R-:W-:Y:S01]  /*75460*/  STL [R1+0x3014], R8 ;  /* 0x0030140801007387 */ /* 0x000fe20000100800 */
[----:B------:R0:W-:Y:S01]  /*75470*/  STL.64 [R1+0x860], R4 ;  /* 0x0008600401007387 */ /* 0x0001e20000100a00 */
[----:B------:R1:W-:Y:S03]  /*75480*/  STL.64 [R1+0x868], R6 ;  /* 0x0008680601007387 */ /* 0x0003e60000100a00 */
[----:B0-----:R-:W2:Y:S01]  /*75490*/  LDL.LU R4, [R1+0x7d0] ;  /* 0x0007d00001047983 */ /* 0x001ea20000300800 */
[----:B------:R-:W2:Y:S02]  /*754a0*/  LDL.LU R5, [R1+0x7d4] ;  /* 0x0007d40001057983 */ /* 0x000ea40000300800 */
[----:B-1----:R-:W3:Y:S02]  /*754b0*/  LDL.LU R6, [R1+0x7d8] ;  /* 0x0007d80001067983 */ /* 0x002ee40000300800 */
        /* <DEDUP_REMOVED lines=13> */
[----:B---3--:R0:W-:Y:S01]  /*75590*/  STL.64 [R1+0x3168], R6 ;  /* 0x0031680601007387 */ /* 0x0081e20000100a00 */
        /* <DEDUP_REMOVED lines=11> */
[----:B--2---:R0:W-:Y:S01]  /*75650*/  STL.64 [R1+0x3170], R18 ;  /* 0x0031701201007387 */ /* 0x0041e20000100a00 */
[----:B------:R-:W2:Y:S02]  /*75660*/  LDL.LU R16, [R1+0x810] ;  /* 0x0008100001107983 */ /* 0x000ea40000300800 */
[----:B------:R-:W2:Y:S01]  /*75670*/  LDL.LU R17, [R1+0x814] ;  /* 0x0008140001117983 */ /* 0x000ea20000300800 */
[----:B0-----:R-:W4:Y:S01]  /*75680*/  LDL.LU R18, [R1+0x818] ;  /* 0x0008180001127983 */ /* 0x001f220000300800 */
[----:B------:R-:W4:Y:S03]  /*75690*/  LDL.LU R19, [R1+0x81c] ;  /* 0x00081c0001137983 */ /* 0x000f260000300800 */
        /* <DEDUP_REMOVED lines=27> */
[----:B------:R-:W-:Y:S01]  /*75850*/  IMAD.MOV.U32 R28, RZ, RZ, R27 ;  /* 0x000000ffff1c7224 */ /* 0x000fe200078e001b */
[----:B------:R-:W4:Y:S01]  /*75860*/  LDL.LU R15, [R1+0x7fc] ;  /* 0x0007fc00010f7983 */ /* 0x000f220000300800 */
[----:B------:R-:W-:-:S02]  /*75870*/  IMAD.MOV.U32 R9, RZ, RZ, R26 ;  /* 0x000000ffff097224 */ /* 0x000fc400078e001a */
[----:B------:R-:W4:Y:S02]  /*75880*/  LDL.LU R24, [R1+0x450] ;  /* 0x0004500001187983 */ /* 0x000f240000300800 */
[----:B------:R-:W4:Y:S02]  /*75890*/  LDL.LU R25, [R1+0x454] ;  /* 0x0004540001197983 */ /* 0x000f240000300800 */
[----:B------:R-:W-:Y:S02]  /*758a0*/  IMAD.MOV.U32 R26, RZ, RZ, R10 ;  /* 0x000000ffff1a7224 */ /* 0x000fe400078e000a */
[----:B------:R-:W-:Y:S01]  /*758b0*/  IMAD.MOV.U32 R27, RZ, RZ, R11 ;  /* 0x000000ffff1b7224 */ /* 0x000fe200078e000b */
[----:B------:R-:W4:Y:S01]  /*758c0*/  LDL.LU R10, [R1+0x31dc] ;  /* 0x0031dc00010a7983 */ /* 0x000f220000300800 */
[----:B------:R-:W4:Y:S02]  /*758d0*/  LDL.LU R11, [R1+0x31d8] ;  /* 0x0031d800010b7983 */ /* 0x000f240000300800 */
        /* <DEDUP_REMOVED lines=63> */
[----:B------:R-:W4:Y:S02]  /*75cd0*/  LDL.LU.64 R18, [R1+0x3148] ;  /* 0x0031480001127983 */ /* 0x000f240000300a00 */
[----:B------:R-:W3:Y:S01]  /*75ce0*/  LDL.LU.64 R16, [R1+0x3140] ;  /* 0x0031400001107983 */ /* 0x000ee20000300a00 */
[C---:B----4-:R-:W-:Y:S11]  /*75cf0*/  HMMA.16816.F32 R12, R20.reuse, R18, R12 ;  /* 0x00000012140c723c */ /* 0x050ff6000000180c */
[----:B------:R-:W-:Y:S11]  /*75d00*/  @!UPT UIADD3 URZ, URZ, URZ, URZ ;  /* 0x0000003f3f3ff290 */ /* 0x000ff6000fffe03f */
[----:B------:R-:W-:Y:S01]  /*75d10*/  @!UPT UIADD3 URZ, URZ, URZ, URZ ;  /* 0x0000003f3f3ff290 */ /* 0x000fe2000fffe03f */
[----:B------:R-:W-:Y:S01]  /*75d20*/  STL.64 [R1+0x7f0], R12 ;  /* 0x0007f00c01007387 */ /* 0x000fe20000100a00 */
[----:B------:R0:W-:Y:S03]  /*75d30*/  STL.64 [R1+0x7f8], R14 ;  /* 0x0007f80e01007387 */ /* 0x0001e60000100a00 */
[----:B0-----:R-:W2:Y:S01]  /*75d40*/  LDL.LU.64 R14, [R1+0x3138] ;  /* 0x00313800010e7983 */ /* 0x001ea20000300a00 */
[----:B------:R-:W4:Y:S01]  /*75d50*/  LDL.LU.64 R12, [R1+0x3130] ;  /* 0x00313000010c7983 */ /* 0x000f220000300a00 */
[C---:B--2---:R-:W-:Y:S11]  /*75d60*/  HMMA.16816.F32 R4, R20.reuse, R14, R4 ;  /* 0x0000000e1404723c */ /* 0x044ff60000001804 */
[----:B------:R-:W-:Y:S11]  /*75d70*/  @!UPT UIADD3 URZ, URZ, URZ, URZ ;  /* 0x0000003f3f3ff290 */ /* 0x000ff6000fffe03f */
[----:B------:R-:W-:Y:S01]  /*75d80*/  @!UPT UIADD3 URZ, URZ, URZ, URZ ;  /* 0x0000003f3f3ff290 */ /* 0x000fe2000fffe03f */
        /* <DEDUP_REMOVED lines=10> */
[----:B------:R-:W3:Y:S02]  /*75e30*/  LDL.LU.64 R4, [R1+0x3110] ;  /* 0x0031100001047983 */ /* 0x000ee40000300a00 */
[----:B------:R0:W-:Y:S02]  /*75e40*/  STL.64 [R1+0x2e40], R10 ;  /* 0x002e400a01007387 */ /* 0x0001e40000100a00 */
[----:B------:R-:W-:Y:S01]  /*75e50*/  STL.64 [R1+0x3040], R8 ;  /* 0x0030400801007387 */ /* 0x000fe20000100a00 */
[----:B0-----:R-:W3:Y:S04]  /*75e60*/  LDL R10, [R1+0x1b8] ;  /* 0x0001b800010a7983 */ /* 0x001ee80000100800 */
[----:B------:R-:W3:Y:S01]  /*75e70*/  LDL R11, [R1+0x1bc] ;  /* 0x0001bc00010b7983 */ /* 0x000ee20000100800 */
[----:B--2---:R-:W-:Y:S03]  /*75e80*/  HMMA.16816.F32 R20, R20, R6, R24 ;  /* 0x000000061414723c */ /* 0x004fe60000001818 */
[----:B------:R-:W2:Y:S01]  /*75e90*/  LDL.LU.64 R26, [R1+0x3108] ;  /* 0x00310800011a7983 */ /* 0x000ea20000300a00 */
[----:B------:R-:W2:Y:S11]  /*75ea0*/  LDL.LU.64 R24, [R1+0x3100] ;  /* 0x0031000001187983 */ /* 0x000eb60000300a00 */
[----:B------:R-:W-:Y:S08]  /*75eb0*/  @!UPT UIADD3 URZ, URZ, URZ, URZ ;  /* 0x0000003f3f3ff290 */ /* 0x000ff0000fffe03f */
[----:B------:R0:W-:Y:S01]  /*75ec0*/  STL.64 [R1+0x450], R20 ;  /* 0x0004501401007387 */ /* 0x0001e20000100a00 */
[----:B------:R1:W-:Y:S03]  /*75ed0*/  STL.64 [R1+0x458], R22 ;  /* 0x0004581601007387 */ /* 0x0003e60000100a00 */
[----:B0-----:R-:W2:Y:S01]  /*75ee0*/  LDL.LU R20, [R1+0x440] ;  /* 0x0004400001147983 */ /* 0x001ea20000300800 */
[----:B------:R-:W2:Y:S02]  /*75ef0*/  LDL.LU R21, [R1+0x444] ;  /* 0x0004440001157983 */ /* 0x000ea40000300800 */
[----:B-1----:R-:W2:Y:S02]  /*75f00*/  LDL.LU R22, [R1+0x448] ;  /* 0x0004480001167983 */ /* 0x002ea40000300800 */
[----:B------:R-:W2:Y:S01]  /*75f10*/  LDL.LU R23, [R1+0x44c] ;  /* 0x00044c0001177983 */ /* 0x000ea20000300800 */
[----:B------:R3:W-:Y:S02]  /*75f20*/  STL.64 [R1+0x2e48], R6 ;  /* 0x002e480601007387 */ /* 0x0007e40000100a00 */
[----:B---3--:R-:W-:-:S02]  /*75f30*/  IMAD.MOV.U32 R6, RZ, RZ, R16 ;  /* 0x000000ffff067224 */ /* 0x008fc400078e0010 */
[----:B----4-:R-:W-:-:S05]  /*75f40*/  IMAD.MOV.U32 R7, RZ, RZ, R12 ;  /* 0x000000ffff077224 */ /* 0x010fca00078e000c */
[----:B------:R-:W-:Y:S01]  /*75f50*/  STL.64 [R1+0x3048], R6 ;  /* 0x0030480601007387 */ /* 0x000fe20000100a00 */
[----:B--2---:R-:W-:Y:S11]  /*75f60*/  HMMA.16816.F32 R8, R24, R10, R20 ;  /* 0x0000000a1808723c */ /* 0x004ff60000001814 */
[----:B------:R-:W-:Y:S11]  /*75f70*/  @!UPT UIADD3 URZ, URZ, URZ, URZ ;  /* 0x0000003f3f3ff290 */ /* 0x000ff6000fffe03f */
[----:B------:R-:W-:Y:S01]  /*75f80*/  @!UPT UIADD3 URZ, URZ, URZ, URZ ;  /* 0x0000003f3f3ff290 */ /* 0x000fe2000fffe03f */
[----:B------:R-:W-:Y:S01]  /*75f90*/  STL.64 [R1+0x440], R8 ;  /* 0x0004400801007387 */ /* 0x000fe20000100a00 */
[----:B------:R-:W-:Y:S02]  /*75fa0*/  IMAD.MOV.U32 R12, RZ, RZ, R10 ;  /* 0x000000ffff0c7224 */ /* 0x000fe400078e000a */
[----:B------:R0:W-:Y:S02]  /*75fb0*/  STL.64 [R1+0x448], R10 ;  /* 0x0004480a01007387 */ /* 0x0001e40000100a00 */
[----:B0-----:R-:W-:Y:S02]  /*75fc0*/  IMAD.MOV.U32 R10, RZ, RZ, R13 ;  /* 0x000000ffff0a7224 */ /* 0x001fe400078e000d */
[----:B------:R-:W-:Y:S01]  /*75fd0*/  IMAD.MOV.U32 R11, RZ, RZ, R2 ;  /* 0x000000ffff0b7224 */ /* 0x000fe200078e0002 */
[----:B------:R-:W2:Y:S01]  /*75fe0*/  LDL.LU R13, [R1+0x30f8] ;  /* 0x0030f800010d7983 */ /* 0x000ea20000300800 */
[----:B------:R-:W3:Y:S03]  /*75ff0*/  LDL.LU R2, [R1+0x30f4] ;  /* 0x0030f40001027983 */ /* 0x000ee60000300800 */
[----:B------:R0:W-:Y:S02]  /*76000*/  STL.64 [R1+0x3050], R10 ;  /* 0x0030500a01007387 */ /* 0x0001e40000100a00 */
[----:B0-----:R-:W-:-:S02]  /*76010*/  IMAD.MOV.U32 R10, RZ, RZ, R5 ;  /* 0x000000ffff0a7224 */ /* 0x001fc400078e0005 */
[----:B------:R-:W-:-:S05]  /*76020*/  IMAD.MOV.U32 R11, RZ, RZ, R4 ;  /* 0x000000ffff0b7224 */ /* 0x000fca00078e0004 */
[----:B------:R-:W-:Y:S01]  /*76030*/  STL.64 [R1+0x30a8], R10 ;  /* 0x0030a80a01007387 */ /* 0x000fe20000100a00 */
[----:B------:R-:W4:Y:S03]  /*76040*/  LDL.64 R22, [R1+0x158] ;  /* 0x0001580001167983 */ /* 0x000f260000100a00 */
[----:B----4-:R0:W-:Y:S01]  /*76050*/  STL.64 [R1+0x3078], R22 ;  /* 0x0030781601007387 */ /* 0x0101e20000100a00 */
[----:B------:R-:W4:Y:S02]  /*76060*/  LDL.LU R4, [R1+0x7b0] ;  /* 0x0007b00001047983 */ /* 0x000f240000300800 */
[----:B------:R-:W4:Y:S02]  /*76070*/  LDL.LU R5, [R1+0x7b4] ;  /* 0x0007b40001057983 */ /* 0x000f240000300800 */
[----:B------:R-:W2:Y:S01]  /*76080*/  LDL.LU R6, [R1+0x7b8] ;  /* 0x0007b80001067983 */ /* 0x000ea20000300800 */
[----:B------:R-:W2:Y:S04]  /*76090*/  LDL.LU R7, [R1+0x7bc] ;  /* 0x0007bc0001077983 */ /* 0x000ea80000300800 */
[----:B0-----:R-:W2:Y:S01]  /*760a0*/  LDL R22, [R1+0x168] ;  /* 0x0001680001167983 */ /* 0x001ea20000100800 */
[----:B------:R-:W-:-:S02]  /*760b0*/  IMAD.MOV.U32 R23, RZ, RZ, R17 ;  /* 0x000000ffff177224 */ /* 0x000fc400078e0011 */
[----:B------:R-:W3:Y:S03]  /*760c0*/  LDL.LU R17, [R1+0x30f0] ;  /* 0x0030f00001117983 */ /* 0x000ee60000300800 */
[----:B--2---:R-:W-:Y:S01]  /*760d0*/  STL.64 [R1+0x3090], R22 ;  /* 0x0030901601007387 */ /* 0x004fe20000100a00 */
[----:B------:R-:W-:Y:S02]  /*760e0*/  STL.64 [R1+0x3060], R6 ;  /* 0x0030600601007387 */ /* 0x000fe40000100a00 */
[----:B----4-:R0:W-:Y:S02]  /*760f0*/  STL.64 [R1+0x3058], R4 ;  /* 0x0030580401007387 */ /* 0x0101e40000100a00 */
        /* <DEDUP_REMOVED lines=17> */
[----:B--2---:R0:W-:Y:S04]  /*76210*/  STL.64 [R1+0x30b8], R10 ;  /* 0x0030b80a01007387 */ /* 0x0041e80000100a00 */
[----:B0-----:R-:W2:Y:S01]  /*76220*/  LDL R10, [R1+0x198] ;  /* 0x00019800010a7983 */ /* 0x001ea20000100800 */
[----:B------:R-:W-:-:S05]  /*76230*/  IMAD.MOV.U32 R11, RZ, RZ, R17 ;  /* 0x000000ffff0b7224 */ /* 0x000fca00078e0011 */
        /* <DEDUP_REMOVED lines=21> */
[----:B0-----:R-:W3:Y:S01]  /*76390*/  LDL.LU R4, [R1+0x3f0] ;  /* 0x0003f00001047983 */ /* 0x001ee20000300800 */
[----:B------:R-:W3:Y:S02]  /*763a0*/  LDL.LU R5, [R1+0x3f4] ;  /* 0x0003f40001057983 */ /* 0x000ee40000300800 */
[----:B------:R-:W4:Y:S02]  /*763b0*/  LDL.LU R6, [R1+0x3f8] ;  /* 0x0003f80001067983 */ /* 0x000f240000300800 */
[----:B------:R-:W4:Y:S02]  /*763c0*/  LDL.LU R7, [R1+0x3fc] ;  /* 0x0003fc0001077983 */ /* 0x000f240000300800 */
[----:B------:R-:W-:-:S02]  /*763d0*/  IMAD.MOV.U32 R16, RZ, RZ, R8 ;  /* 0x000000ffff107224 */ /* 0x000fc400078e0008 */
[----:B--2---:R-:W-:Y:S01]  /*763e0*/  HMMA.16816.F32 R8, R24, R10, R20 ;  /* 0x0000000a1808723c */ /* 0x004fe20000001814 */
[----:B----4-:R-:W-:Y:S01]  /*763f0*/  STL.64 [R1+0x30a0], R6 ;  /* 0x0030a00601007387 */ /* 0x010fe20000100a00 */
[----:B---3--:R0:W-:Y:S03]  /*76400*/  STL.64 [R1+0x3098], R4 ;  /* 0x0030980401007387 */ /* 0x0081e60000100a00 */
[----:B0-----:R-:W2:Y:S01]  /*76410*/  LDL.LU R4, [R1+0x400] ;  /* 0x0004000001047983 */ /* 0x001ea20000300800 */
[----:B------:R-:W2:Y:S02]  /*76420*/  LDL.LU R5, [R1+0x404] ;  /* 0x0004040001057983 */ /* 0x000ea40000300800 */
[----:B------:R-:W2:Y:S02]  /*76430*/  LDL.LU R6, [R1+0x408] ;  /* 0x0004080001067983 */ /* 0x000ea40000300800 */
[----:B------:R-:W2:Y:S01]  /*76440*/  LDL.LU R7, [R1+0x40c] ;  /* 0x00040c0001077983 */ /* 0x000ea20000300800 */
[----:B------:R-:W-:Y:S01]  /*76450*/  STL [R1+0x27e0], R16 ;  /* 0x0027e01001007387 */ /* 0x000fe20000100800 */
[----:B------:R-:W-:Y:S02]  /*76460*/  STL [R1+0x27dc], R12 ;  /* 0x0027dc0c01007387 */ /* 0x000fe40000100800 */
[----:B------:R-:W3:Y:S02]  /*76470*/  LDL.LU.64 R22, [R1+0x30e0] ;  /* 0x0030e00001167983 */ /* 0x000ee40000300a00 */
[----:B------:R-:W3:Y:S07]  /*76480*/  LDL.LU.64 R20, [R1+0x30d8] ;  /* 0x0030d80001147983 */ /* 0x000eee0000300a00 */
[----:B------:R-:W-:Y:S01]  /*76490*/  STL.64 [R1+0x430], R8 ;  /* 0x0004300801007387 */ /* 0x000fe20000100a00 */
[----:B------:R-:W-:-:S02]  /*764a0*/  IMAD.MOV.U32 R13, RZ, RZ, R10 ;  /* 0x000000ffff0d7224 */ /* 0x000fc400078e000a */
[----:B------:R0:W-:Y:S02]  /*764b0*/  STL.64 [R1+0x438], R10 ;  /* 0x0004380a01007387 */ /* 0x0001e40000100a00 */
[----:B0-----:R-:W3:Y:S01]  /*764c0*/  LDL.LU.64 R10, [R1+0x30d0] ;  /* 0x0030d000010a7983 */ /* 0x001ee20000300a00 */
[----:B------:R-:W-:-:S05]  /*764d0*/  IMAD.MOV.U32 R17, RZ, RZ, R8 ;  /* 0x000000ffff117224 */ /* 0x000fca00078e0008 */
[----:B------:R0:W-:Y:S01]  /*764e0*/  STL [R1+0x27e8], R17 ;  /* 0x0027e81101007387 */ /* 0x0001e20000100800 */
[----:B------:R1:W-:Y:S02]  /*764f0*/  STL.64 [R1+0x2e50], R18 ;  /* 0x002e501201007387 */ /* 0x0003e40000100a00 */
[----:B------:R-:W4:Y:S01]  /*76500*/  LDL.LU R16, [R1+0x790] ;  /* 0x0007900001107983 */ /* 0x000f220000300800 */
[----:B0-----:R-:W4:Y:S01]  /*76510*/  LDL.LU R17, [R1+0x794] ;  /* 0x0007940001117983 */ /* 0x001f220000300800 */
[----:B-1----:R-:W4:Y:S02]  /*76520*/  LDL.LU R18, [R1+0x798] ;  /* 0x0007980001127983 */ /* 0x002f240000300800 */
[----:B------:R-:W4:Y:S02]  /*76530*/  LDL.LU R19, [R1+0x79c] ;  /* 0x00079c0001137983 */ /* 0x000f240000300800 */
[----:B------:R-:W-:Y:S01]  /*76540*/  STL [R1+0x27e4], R13 ;  /* 0x0027e40d01007387 */ /* 0x000fe20000100800 */
[----:B------:R0:W-:Y:S04]  /*76550*/  STL.64 [R1+0x2e58], R14 ;  /* 0x002e580e01007387 */ /* 0x0001e80000100a00 */
[----:B0-----:R-:W2:Y:S01]  /*76560*/  LDL R14, [R1+0x128] ;  /* 0x00012800010e7983 */ /* 0x001ea20000100800 */
[C---:B---3--:R-:W-:Y:S03]  /*76570*/  HMMA.16816.F32 R8, R24.reuse, R10, R20 ;  /* 0x0000000a1808723c */ /* 0x048fe60000001814 */
[----:B------:R-:W3:Y:S01]  /*76580*/  LDL.LU.64 R22, [R1+0x30c8] ;  /* 0x0030c80001167983 */ /* 0x000ee20000300a00 */
[----:B------:R-:W3:Y:S11]  /*76590*/  LDL.LU.64 R20, [R1+0x30c0] ;  /* 0x0030c00001147983 */ /* 0x000ef60000300a00 */
[----:B------:R-:W-:Y:S08]  /*765a0*/  @!UPT UIADD3 URZ, URZ, URZ, URZ ;  /* 0x0000003f3f3ff290 */ /* 0x000ff0000fffe03f */
[----:B------:R-:W-:Y:S01]  /*765b0*/  STL.64 [R1+0x420], R8 ;  /* 0x0004200801007387 */ /* 0x000fe20000100a00 */
[----:B------:R0:W-:Y:S03]  /*765c0*/  STL.64 [R1+0x428], R10 ;  /* 0x0004280a01007387 */ /* 0x0001e60000100a00 */
[----:B0-----:R-:W3:Y:S02]  /*765d0*/  LDL.LU.64 R10, [R1+0x30b8] ;  /* 0x0030b800010a7983 */ /* 0x001ee40000300a00 */
[C---:B---3--:R-:W-:Y:S02]  /*765e0*/  HMMA.16816.F32 R8, R24.reuse, R10, R20 ;  /* 0x0000000a1808723c */ /* 0x048fe40000001814 */
[----:B------:R-:W2:Y:S11]  /*765f0*/  LDL.LU.64 R22, [R1+0x30b0] ;  /* 0x0030b00001167983 */ /* 0x000eb60000300a00 */
[----:B------:R-:W-:Y:S10]  /*76600*/  @!UPT UIADD3 URZ, URZ, URZ, URZ ;  /* 0x0000003f3f3ff290 */ /* 0x000ff4000fffe03f */
[----:B------:R-:W-:Y:S01]  /*76610*/  STL.64 [R1+0x410], R8 ;  /* 0x0004100801007387 */ /* 0x000fe20000100a00 */
[----:B------:R0:W-:Y:S03]  /*76620*/  STL.64 [R1+0x418], R10 ;  /* 0x0004180a01007387 */ /* 0x0001e60000100a00 */
[----:B0-----:R-:W3:Y:S01]  /*76630*/  LDL.LU.64 R10, [R1+0x30a8] ;  /* 0x0030a800010a7983 */ /* 0x001ee20000300a00 */
        /* <DEDUP_REMOVED lines=13> */
[----:B0-----:R-:W2:Y:S04]  /*76710*/  LDL.LU.64 R22, [R1+0x3078] ;  /* 0x0030780001167983 */ /* 0x001ea80000300a00 */
[----:B------:R-:W0:Y:S01]  /*76720*/  S2R R2, SR_TID.X ;  /* 0x0000000000027919 */ /* 0x000e220000002100 */
[----:B------:R-:W-:Y:S01]  /*76730*/  IMAD.MOV.U32 R15, RZ, RZ, R0 ;  /* 0x000000ffff0f7224 */ /* 0x000fe200078e0000 */
[----:B--2---:R-:W-:Y:S11]  /*76740*/  HMMA.16816.F32 R4, R24, R22, R4 ;  /* 0x000000161804723c */ /* 0x004ff60000001804 */
[----:B------:R-:W-:Y:S11]  /*76750*/  @!UPT UIADD3 URZ, URZ, URZ, URZ ;  /* 0x0000003f3f3ff290 */ /* 0x000ff6000fffe03f */
[----:B------:R-:W-:Y:S01]  /*76760*/  @!UPT UIADD3 URZ, URZ, URZ, URZ ;  /* 0x0000003f3f3ff290 */ /* 0x000fe2000fffe03f */
[----:B------:R-:W-:Y:S01]  /*76770*/  STL.64 [R1+0x3e0], R4 ;  /* 0x0003e00401007387 */ /* 0x000fe20000100a00 */
[----:B------:R1:W-:Y:S03]  /*76780*/  STL.64 [R1+0x3e8], R6 ;  /* 0x0003e80601007387 */ /* 0x0003e60000100a00 */
[----:B-1----:R-:W3:Y:S01]  /*76790*/  LDL.LU.64 R6, [R1+0x3070] ;  /* 0x0030700001067983 */ /* 0x002ee20000300a00 */
[----:B------:R-:W3:Y:S01]  /*767a0*/  LDL.LU.64 R4, [R1+0x3068] ;  /* 0x0030680001047983 */ /* 0x000ee20000300a00 */
[C---:B0-----:R-:W-:Y:S01]  /*767b0*/  LOP3.LUT R0, R2.reuse, 0x7, RZ, 0xc0, !PT ;  /* 0x0000000702007812 */ /* 0x041fe200078ec0ff */
[----:B------:R-:W-:-:S04]  /*767c0*/  IMAD.SHL.U32 R9, R2, 0x2, RZ ;  /* 0x0000000202097824 */ /* 0x000fc800078e00ff */
[----:B------:R-:W-:Y:S02]  /*767d0*/  IMAD R0, R0, 0x90, RZ ;  /* 0x0000009000007824 */ /* 0x000fe400078e02ff */
[----:B------:R-:W-:-:S03]  /*767e0*/  IMAD.SHL.U32 R2, R2, 0x40, RZ ;  /* 0x0000004002027824 */ /* 0x000fc600078e00ff */
[----:B------:R-:W-:-:S04]  /*767f0*/  LOP3.LUT R9, R0, 0x10, R9, 0x78, !PT ;  /* 0x0000001000097812 */ /* 0x000fc800078e7809 */
[----:B------:R-:W-:-:S04]  /*76800*/  LOP3.LUT R9, R9, 0x400, R2, 0xf8, !PT ;  /* 0x0000040009097812 */ /* 0x000fc800078ef802 */
[----:B------:R-:W-:Y:S01]  /*76810*/  LOP3.LUT R9, R9, 0x40, RZ, 0x3c, !PT ;  /* 0x0000004009097812 */ /* 0x000fe200078e3cff */
[----:B------:R-:W-:Y:S02]  /*76820*/  IMAD.MOV.U32 R2, RZ, RZ, R22 ;  /* 0x000000ffff027224 */ /* 0x000fe400078e0016 */
[----:B------:R-:W-:Y:S02]  /*76830*/  IMAD.MOV.U32 R0, RZ, RZ, R23 ;  /* 0x000000ffff007224 */ /* 0x000fe400078e0017 */
[----:B------:R-:W0:Y:S04]  /*76840*/  LDSM.16.MT88.4 R20, [R9+0x11800] ;  /* 0x011800000914783b */ /* 0x000e280000004200 */
[----:B0-----:R-:W-:Y:S01]  /*76850*/  STL.64 [R1+0x2e28], R22 ;  /* 0x002e281601007387 */ /* 0x001fe20000100a00 */
[----:B------:R0:W-:Y:S03]  /*76860*/  STL.64 [R1+0x2e20], R20 ;  /* 0x002e201401007387 */ /* 0x0001e60000100a00 */
[----:B0-----:R-:W2:Y:S01]  /*76870*/  LDL.LU R20, [R1+0x7a0] ;  /* 0x0007a00001147983 */ /* 0x001ea20000300800 */
[----:B------:R-:W2:Y:S02]  /*76880*/  LDL.LU R21, [R1+0x7a4] ;  /* 0x0007a40001157983 */ /* 0x000ea40000300800 */
[----:B------:R-:W2:Y:S02]  /*76890*/  LDL.LU R22, [R1+0x7a8] ;  /* 0x0007a80001167983 */ /* 0x000ea40000300800 */
[----:B------:R-:W2:Y:S01]  /*768a0*/  LDL.LU R23, [R1+0x7ac] ;  /* 0x0007ac0001177983 */ /* 0x000ea20000300800 */
[C---:B---3--:R-:W-:Y:S01]  /*768b0*/  HMMA.16816.F32 R8, R24.reuse, R10, R4 ;  /* 0x0000000a1808723c */ /* 0x048fe20000001804 */
[----:B------:R-:W3:Y:S01]  /*768c0*/  LDL.LU.64 R6, [R1+0x3060] ;  /* 0x0030600001067983 */ /* 0x000ee20000300a00 */
[----:B------:R-:W3:Y:S11]  /*768d0*/  LDL.LU.64 R4, [R1+0x3058] ;  /* 0x0030580001047983 */ /* 0x000ef60000300a00 */
[----:B------:R-:W-:Y:S10]  /*768e0*/  @!UPT UIADD3 URZ, URZ, URZ, URZ ;  /* 0x0000003f3f3ff290 */ /* 0x000ff4000fffe03f */
[----:B------:R-:W-:Y:S01]  /*768f0*/  STL.64 [R1+0x7c0], R8 ;  /* 0x0007c00801007387 */ /* 0x000fe20000100a00 */
[----:B------:R0:W-:Y:S03]  /*76900*/  STL.64 [R1+0x7c8], R10 ;  /* 0x0007c80a01007387 */ /* 0x0001e60000100a00 */
[----:B0-----:R-:W3:Y:S02]  /*76910*/  LDL.LU.64 R10, [R1+0x3050] ;  /* 0x00305000010a7983 */ /* 0x001ee40000300a00 */
[C---:B---3--:R-:W-:Y:S02]  /*76920*/  HMMA.16816.F32 R8, R24.reuse, R10, R4 ;  /* 0x0000000a1808723c */ /* 0x048fe40000001804 */
[----:B------:R-:W4:Y:S06]  /*76930*/  LDL.LU.64 R6, [R1+0x3048] ;  /* 0x0030480001067983 */ /* 0x000f2c0000300a00 */
[C---:B--2---:R-:W-:Y:S11]  /*76940*/  HMMA.16816.F32 R20, R24.reuse, R14, R20 ;  /* 0x0000000e1814723c */ /* 0x044ff60000001814 */
[----:B------:R-:W-:Y:S04]  /*76950*/  @!UPT UIADD3 URZ, URZ, URZ, URZ ;  /* 0x0000003f3f3ff290 */ /* 0x000fe8000fffe03f */
[----:B------:R0:W-:Y:S01]  /*76960*/  STL.64 [R1+0x7b0], R8 ;  /* 0x0007b00801007387 */ /* 0x0001e20000100a00 */
[----:B------:R-:W-:Y:S03]  /*76970*/  STL.64 [R1+0x7b8], R10 ;  /* 0x0007b80a01007387 */ /* 0x000fe60000100a00 */
[----:B0-----:R-:W2:Y:S01]  /*76980*/  LDL.LU.64 R8, [R1+0x3040] ;  /* 0x0030400001087983 */ /* 0x001ea20000300a00 */
[----:B------:R-:W3:Y:S03]  /*76990*/  LDL.LU R4, [R1+0x670] ;  /* 0x0006700001047983 */ /* 0x000ee60000300800 */
[----:B------:R-:W-:Y:S02]  /*769a0*/  STL.64 [R1+0x7a0], R20 ;  /* 0x0007a01401007387 */ /* 0x000fe40000100a00 */
[----:B------:R-:W-:Y:S01]  /*769b0*/  STL.64 [R1+0x7a8], R22 ;  /* 0x0007a81601007387 */ /* 0x000fe20000100a00 */
[----:B----4-:R-:W-:Y:S11]  /*769c0*/  HMMA.16816.F32 R12, R24, R6, R16 ;  /* 0x00000006180c723c */ /* 0x010ff60000001810 */
[----:B------:R-:W-:Y:S11]  /*769d0*/  @!UPT UIADD3 URZ, URZ, URZ, URZ ;  /* 0x0000003f3f3ff290 */ /* 0x000ff6000fffe03f */
[----:B------:R-:W-:Y:S01]  /*769e0*/  @!UPT UIADD3 URZ, URZ, URZ, URZ ;  /* 0x0000003f3f3ff290 */ /* 0x000fe2000fffe03f */
[----:B------:R-:W-:Y:S01]  /*769f0*/  STL.64 [R1+0x790], R12 ;  /* 0x0007900c01007387 */ /* 0x000fe20000100a00 */
[----:B------:R-:W-:Y:S02]  /*76a00*/  STL.64 [R1+0x798], R14 ;  /* 0x0007980e01007387 */ /* 0x000fe40000100a00 */
[----:B------:R-:W3:Y:S02]  /*76a10*/  LDL.LU R5, [R1+0x674] ;  /* 0x0006740001057983 */ /* 0x000ee40000300800 */
[----:B------:R-:W4:Y:S01]  /*76a20*/  LDL.LU R6, [R1+0x678] ;  /* 0x0006780001067983 */ /* 0x000f220000300800 */
[----:B------:R-:W4:Y:S01]  /*76a30*/  LDL.LU R7, [R1+0x67c] ;  /* 0x00067c0001077983 */ /* 0x000f220000300800 */
[----:B------:R-:W-:Y:S02]  /*76a40*/  IMAD.MOV.U32 R19, RZ, RZ, R28 ;  /* 0x000000ffff137224 */ /* 0x000fe400078e001c */
[----:B--2---:R-:W-:Y:S01]  /*76a50*/  IMAD.MOV.U32 R18, RZ, RZ, R9 ;  /* 0x000000ffff127224 */ /* 0x004fe200078e0009 */
[----:B----4-:R0:W-:Y:S01]  /*76a60*/  STL.64 [R1+0x2e68], R6 ;  /* 0x002e680601007387 */ /* 0x0101e20000100a00 */
[----:B---3--:R-:W-:Y:S02]  /*76a70*/  STL.64 [R1+0x2e60], R4 ;  /* 0x002e600401007387 */ /* 0x008fe40000100a00 */
[----:B------:R-:W2:Y:S02]  /*76a80*/  LDL.LU R9, [R1+0x303c] ;  /* 0x00303c0001097983 */ /* 0x000ea40000300800 */
[----:B------:R-:W3:Y:S01]  /*76a90*/  LDL.LU R28, [R1+0x3038] ;  /* 0x00303800011c7983 */ /* 0x000ee20000300800 */
[----:B------:R1:W-:Y:S01]  /*76aa0*/  STL.64 [R1+0x2e70], R18 ;  /* 0x002e701201007387 */ /* 0x0003e20000100a00 */
[----:B0-----:R-:W-:-:S02]  /*76ab0*/  IMAD.MOV.U32 R6, RZ, RZ, R8 ;  /* 0x000000ffff067224 */ /* 0x001fc400078e0008 */
[----:B------:R-:W-:Y:S01]  /*76ac0*/  IMAD.MOV.U32 R7, RZ, RZ, R29 ;  /* 0x000000ffff077224 */ /* 0x000fe200078e001d */
[----:B------:R-:W4:Y:S01]  /*76ad0*/  LDL.LU R8, [R1+0x3034] ;  /* 0x0030340001087983 */ /* 0x000f220000300800 */
[----:B------:R-:W3:Y:S03]  /*76ae0*/  LDL.LU R29, [R1+0x3030] ;  /* 0x00303000011d7983 */ /* 0x000ee60000300800 */
[----:B------:R0:W-:Y:S01]  /*76af0*/  STL.64 [R1+0x2e78], R6 ;  /* 0x002e780601007387 */ /* 0x0001e20000100a00 */
[----:B------:R-:W3:Y:S02]  /*76b00*/  LDL.LU R16, [R1+0x690] ;  /* 0x0006900001107983 */ /* 0x000ee40000300800 */
[----:B------:R-:W3:Y:S02]  /*76b10*/  LDL.LU R17, [R1+0x694] ;  /* 0x0006940001117983 */ /* 0x000ee40000300800 */
[----:B-1----:R-:W3:Y:S01]  /*76b20*/  LDL.LU R18, [R1+0x698] ;  /* 0x0006980001127983 */ /* 0x002ee20000300800 */
[----:B------:R-:W3:Y:S01]  /*76b30*/  LDL.LU R19, [R1+0x69c] ;  /* 0x00069c0001137983 */ /* 0x000ee20000300800 */
[----:B0-----:R-:W-:-:S02]  /*76b40*/  IMAD.MOV.U32 R7, RZ, RZ, R3 ;  /* 0x000000ffff077224 */ /* 0x001fc400078e0003 */
[----:B--2---:R-:W-:Y:S01]  /*76b50*/  IMAD.MOV.U32 R6, RZ, RZ, R9 ;  /* 0x000000ffff067224 */ /* 0x004fe200078e0009 */
[----:B---3--:R-:W-:Y:S01]  /*76b60*/  STL.64 [R1+0x2e88], R18 ;  /* 0x002e881201007387 */ /* 0x008fe20000100a00 */
        /* <DEDUP_REMOVED lines=27> */
[----:B---3--:R-:W-:Y:S01]  /*76d20*/  IMAD.MOV.U32 R7, RZ, RZ, R3 ;  /* 0x000000ffff077224 */ /* 0x008fe200078e0003 */
[----:B------:R-:W3:Y:S01]  /*76d30*/  LDL.LU R8, [R1+0x3014] ;  /* 0x0030140001087983 */ /* 0x000ee20000300800 */
[----:B------:R-:W3:Y:S03]  /*76d40*/  LDL.LU R3, [R1+0x3010] ;  /* 0x0030100001037983 */ /* 0x000ee60000300800 */
[----:B------:R4:W-:Y:S01]  /*76d50*/  STL.64 [R1+0x2ed8], R6 ;  /* 0x002ed80601007387 */ /* 0x0009e20000100a00 */
[----:B------:R-:W3:Y:S02]  /*76d60*/  LDL.LU R16, [R1+0x6c0] ;  /* 0x0006c00001107983 */ /* 0x000ee40000300800 */
[----:B------:R-:W3:Y:S02]  /*76d70*/  LDL.LU R17, [R1+0x6c4] ;  /* 0x0006c40001117983 */ /* 0x000ee40000300800 */
[----:B------:R-:W3:Y:S01]  /*76d80*/  LDL.LU R18, [R1+0x6c8] ;  /* 0x0006c80001127983 */ /* 0x000ee20000300800 */
[----:B------:R-:W3:Y:S01]  /*76d90*/  LDL.LU R19, [R1+0x6cc] ;  /* 0x0006cc0001137983 */ /* 0x000ee20000300800 */
[----:B----4-:R-:W-:-:S02]  /*76da0*/  IMAD.MOV.U32 R7, RZ, RZ, R28 ;  /* 0x000000ffff077224 */ /* 0x010fc400078e001c */
[----:B--2---:R-:W-:Y:S02]  /*76db0*/  IMAD.MOV.U32 R6, RZ, RZ, R9 ;  /* 0x000000ffff067224 */ /* 0x004fe400078e0009 */
[----:B------:R-:W2:Y:S01]  /*76dc0*/  LDL.LU R9, [R1+0x300c] ;  /* 0x00300c0001097983 */ /* 0x000ea20000300800 */
[----:B------:R-:W4:Y:S02]  /*76dd0*/  LDL.LU R28, [R1+0x3008] ;  /* 0x00300800011c7983 */ /* 0x000f240000300800 */
[----:B------:R-:W-:Y:S01]  /*76de0*/  STL.64 [R1+0x2ef0], R6 ;  /* 0x002ef00601007387 */ /* 0x000fe20000100a00 */
[----:B---3--:R-:W-:Y:S01]  /*76df0*/  STL.64 [R1+0x2ed0], R18 ;  /* 0x002ed01201007387 */ /* 0x008fe20000100a00 */
[----:B------:R0:W-:Y:S03]  /*76e00*/  STL.64 [R1+0x2ec8], R16 ;  /* 0x002ec81001007387 */ /* 0x0001e60000100a00 */
[----:B0-----:R-:W3:Y:S01]  /*76e10*/  LDL.LU R16, [R1+0x6d0] ;  /* 0x0006d00001107983 */ /* 0x001ee20000300800 */
[----:B------:R-:W3:Y:S02]  /*76e20*/  LDL.LU R17, [R1+0x6d4] ;  /* 0x0006d40001117983 */ /* 0x000ee40000300800 */
[----:B------:R-:W2:Y:S02]  /*76e30*/  LDL.LU R18, [R1+0x6d8] ;  /* 0x0006d80001127983 */ /* 0x000ea40000300800 */
[----:B------:R-:W2:Y:S02]  /*76e40*/  LDL.LU R19, [R1+0x6dc] ;  /* 0x0006dc0001137983 */ /* 0x000ea40000300800 */
[----:B------:R-:W-:-:S02]  /*76e50*/  IMAD.MOV.U32 R6, RZ, RZ, R8 ;  /* 0x000000ffff067224 */ /* 0x000fc400078e0008 */
[----:B------:R-:W-:Y:S01]  /*76e60*/  IMAD.MOV.U32 R7, RZ, RZ, R29 ;  /* 0x000000ffff077224 */ /* 0x000fe200078e001d */
[----:B------:R-:W4:Y:S01]  /*76e70*/  LDL.LU R8, [R1+0x3004] ;  /* 0x0030040001087983 */ /* 0x000f220000300800 */
[----:B------:R-:W4:Y:S03]  /*76e80*/  LDL.LU R29, [R1+0x3000] ;  /* 0x00300000011d7983 */ /* 0x000f260000300800 */
[----:B------:R-:W-:Y:S04]  /*76e90*/  STL.64 [R1+0x2f08], R6 ;  /* 0x002f080601007387 */ /* 0x000fe80000100a00 */
[----:B--2---:R-:W-:Y:S01]  /*76ea0*/  STL.64 [R1+0x2ee8], R18 ;  /* 0x002ee81201007387 */ /* 0x004fe20000100a00 */
[----:B---3--:R0:W-:Y:S03]  /*76eb0*/  STL.64 [R1+0x2ee0], R16 ;  /* 0x002ee01001007387 */ /* 0x0081e60000100a00 */
[----:B0-----:R-:W2:Y:S01]  /*76ec0*/  LDL.LU R16, [R1+0x6e0] ;  /* 0x0006e00001107983 */ /* 0x001ea20000300800 */
[----:B------:R-:W2:Y:S02]  /*76ed0*/  LDL.LU R17, [R1+0x6e4] ;  /* 0x0006e40001117983 */ /* 0x000ea40000300800 */
[----:B------:R-:W3:Y:S02]  /*76ee0*/  LDL.LU R18, [R1+0x6e8] ;  /* 0x0006e80001127983 */ /* 0x000ee40000300800 */
[----:B------:R-:W3:Y:S02]  /*76ef0*/  LDL.LU R19, [R1+0x6ec] ;  /* 0x0006ec0001137983 */ /* 0x000ee40000300800 */
[----:B------:R-:W-:-:S02]  /*76f00*/  IMAD.MOV.U32 R6, RZ, RZ, R9 ;  /* 0x000000ffff067224 */ /* 0x000fc400078e0009 */
[----:B------:R-:W-:Y:S01]  /*76f10*/  IMAD.MOV.U32 R7, RZ, RZ, R3 ;  /* 0x000000ffff077224 */ /* 0x000fe200078e0003 */
[----:B------:R-:W4:Y:S01]  /*76f20*/  LDL.LU R9, [R1+0x2ffc] ;  /* 0x002ffc0001097983 */ /* 0x000f220000300800 */
[----:B------:R-:W4:Y:S03]  /*76f30*/  LDL.LU R3, [R1+0x2ff8] ;  /* 0x002ff80001037983 */ /* 0x000f260000300800 */
[----:B------:R-:W-:Y:S04]  /*76f40*/  STL.64 [R1+0x2f20], R6 ;  /* 0x002f200601007387 */ /* 0x000fe80000100a00 */
[----:B---3--:R-:W-:Y:S01]  /*76f50*/  STL.64 [R1+0x2f00], R18 ;  /* 0x002f001201007387 */ /* 0x008fe20000100a00 */
[----:B--2---:R0:W-:Y:S03]  /*76f60*/  STL.64 [R1+0x2ef8], R16 ;  /* 0x002ef81001007387 */ /* 0x0041e60000100a00 */
[----:B0-----:R-:W2:Y:S01]  /*76f70*/  LDL.LU R16, [R1+0x6f0] ;  /* 0x0006f00001107983 */ /* 0x001ea20000300800 */
[----:B------:R-:W2:Y:S02]  /*76f80*/  LDL.LU R17, [R1+0x6f4] ;  /* 0x0006f40001117983 */ /* 0x000ea40000300800 */
[----:B------:R-:W3:Y:S02]  /*76f90*/  LDL.LU R18, [R1+0x6f8] ;  /* 0x0006f80001127983 */ /* 0x000ee40000300800 */
[----:B------:R-:W3:Y:S02]  /*76fa0*/  LDL.LU R19, [R1+0x6fc] ;  /* 0x0006fc0001137983 */ /* 0x000ee40000300800 */
[----:B----4-:R-:W-:-:S02]  /*76fb0*/  IMAD.MOV.U32 R6, RZ, RZ, R8 ;  /* 0x000000ffff067224 */ /* 0x010fc400078e0008 */
        /* <DEDUP_REMOVED lines=12> */
[----:B------:R-:W2:Y:S01]  /*77080*/  LDL.LU R9, [R1+0x2fec] ;  /* 0x002fec0001097983 */ /* 0x000ea20000300800 */
[----:B------:R-:W2:Y:S03]  /*77090*/  LDL.LU R29, [R1+0x2fe8] ;  /* 0x002fe800011d7983 */ /* 0x000ea60000300800 */
[----:B------:R4:W-:Y:S02]  /*770a0*/  STL.64 [R1+0x2f50], R6 ;  /* 0x002f500601007387 */ /* 0x0009e40000100a00 */
[----:B----4-:R-:W-:Y:S02]  /*770b0*/  IMAD.MOV.U32 R6, RZ, RZ, R8 ;  /* 0x000000ffff067224 */ /* 0x010fe400078e0008 */
        /* <DEDUP_REMOVED lines=20> */
[----:B------:R-:W3:Y:S01]  /*77200*/  LDL.LU R19, [R1+0x72c] ;  /* 0x00072c0001137983 */ /* 0x000ee20000300800 */
[----:B------:R-:W2:Y:S01]  /*77210*/  LDL R22, [R1+0xe8] ;  /* 0x0000e80001167983 */ /* 0x000ea20000100800 */
[----:B----4-:R-:W-:-:S02]  /*77220*/  IMAD.MOV.U32 R23, RZ, RZ, R3 ;  /* 0x000000ffff177224 */ /* 0x010fc400078e0003 */
[----:B------:R-:W4:Y:S02]  /*77230*/  LDL.LU R3, [R1+0x2fd4] ;  /* 0x002fd40001037983 */ /* 0x000f240000300800 */
[----:B------:R-:W-:Y:S02]  /*77240*/  IMAD.MOV.U32 R6, RZ, RZ, R8 ;  /* 0x000000ffff067224 */ /* 0x000fe400078e0008 */
[----:B------:R-:W-:Y:S01]  /*77250*/  IMAD.MOV.U32 R7, RZ, RZ, R29 ;  /* 0x000000ffff077224 */ /* 0x000fe200078e001d */
[----:B--2---:R0:W-:Y:S01]  /*77260*/  STL.64 [R1+0x2fa0], R22 ;  /* 0x002fa01601007387 */ /* 0x0041e20000100a00 */
[----:B------:R-:W2:Y:S02]  /*77270*/  LDL.LU R8, [R1+0x2fd0] ;  /* 0x002fd00001087983 */ /* 0x000ea40000300800 */
[----:B0-----:R-:W-:Y:S02]  /*77280*/  IMAD.MOV.U32 R22, RZ, RZ, R28 ;  /* 0x000000ffff167224 */ /* 0x001fe400078e001c */
[----:B------:R-:W-:-:S05]  /*77290*/  IMAD.MOV.U32 R23, RZ, RZ, R9 ;  /* 0x000000ffff177224 */ /* 0x000fca00078e0009 */
[----:B------:R-:W-:Y:S01]  /*772a0*/  STL.64 [R1+0x2fb8], R22 ;  /* 0x002fb81601007387 */ /* 0x000fe20000100a00 */
[----:B------:R0:W-:Y:S02]  /*772b0*/  STL.64 [R1+0x2f98], R6 ;  /* 0x002f980601007387 */ /* 0x0001e40000100a00 */
        /* <DEDUP_REMOVED lines=16> */
[----:B---3--:R-:W-:Y:S01]  /*773c0*/  STL.64 [R1+0x2f60], R18 ;  /* 0x002f601201007387 */ /* 0x008fe20000100a00 */
[----:B------:R0:W-:Y:S03]  /*773d0*/  STL.64 [R1+0x2f58], R16 ;  /* 0x002f581001007387 */ /* 0x0001e60000100a00 */
[----:B0-----:R-:W3:Y:S01]  /*773e0*/  LDL.LU R16, [R1+0x730] ;  /* 0x0007300001107983 */ /* 0x001ee20000300800 */
[----:B------:R-:W3:Y:S02]  /*773f0*/  LDL.LU R17, [R1+0x734] ;  /* 0x0007340001117983 */ /* 0x000ee40000300800 */
[----:B------:R-:W2:Y:S02]  /*77400*/  LDL.LU R18, [R1+0x738] ;  /* 0x0007380001127983 */ /* 0x000ea40000300800 */
[----:B------:R-:W2:Y:S02]  /*77410*/  LDL.LU R19, [R1+0x73c] ;  /* 0x00073c0001137983 */ /* 0x000ea40000300800 */
[----:B------:R-:W-:-:S02]  /*77420*/  IMAD.MOV.U32 R22, RZ, RZ, R8 ;  /* 0x000000ffff167224 */ /* 0x000fc400078e0008 */
[----:B----4-:R-:W-:Y:S01]  /*77430*/  IMAD.MOV.U32 R23, RZ, RZ, R3 ;  /* 0x000000ffff177224 */ /* 0x010fe200078e0003 */
[----:B--2---:R-:W-:Y:S01]  /*77440*/  STL.64 [R1+0x2f78], R18 ;  /* 0x002f781201007387 */ /* 0x004fe20000100a00 */
[----:B---3--:R0:W-:Y:S03]  /*77450*/  STL.64 [R1+0x2f70], R16 ;  /* 0x002f701001007387 */ /* 0x0081e60000100a00 */
[----:B0-----:R-:W2:Y:S01]  /*77460*/  LDL.LU R16, [R1+0x740] ;  /* 0x0007400001107983 */ /* 0x001ea20000300800 */
[----:B------:R-:W2:Y:S02]  /*77470*/  LDL.LU R17, [R1+0x744] ;  /* 0x0007440001117983 */ /* 0x000ea40000300800 */
[----:B------:R-:W3:Y:S02]  /*77480*/  LDL.LU R18, [R1+0x748] ;  /* 0x0007480001127983 */ /* 0x000ee40000300800 */
[----:B------:R-:W3:Y:S01]  /*77490*/  LDL.LU R19, [R1+0x74c] ;  /* 0x00074c0001137983 */ /* 0x000ee20000300800 */
[C---:B------:R-:W-:Y:S01]  /*774a0*/  HMMA.16816.F32 R20, R24.reuse, R22, R4 ;  /* 0x000000161814723c */ /* 0x040fe20000001804 */
        /* <DEDUP_REMOVED lines=16> */
[----:B------:R-:W-:Y:S02]  /*775b0*/  STL.64 [R1+0x780], R20 ;  /* 0x0007801401007387 */ /* 0x000fe40000100a00 */
[----:B------:R0:W-:Y:S02]  /*775c0*/  STL.64 [R1+0x788], R22 ;  /* 0x0007881601007387 */ /* 0x0001e40000100a00 */
        /* <DEDUP_REMOVED lines=18> */
[----:B---3--:R-:W-:Y:S01]  /*776f0*/  STL.64 [R1+0x2e38], R22 ;  /* 0x002e381601007387 */ /* 0x008fe20000100a00 */
[----:B------:R0:W-:Y:S03]  /*77700*/  STL.64 [R1+0x2e30], R20 ;  /* 0x002e301401007387 */ /* 0x0001e60000100a00 */
[----:B0-----:R-:W2:Y:S01]  /*77710*/  LDL.LU R20, [R1+0x650] ;  /* 0x0006500001147983 */ /* 0x001ea20000300800 */
[----:B------:R-:W2:Y:S02]  /*77720*/  LDL.LU R21, [R1+0x654] ;  /* 0x0006540001157983 */ /* 0x000ea40000300800 */
[----:B------:R-:W2:Y:S02]  /*77730*/  LDL.LU R22, [R1+0x658] ;  /* 0x0006580001167983 */ /* 0x000ea40000300800 */
[----:B------:R-:W2:Y:S01]  /*77740*/  LDL.LU R23, [R1+0x65c] ;  /* 0x00065c0001177983 */ /* 0x000ea20000300800 */
[----:B------:R-:W3:Y:S01]  /*77750*/  LDL.LU.64 R18, [R1+0x2f90] ;  /* 0x002f900001127983 */ /* 0x000ee20000300a00 */
[----:B------:R-:W3:Y:S11]  /*77760*/  LDL.LU.64 R16, [R1+0x2f88] ;  /* 0x002f880001107983 */ /* 0x000ef60000300a00 */
[----:B------:R-:W-:Y:S02]  /*77770*/  STL.64 [R1+0x750], R4 ;  /* 0x0007500401007387 */ /* 0x000fe40000100a00 */
[----:B------:R0:W-:Y:S02]  /*77780*/  STL.64 [R1+0x758], R6 ;  /* 0x0007580601007387 */ /* 0x0001e40000100a00 */
        /* <DEDUP_REMOVED lines=79> */
[----:B------:R-:W3:Y:S11]  /*77c80*/  LDL.LU.64 R18, [R1+0x2e70] ;  /* 0x002e700001127983 */ /* 0x000ef60000300a00 */
[----:B------:R-:W-:Y:S10]  /*77c90*/  @!UPT UIADD3 URZ, URZ, URZ, URZ ;  /* 0x0000003f3f3ff290 */ /* 0x000ff4000fffe03f */
[----:B------:R-:W-:Y:S01]  /*77ca0*/  STL.64 [R1+0x690], R4 ;  /* 0x0006900401007387 */ /* 0x000fe20000100a00 */
[----:B------:R0:W-:Y:S03]  /*77cb0*/  STL.64 [R1+0x698], R6 ;  /* 0x0006980601007387 */ /* 0x0001e60000100a00 */
[----:B0-----:R-:W2:Y:S01]  /*77cc0*/  LDL.LU.64 R6, [R1+0x2e68] ;  /* 0x002e680001067983 */ /* 0x001ea20000300a00 */
[----:B------:R-:W2:Y:S01]  /*77cd0*/  LDL.LU.64 R4, [R1+0x2e60] ;  /* 0x002e600001047983 */ /* 0x000ea20000300a00 */
[C---:B---3--:R-:W-:Y:S02]  /*77ce0*/  HMMA.16816.F32 R16, R24.reuse, R18, R12 ;  /* 0x000000121810723c */ /* 0x048fe4000000180c */
[----:B------:R-:W4:Y:S11]  /*77cf0*/  LDL.LU.64 R14, [R1+0x2e58] ;  /* 0x002e5800010e7983 */ /* 0x000f360000300a00 */
[----:B------:R-:W-:Y:S10]  /*77d00*/  @!UPT UIADD3 URZ, URZ, URZ, URZ ;  /* 0x0000003f3f3ff290 */ /* 0x000ff4000fffe03f */
[----:B------:R-:W-:Y:S01]  /*77d10*/  STL.64 [R1+0x680], R16 ;  /* 0x0006801001007387 */ /* 0x000fe20000100a00 */
[----:B------:R0:W-:Y:S03]  /*77d20*/  STL.64 [R1+0x688], R18 ;  /* 0x0006881201007387 */ /* 0x0001e60000100a00 */
[----:B0-----:R-:W2:Y:S01]  /*77d30*/  LDL.LU.64 R18, [R1+0x2e50] ;  /* 0x002e500001127983 */ /* 0x001ea20000300a00 */
[C---:B----4-:R-:W-:Y:S08]  /*77d40*/  HMMA.16816.F32 R8, R24.reuse, R14, R8 ;  /* 0x0000000e1808723c */ /* 0x050ff00000001808 */
[C---:B--2---:R-:W-:Y:S11]  /*77d50*/  HMMA.16816.F32 R4, R24.reuse, R18, R4 ;  /* 0x000000121804723c */ /* 0x044ff60000001804 */
[----:B------:R-:W-:Y:S11]  /*77d60*/  @!UPT UIADD3 URZ, URZ, URZ, URZ ;  /* 0x0000003f3f3ff290 */ /* 0x000ff6000fffe03f */
[----:B------:R-:W-:Y:S01]  /*77d70*/  @!UPT UIADD3 URZ, URZ, URZ, URZ ;  /* 0x0000003f3f3ff290 */ /* 0x000fe2000fffe03f */
[----:B------:R-:W-:Y:S01]  /*77d80*/  STL.64 [R1+0x670], R4 ;  /* 0x0006700401007387 */ /* 0x000fe20000100a00 */
[----:B------:R0:W-:Y:S03]  /*77d90*/  STL.64 [R1+0x678], R6 ;  /* 0x0006780601007387 */ /* 0x0001e60000100a00 */
[----:B0-----:R-:W2:Y:S01]  /*77da0*/  LDL.LU.64 R6, [R1+0x2e48] ;  /* 0x002e480001067983 */ /* 0x001ea20000300a00 */
[----:B------:R0:W-:Y:S03]  /*77db0*/  STL.64 [R1+0x2c88], R18 ;  /* 0x002c881201007387 */ /* 0x0001e60000100a00 */
[----:B0-----:R-:W3:Y:S01]  /*77dc0*/  LDL.LU.64 R18, [R1+0x1b8] ;  /* 0x0001b80001127983 */ /* 0x001ee20000300a00 */
[----:B------:R-:W-:Y:S02]  /*77dd0*/  STL.64 [R1+0x660], R8 ;  /* 0x0006600801007387 */ /* 0x000fe40000100a00 */
[----:B------:R0:W-:Y:S02]  /*77de0*/  STL.64 [R1+0x668], R10 ;  /* 0x0006680a01007387 */ /* 0x0001e40000100a00 */
[----:B0-----:R-:W4:Y:S01]  /*77df0*/  LDL.LU.64 R10, [R1+0x2e40] ;  /* 0x002e4000010a7983 */ /* 0x001f220000300a00 */
[----:B------:R0:W-:Y:S02]  /*77e00*/  STL [R1+0x2c44], R14 ;  /* 0x002c440e01007387 */ /* 0x0001e40000100800 */
[----:B------:R1:W-:Y:S02]  /*77e10*/  STL [R1+0x2c40], R15 ;  /* 0x002c400f01007387 */ /* 0x0003e40000100800 */
[----:B------:R-:W3:Y:S01]  /*77e20*/  LDL.LU R12, [R1+0x640] ;  /* 0x00064000010c7983 */ /* 0x000ee20000300800 */
[----:B------:R-:W3:Y:S04]  /*77e30*/  LDL.LU R13, [R1+0x644] ;  /* 0x00064400010d7983 */ /* 0x000ee80000300800 */
[----:B0-----:R-:W3:Y:S01]  /*77e40*/  LDL.LU R14, [R1+0x648] ;  /* 0x00064800010e7983 */ /* 0x001ee20000300800 */
[----:B-1----:R-:W3:Y:S01]  /*77e50*/  LDL.LU R15, [R1+0x64c] ;  /* 0x00064c00010f7983 */ /* 0x002ee20000300800 */
[----:B----4-:R-:W-:Y:S11]  /*77e60*/  HMMA.16816.F32 R20, R24, R10, R20 ;  /* 0x0000000a1814723c */ /* 0x010ff60000001814 */
[----:B------:R-:W-:Y:S11]  /*77e70*/  @!UPT UIADD3 URZ, URZ, URZ, URZ ;  /* 0x0000003f3f3ff290 */ /* 0x000ff6000fffe03f */
[----:B------:R-:W-:Y:S01]  /*77e80*/  @!UPT UIADD3 URZ, URZ, URZ, URZ ;  /* 0x0000003f3f3ff290 */ /* 0x000fe2000fffe03f */
[----:B------:R-:W-:Y:S01]  /*77e90*/  STL.64 [R1+0x650], R20 ;  /* 0x0006501401007387 */ /* 0x000fe20000100a00 */
[----:B------:R0:W-:Y:S03]  /*77ea0*/  STL.64 [R1+0x658], R22 ;  /* 0x0006581601007387 */ /* 0x0001e60000100a00 */
[----:B0-----:R-:W2:Y:S01]  /*77eb0*/  LDL.LU.64 R22, [R1+0x2e38] ;  /* 0x002e380001167983 */ /* 0x001ea20000300a00 */
[----:B------:R-:W2:Y:S02]  /*77ec0*/  LDL.LU.64 R20, [R1+0x2e30] ;  /* 0x002e300001147983 */ /* 0x000ea40000300a00 */
[----:B------:R-:W-:Y:S02]  /*77ed0*/  STL [R1+0x2c34], R10 ;  /* 0x002c340a01007387 */ /* 0x000fe40000100800 */
[----:B------:R-:W-:Y:S01]  /*77ee0*/  STL [R1+0x2c30], R11 ;  /* 0x002c300b01007387 */ /* 0x000fe20000100800 */
[----:B------:R-:W0:Y:S04]  /*77ef0*/  S2R R9, SR_TID.X ;  /* 0x0000000000097919 */ /* 0x000e280000002100 */
[----:B------:R-:W1:Y:S01]  /*77f00*/  S2R R8, SR_TID.X ;  /* 0x0000000000087919 */ /* 0x000e620000002100 */
[----:B0-----:R-:W-:Y:S01]  /*77f10*/  LOP3.LUT R9, R9, 0x7, RZ, 0xc0, !PT ;  /* 0x0000000709097812 */ /* 0x001fe200078ec0ff */
[----:B-1----:R-:W-:-:S04]  /*77f20*/  IMAD.SHL.U32 R5, R8, 0x2, RZ ;  /* 0x0000000208057824 */ /* 0x002fc800078e00ff */
[----:B------:R-:W-:Y:S01]  /*77f30*/  IMAD R9, R9, 0x90, RZ ;  /* 0x0000009009097824 */ /* 0x000fe200078e02ff */
[----:B--2---:R-:W-:Y:S01]  /*77f40*/  HMMA.16816.F32 R24, R24, R6, R20 ;  /* 0x000000061818723c */ /* 0x004fe20000001814 */
[----:B------:R-:W3:Y:S01]  /*77f50*/  LDL.LU.64 R22, [R1+0x2e28] ;  /* 0x002e280001167983 */ /* 0x000ee20000300a00 */
[----:B------:R-:W3:Y:S02]  /*77f60*/  LDL.LU.64 R20, [R1+0x2e20] ;  /* 0x002e200001147983 */ /* 0x000ee40000300a00 */
[----:B------:R-:W-:Y:S01]  /*77f70*/  IMAD.SHL.U32 R8, R8, 0x40, RZ ;  /* 0x0000004008087824 */ /* 0x000fe200078e00ff */
[----:B------:R-:W-:-:S04]  /*77f80*/  LOP3.LUT R9, R9, 0x10, R5, 0x78, !PT ;  /* 0x0000001009097812 */ /* 0x000fc800078e7805 */
[----:B------:R-:W-:-:S04]  /*77f90*/  LOP3.LUT R9, R9, 0x400, R8, 0xf8, !PT ;  /* 0x0000040009097812 */ /* 0x000fc800078ef808 */
[----:B------:R-:W-:-:S10]  /*77fa0*/  LOP3.LUT R9, R9, 0x60, RZ, 0x3c, !PT ;  /* 0x0000006009097812 */ /* 0x000fd400078e3cff */
[----:B------:R-:W-:Y:S01]  /*77fb0*/  STL.64 [R1+0x3d0], R24 ;  /* 0x0003d01801007387 */ /* 0x000fe20000100a00 */
[----:B------:R-:W-:Y:S02]  /*77fc0*/  STL.64 [R1+0x3d8], R26 ;  /* 0x0003d81a01007387 */ /* 0x000fe40000100a00 */
[----:B------:R-:W0:Y:S02]  /*77fd0*/  LDSM.16.MT88.4 R24, [R9+0x11800] ;  /* 0x011800000918783b */ /* 0x000e240000004200 */
[----:B0-----:R-:W-:Y:S02]  /*77fe0*/  STL.64 [R1+0x2c18], R26 ;  /* 0x002c181a01007387 */ /* 0x001fe40000100a00 */
[----:B------:R-:W-:Y:S01]  /*77ff0*/  STL.64 [R1+0x2c10], R24 ;  /* 0x002c101801007387 */ /* 0x000fe20000100a00 */
[----:B---3--:R-:W-:Y:S11]  /*78000*/  HMMA.16816.F32 R8, R20, R18, R12 ;  /* 0x000000121408723c */ /* 0x008ff6000000180c */
[----:B------:R-:W-:Y:S11]  /*78010*/  @!UPT UIADD3 URZ, URZ, URZ, URZ ;  /* 0x0000003f3f3ff290 */ /* 0x000ff6000fffe03f */
[----:B------:R-:W-:Y:S01]  /*78020*/  @!UPT UIADD3 URZ, URZ, URZ, URZ ;  /* 0x0000003f3f3ff290 */ /* 0x000fe2000fffe03f */
[----:B------:R-:W-:Y:S01]  /*78030*/  STL.64 [R1+0x640], R8 ;  /* 0x0006400801007387 */ /* 0x000fe20000100a00 */
[----:B------:R-:W-:Y:S02]  /*78040*/  STL.64 [R1+0x648], R10 ;  /* 0x0006480a01007387 */ /* 0x000fe40000100a00 */
[----:B------:R-:W2:Y:S02]  /*78050*/  LDL.LU R12, [R1+0x600] ;  /* 0x00060000010c7983 */ /* 0x000ea40000300800 */
[----:B------:R-:W2:Y:S01]  /*78060*/  LDL.LU R13, [R1+0x604] ;  /* 0x00060400010d7983 */ /* 0x000ea20000300800 */
[----:B------:R-:W3:Y:S01]  /*78070*/  LDL.LU R14, [R1+0x608] ;  /* 0x00060800010e7983 */ /* 0x000ee20000300800 */
[----:B------:R-:W3:Y:S03]  /*78080*/  LDL.LU R15, [R1+0x60c] ;  /* 0x00060c00010f7983 */ /* 0x000ee60000300800 */
[----:B---3--:R0:W-:Y:S01]  /*78090*/  STL.64 [R1+0x2e08], R14 ;  /* 0x002e080e01007387 */ /* 0x0081e20000100a00 */
[----:B--2---:R-:W-:Y:S03]  /*780a0*/  STL.64 [R1+0x2e00], R12 ;  /* 0x002e000c01007387 */ /* 0x004fe60000100a00 */
[----:B0-----:R-:W2:Y:S01]  /*780b0*/  LDL.LU.64 R14, [R1+0x188] ;  /* 0x00018800010e7983 */ /* 0x001ea20000300a00 */
[----:B------:R-:W-:-:S02]  /*780c0*/  IMAD.MOV.U32 R25, RZ, RZ, R18 ;  /* 0x000000ffff197224 */ /* 0x000fc400078e0012 */
[----:B------:R-:W-:Y:S01]  /*780d0*/  IMAD.MOV.U32 R24, RZ, RZ, R19 ;  /* 0x000000ffff187224 */ /* 0x000fe200078e0013 */
[----:B--2---:R0:W-:Y:S04]  /*780e0*/  STL.64 [R1+0x2e10], R14 ;  /* 0x002e100e01007387 */ /* 0x0041e80000100a00 */
[----:B0-----:R-:W2:Y:S01]  /*780f0*/  LDL.LU.64 R14, [R1+0x198] ;  /* 0x00019800010e7983 */ /* 0x001ea20000300a00 */
[----:B------:R-:W-:Y:S02]  /*78100*/  IMAD.MOV.U32 R18, RZ, RZ, R2 ;  /* 0x000000ffff127224 */ /* 0x000fe400078e0002 */
[----:B------:R-:W-:Y:S01]  /*78110*/  IMAD.MOV.U32 R19, RZ, RZ, R0 ;  /* 0x000000ffff137224 */ /* 0x000fe200078e0000 */
[----:B--2---:R0:W-:Y:S04]  /*78120*/  STL.64 [R1+0x2e18], R14 ;  /* 0x002e180e01007387 */ /* 0x0041e80000100a00 */
[----:B0-----:R-:W2:Y:S01]  /*78130*/  LDL.LU.64 R14, [R1+0x1a8] ;  /* 0x0001a800010e7983 */ /* 0x001ea20000300a00 */
[----:B------:R0:W-:Y:S03]  /*78140*/  STL.64 [R1+0x2df8], R18 ;  /* 0x002df81201007387 */ /* 0x0001e60000100a00 */
[----:B0-----:R-:W3:Y:S01]  /*78150*/  LDL.LU.64 R18, [R1+0x178] ;  /* 0x0001780001127983 */ /* 0x001ee20000300a00 */
[----:B------:R0:W-:Y:S02]  /*78160*/  STL [R1+0x2c3c], R24 ;  /* 0x002c3c1801007387 */ /* 0x0001e40000100800 */
[----:B------:R1:W-:Y:S01]  /*78170*/  STL [R1+0x2c38], R25 ;  /* 0x002c381901007387 */ /* 0x0003e20000100800 */
[----:B0-----:R-:W2:Y:S01]  /*78180*/  LDL.LU R24, [R1+0x630] ;  /* 0x0006300001187983 */ /* 0x001ea20000300800 */
[----:B-1----:R-:W2:Y:S02]  /*78190*/  LDL.LU R25, [R1+0x634] ;  /* 0x0006340001197983 */ /* 0x002ea40000300800 */
[----:B------:R-:W2:Y:S02]  /*781a0*/  LDL.LU R26, [R1+0x638] ;  /* 0x00063800011a7983 */ /* 0x000ea40000300800 */
[----:B------:R-:W2:Y:S02]  /*781b0*/  LDL.LU R27, [R1+0x63c] ;  /* 0x00063c00011b7983 */ /* 0x000ea40000300800 */
[----:B------:R-:W-:Y:S01]  /*781c0*/  IMAD.MOV.U32 R4, RZ, RZ, R10 ;  /* 0x000000ffff047224 */ /* 0x000fe200078e000a */
[----:B------:R2:W-:Y:S04]  /*781d0*/  STL [R1+0x27f0], R8 ;  /* 0x0027f00801007387 */ /* 0x0005e80000100800 */
[----:B------:R-:W-:Y:S01]  /*781e0*/  STL [R1+0x27ec], R4 ;  /* 0x0027ec0401007387 */ /* 0x000fe20000100800 */
[----:B--2---:R-:W-:Y:S07]  /*781f0*/  HMMA.16816.F32 R8, R20, R14, R24 ;  /* 0x0000000e1408723c */ /* 0x004fee0000001818 */
[----:B------:R-:W-:-:S02]  /*78200*/  IMAD.MOV.U32 R26, RZ, RZ, R15 ;  /* 0x000000ffff1a7224 */ /* 0x000fc400078e000f */
[----:B------:R-:W-:Y:S02]  /*78210*/  IMAD.MOV.U32 R27, RZ, RZ, R14 ;  /* 0x000000ffff1b7224 */ /* 0x000fe400078e000e */
[----:B------:R-:W2:Y:S11]  /*78220*/  LDL.LU.64 R14, [R1+0x2e18] ;  /* 0x002e1800010e7983 */ /* 0x000eb60000300a00 */
[----:B------:R-:W-:Y:S01]  /*78230*/  @!UPT UIADD3 URZ, URZ, URZ, URZ ;  /* 0x0000003f3f3ff290 */ /* 0x000fe2000fffe03f */
[----:B------:R0:W-:Y:S01]  /*78240*/  STL.64 [R1+0x630], R8 ;  /* 0x0006300801007387 */ /* 0x0001e20000100a00 */
[----:B------:R-:W-:Y:S02]  /*78250*/  STL.64 [R1+0x638], R10 ;  /* 0x0006380a01007387 */ /* 0x000fe40000100a00 */
[----:B------:R1:W-:Y:S02]  /*78260*/  STL [R1+0x2c4c], R26 ;  /* 0x002c4c1a01007387 */ /* 0x0003e40000100800 */
[----:B------:R4:W-:Y:S01]  /*78270*/  STL [R1+0x2c48], R27 ;  /* 0x002c481b01007387 */ /* 0x0009e20000100800 */
[----:B------:R-:W2:Y:S01]  /*78280*/  LDL.LU R24, [R1+0x610] ;  /* 0x0006100001187983 */ /* 0x000ea20000300800 */
[----:B------:R-:W2:Y:S02]  /*78290*/  LDL.LU R25, [R1+0x614] ;  /* 0x0006140001197983 */ /* 0x000ea40000300800 */
[----:B0-----:R-:W-:Y:S01]  /*782a0*/  IMAD.MOV.U32 R9, RZ, RZ, R8 ;  /* 0x000000ffff097224 */ /* 0x001fe200078e0008 */
[----:B-1----:R-:W2:Y:S01]  /*782b0*/  LDL.LU R26, [R1+0x618] ;  /* 0x00061800011a7983 */ /* 0x002ea20000300800 */
[----:B----4-:R-:W4:Y:S02]  /*782c0*/  LDL.LU R27, [R1+0x61c] ;  /* 0x00061c00011b7983 */ /* 0x010f240000300800 */
[----:B------:R-:W-:Y:S01]  /*782d0*/  IMAD.MOV.U32 R5, RZ, RZ, R10 ;  /* 0x000000ffff057224 */ /* 0x000fe200078e000a */
[----:B------:R0:W-:Y:S01]  /*782e0*/  STL [R1+0x27f8], R9 ;  /* 0x0027f80901007387 */ /* 0x0001e20000100800 */
[----:B------:R-:W2:Y:S03]  /*782f0*/  LDL.LU R8, [R1+0x620] ;  /* 0x0006200001087983 */ /* 0x000ea60000300800 */
[----:B0-----:R-:W2:Y:S01]  /*78300*/  LDL.LU R9, [R1+0x624] ;  /* 0x0006240001097983 */ /* 0x001ea20000300800 */
[----:B------:R-:W2:Y:S02]  /*78310*/  LDL.LU R10, [R1+0x628] ;  /* 0x00062800010a7983 */ /* 0x000ea40000300800 */
[----:B------:R-:W2:Y:S02]  /*78320*/  LDL.LU R11, [R1+0x62c] ;  /* 0x00062c00010b7983 */ /* 0x000ea40000300800 */
[----:B------:R0:W-:Y:S01]  /*78330*/  STL [R1+0x27f4], R5 ;  /* 0x0027f40501007387 */ /* 0x0001e20000100800 */
[----:B------:R1:W-:Y:S01]  /*78340*/  STL.64 [R1+0x2df0], R6 ;  /* 0x002df00601007387 */ /* 0x0003e20000100a00 */
[----:B------:R-:W3:Y:S03]  /*78350*/  LDL.LU R4, [R1+0x5e0] ;  /* 0x0005e00001047983 */ /* 0x000ee60000300800 */
[----:B0-----:R-:W3:Y:S01]  /*78360*/  LDL.LU R5, [R1+0x5e4] ;  /* 0x0005e40001057983 */ /* 0x001ee20000300800 */
[----:B-1----:R-:W3:Y:S03]  /*78370*/  LDL.LU R6, [R1+0x5e8] ;  /* 0x0005e80001067983 */ /* 0x002ee60000300800 */
[----:B------:R-:W3:Y:S01]  /*78380*/  LDL.LU R7, [R1+0x5ec] ;  /* 0x0005ec0001077983 */ /* 0x000ee20000300800 */
[C---:B--2---:R-:W-:Y:S11]  /*78390*/  HMMA.16816.F32 R8, R20.reuse, R14, R8 ;  /* 0x0000000e1408723c */ /* 0x044ff60000001808 */
[----:B------:R-:W-:Y:S11]  /*783a0*/  @!UPT UIADD3 URZ, URZ, URZ, URZ ;  /* 0x0000003f3f3ff290 */ /* 0x000ff6000fffe03f */
[----:B------:R-:W-:Y:S01]  /*783b0*/  @!UPT UIADD3 URZ, URZ, URZ, URZ ;  /* 0x0000003f3f3ff290 */ /* 0x000fe2000fffe03f */
[----:B------:R-:W-:Y:S01]  /*783c0*/  STL.64 [R1+0x620], R8 ;  /* 0x0006200801007387 */ /* 0x000fe20000100a00 */
[----:B------:R0:W-:Y:S02]  /*783d0*/  STL.64 [R1+0x628], R10 ;  /* 0x0006280a01007387 */ /* 0x0001e40000100a00 */
[----:B0-----:R-:W-:Y:S02]  /*783e0*/  IMAD.MOV.U32 R10, RZ, RZ, R14 ;  /* 0x000000ffff0a7224 */ /* 0x001fe400078e000e */
[----:B------:R-:W-:Y:S02]  /*783f0*/  IMAD.MOV.U32 R11, RZ, RZ, R15 ;  /* 0x000000ffff0b7224 */ /* 0x000fe400078e000f */
[----:B------:R-:W4:Y:S03]  /*78400*/  LDL.LU.64 R14, [R1+0x2e10] ;  /* 0x002e1000010e7983 */ /* 0x000f260000300a00 */
[----:B------:R0:W-:Y:S02]  /*78410*/  STL.64 [R1+0x2dc0], R10 ;  /* 0x002dc00a01007387 */ /* 0x0001e40000100a00 */
[----:B0-----:R-:W2:Y:S01]  /*78420*/  LDL.LU.64 R10, [R1+0x168] ;  /* 0x00016800010a7983 */ /* 0x001ea20000300a00 */
[C---:B----4-:R-:W-:Y:S11]  /*78430*/  HMMA.16816.F32 R24, R20.reuse, R14, R24 ;  /* 0x0000000e1418723c */ /* 0x050ff60000001818 */
[----:B------:R-:W-:Y:S11]  /*78440*/  @!UPT UIADD3 URZ, URZ, URZ, URZ ;  /* 0x0000003f3f3ff290 */ /* 0x000ff6000fffe03f */
[----:B------:R-:W-:Y:S01]  /*78450*/  @!UPT UIADD3 URZ, URZ, URZ, URZ ;  /* 0x0000003f3f3ff290 */ /* 0x000fe2000fffe03f */
[----:B------:R0:W-:Y:S01]  /*78460*/  STL.64 [R1+0x610], R24 ;  /* 0x0006101801007387 */ /* 0x0001e20000100a00 */
[----:B------:R-:W-:Y:S02]  /*78470*/  STL.64 [R1+0x618], R26 ;  /* 0x0006181a01007387 */ /* 0x000fe40000100a00 */
[----:B0-----:R-:W-:Y:S02]  /*78480*/  IMAD.MOV.U32 R24, RZ, RZ, R14 ;  /* 0x000000ffff187224 */ /* 0x001fe400078e000e */
[----:B------:R-:W-:Y:S02]  /*78490*/  IMAD.MOV.U32 R25, RZ, RZ, R15 ;  /* 0x000000ffff197224 */ /* 0x000fe400078e000f */
[----:B------:R-:W3:Y:S01]  /*784a0*/  LDL.LU.64 R14, [R1+0x2e08] ;  /* 0x002e0800010e7983 */ /* 0x000ee20000300a00 */
[----:B------:R-:W3:Y:S02]  /*784b0*/  LDL.LU.64 R12, [R1+0x2e00] ;  /* 0x002e0000010c7983 */ /* 0x000ee40000300a00 */
[----:B---3--:R-:W-:Y:S11]  /*784c0*/  HMMA.16816.F32 R12, R20, R18, R12 ;  /* 0x00000012140c723c */ /* 0x008ff6000000180c */
[----:B------:R-:W-:Y:S11]  /*784d0*/  @!UPT UIADD3 URZ, URZ, URZ, URZ ;  /* 0x0000003f3f3ff290 */ /* 0x000ff6000fffe03f */
[----:B------:R-:W-:Y:S01]  /*784e0*/  @!UPT UIADD3 URZ, URZ, URZ, URZ ;  /* 0x0000003f3f3ff290 */ /* 0x000fe2000fffe03f */
[----:B------:R-:W-:Y:S01]  /*784f0*/  STL.64 [R1+0x600], R12 ;  /* 0x0006000c01007387 */ /* 0x000fe20000100a00 */
[----:B------:R0:W-:Y:S02]  /*78500*/  STL.64 [R1+0x608], R14 ;  /* 0x0006080e01007387 */ /* 0x0001e40000100a00 */
[----:B0-----:R-:W-:Y:S02]  /*78510*/  IMAD.MOV.U32 R14, RZ, RZ, R18 ;  /* 0x000000ffff0e7224 */ /* 0x001fe400078e0012 */
[----:B------:R-:W-:Y:S02]  /*78520*/  IMAD.MOV.U32 R15, RZ, RZ, R19 ;  /* 0x000000ffff0f7224 */ /* 0x000fe400078e0013 */
[----:B------:R-:W3:Y:S03]  /*78530*/  LDL.LU.64 R18, [R1+0x2df8] ;  /* 0x002df80001127983 */ /* 0x000ee60000300a00 */
[----:B------:R0:W-:Y:S02]  /*78540*/  STL.64 [R1+0x2dd8], R14 ;  /* 0x002dd80e01007387 */ /* 0x0001e40000100a00 */
[----:B------:R-:W4:Y:S02]  /*78550*/  LDL.LU R12, [R1+0x5f0] ;  /* 0x0005f000010c7983 */ /* 0x000f240000300800 */
[----:B------:R-:W4:Y:S01]  /*78560*/  LDL.LU R13, [R1+0x5f4] ;  /* 0x0005f400010d7983 */ /* 0x000f220000300800 */
[----:B0-----:R-:W4:Y:S01]  /*78570*/  LDL.LU R14, [R1+0x5f8] ;  /* 0x0005f800010e7983 */ /* 0x001f220000300800 */
[----:B------:R-:W4:Y:S02]  /*78580*/  LDL.LU R15, [R1+0x5fc] ;  /* 0x0005fc00010f7983 */ /* 0x000f240000300800 */
[----:B--2---:R-:W-:-:S02]  /*78590*/  IMAD.MOV.U32 R26, RZ, RZ, R10 ;  /* 0x000000ffff1a7224 */ /* 0x004fc400078e000a */
[----:B------:R-:W-:Y:S01]  /*785a0*/  IMAD.MOV.U32 R27, RZ, RZ, R11 ;  /* 0x000000ffff1b7224 */ /* 0x000fe200078e000b */
[C---:B---3--:R-:W-:Y:S08]  /*785b0*/  HMMA.16816.F32 R4, R20.reuse, R18, R4 ;  /* 0x000000121404723c */ /* 0x048ff00000001804 */
[C---:B----4-:R-:W-:Y:S11]  /*785c0*/  HMMA.16816.F32 R12, R20.reuse, R10, R12 ;  /* 0x0000000a140c723c */ /* 0x050ff6000000180c */
[----:B------:R-:W-:Y:S11]  /*785d0*/  @!UPT UIADD3 URZ, URZ, URZ, URZ ;  /* 0x0000003f3f3ff290 */ /* 0x000ff6000fffe03f */
[----:B------:R-:W-:Y:S01]  /*785e0*/  @!UPT UIADD3 URZ, URZ, URZ, URZ ;  /* 0x0000003f3f3ff290 */ /* 0x000fe2000fffe03f */
[----:B------:R-:W-:Y:S01]  /*785f0*/  STL.64 [R1+0x5f0], R12 ;  /* 0x0005f00c01007387 */ /* 0x000fe20000100a00 */
[----:B------:R-:W-:Y:S02]  /*78600*/  STL.64 [R1+0x5f8], R14 ;  /* 0x0005f80e01007387 */ /* 0x000fe40000100a00 */
[----:B------:R-:W-:Y:S02]  /*78610*/  STL.64 [R1+0x2c58], R26 ;  /* 0x002c581a01007387 */ /* 0x000fe40000100a00 */
[----:B------:R0:W-:Y:S02]  /*78620*/  STL.64 [R1+0x2c50], R24 ;  /* 0x002c501801007387 */ /* 0x0001e40000100a00 */
[----:B0-----:R-:W2:Y:S01]  /*78630*/  LDL.LU R24, [R1+0x570] ;  /* 0x0005700001187983 */ /* 0x001ea20000300800 */
[----:B------:R0:W-:Y:S02]  /*78640*/  STL.64 [R1+0x5e0], R4 ;  /* 0x0005e00401007387 */ /* 0x0001e40000100a00 */
[----:B------:R1:W-:Y:S02]  /*78650*/  STL.64 [R1+0x5e8], R6 ;  /* 0x0005e80601007387 */ /* 0x0003e40000100a00 */
[----:B------:R-:W2:Y:S01]  /*78660*/  LDL.LU R25, [R1+0x574] ;  /* 0x0005740001197983 */ /* 0x000ea20000300800 */
[----:B------:R-:W3:Y:S01]  /*78670*/  LDL.LU R26, [R1+0x578] ;  /* 0x00057800011a7983 */ /* 0x000ee20000300800 */
[----:B------:R-:W3:Y:S02]  /*78680*/  LDL.LU R27, [R1+0x57c] ;  /* 0x00057c00011b7983 */ /* 0x000ee40000300800 */
[----:B------:R-:W4:Y:S02]  /*78690*/  LDL.LU R8, [R1+0x5b0] ;  /* 0x0005b00001087983 */ /* 0x000f240000300800 */
[----:B------:R-:W4:Y:S01]  /*786a0*/  LDL.LU R9, [R1+0x5b4] ;  /* 0x0005b40001097983 */ /* 0x000f220000300800 */
[----:B------:R-:W2:Y:S01]  /*786b0*/  LDL.LU R10, [R1+0x5b8] ;  /* 0x0005b800010a7983 */ /* 0x000ea20000300800 */
[----:B------:R-:W2:Y:S02]  /*786c0*/  LDL.LU R11, [R1+0x5bc] ;  /* 0x0005bc00010b7983 */ /* 0x000ea40000300800 */
[----:B------:R-:W2:Y:S02]  /*786d0*/  LDL.LU R12, [R1+0x5c0] ;  /* 0x0005c000010c7983 */ /* 0x000ea40000300800 */
[----:B------:R-:W2:Y:S01]  /*786e0*/  LDL.LU R13, [R1+0x5c4] ;  /* 0x0005c400010d7983 */ /* 0x000ea20000300800 */
[----:B------:R-:W2:Y:S01]  /*786f0*/  LDL.LU R14, [R1+0x5c8] ;  /* 0x0005c800010e7983 */ /* 0x000ea20000300800 */
[----:B------:R-:W2:Y:S02]  /*78700*/  LDL.LU R15, [R1+0x5cc] ;  /* 0x0005cc00010f7983 */ /* 0x000ea40000300800 */
[----:B0-----:R-:W3:Y:S02]  /*78710*/  LDL.LU R4, [R1+0x5d0] ;  /* 0x0005d00001047983 */ /* 0x001ee40000300800 */
[----:B------:R-:W3:Y:S01]  /*78720*/  LDL.LU R5, [R1+0x5d4] ;  /* 0x0005d40001057983 */ /* 0x000ee20000300800 */
[----:B-1----:R-:W3:Y:S01]  /*78730*/  LDL.LU R6, [R1+0x5d8] ;  /* 0x0005d80001067983 */ /* 0x002ee20000300800 */
[----:B------:R-:W3:Y:S03]  /*78740*/  LDL.LU R7, [R1+0x5dc] ;  /* 0x0005dc0001077983 */ /* 0x000ee60000300800 */
[----:B--2---:R0:W-:Y:S01]  /*78750*/  STL.64 [R1+0x2de8], R14 ;  /* 0x002de80e01007387 */ /* 0x0041e20000100a00 */
[----:B------:R-:W-:Y:S03]  /*78760*/  STL.64 [R1+0x2de0], R12 ;  /* 0x002de00c01007387 */ /* 0x000fe60000100a00 */
[----:B0-----:R-:W2:Y:S01]  /*78770*/  LDL.LU.64 R14, [R1+0x148] ;  /* 0x00014800010e7983 */ /* 0x001ea20000300a00 */
[----:B------:R0:W-:Y:S02]  /*78780*/  STL.64 [R1+0x2dd0], R10 ;  /* 0x002dd00a01007387 */ /* 0x0001e40000100a00 */
[----:B----4-:R-:W-:Y:S01]  /*78790*/  STL.64 [R1+0x2dc8], R8 ;  /* 0x002dc80801007387 */ /* 0x010fe20000100a00 */
[----:B0-----:R-:W4:Y:S01]  /*787a0*/  LDL.LU.64 R10, [R1+0x138] ;  /* 0x00013800010a7983 */ /* 0x001f220000300a00 */
[----:B---3--:R-:W-:Y:S02]  /*787b0*/  STL.64 [R1+0x2d80], R26 ;  /* 0x002d801a01007387 */ /* 0x008fe40000100a00 */
[----:B------:R0:W-:Y:S02]  /*787c0*/  STL.64 [R1+0x2d78], R24 ;  /* 0x002d781801007387 */ /* 0x0001e40000100a00 */
[----:B0-----:R-:W3:Y:S01]  /*787d0*/  LDL.LU R24, [R1+0x580] ;  /* 0x0005800001187983 */ /* 0x001ee20000300800 */
[----:B------:R-:W3:Y:S02]  /*787e0*/  LDL.LU R25, [R1+0x584] ;  /* 0x0005840001197983 */ /* 0x000ee40000300800 */
[----:B------:R-:W2:Y:S02]  /*787f0*/  LDL.LU R26, [R1+0x588] ;  /* 0x00058800011a7983 */ /* 0x000ea40000300800 */
[----:B------:R-:W2:Y:S02]  /*78800*/  LDL.LU R27, [R1+0x58c] ;  /* 0x00058c00011b7983 */ /* 0x000ea40000300800 */
[----:B--2---:R0:W-:Y:S01]  /*78810*/  STL.64 [R1+0x2d90], R26 ;  /* 0x002d901a01007387 */ /* 0x0041e20000100a00 */
[----:B---3--:R-:W-:Y:S03]  /*78820*/  STL.64 [R1+0x2d88], R24 ;  /* 0x002d881801007387 */ /* 0x008fe60000100a00 */
[----:B0-----:R-:W2:Y:S04]  /*78830*/  LDL.LU.64 R26, [R1+0x108] ;  /* 0x00010800011a7983 */ /* 0x001ea80000300a00 */
[----:B--2---:R0:W-:Y:S04]  /*78840*/  STL.64 [R1+0x2da0], R26 ;  /* 0x002da01a01007387 */ /* 0x0041e80000100a00 */
[----:B0-----:R-:W2:Y:S04]  /*78850*/  LDL.LU.64 R26, [R1+0x118] ;  /* 0x00011800011a7983 */ /* 0x001ea80000300a00 */
[----:B--2---:R0:W-:Y:S04]  /*78860*/  STL.64 [R1+0x2db8], R26 ;  /* 0x002db81a01007387 */ /* 0x0041e80000100a00 */
[----:B0-----:R-:W2:Y:S01]  /*78870*/  LDL.LU.64 R26, [R1+0x128] ;  /* 0x00012800011a7983 */ /* 0x001ea20000300a00 */
[----:B------:R-:W3:Y:S01]  /*78880*/  LDL.LU.64 R18, [R1+0xe8] ;  /* 0x0000e80001127983 */ /* 0x000ee20000300a00 */
[C---:B------:R-:W-:Y:S02]  /*78890*/  HMMA.16816.F32 R4, R20.reuse, R14, R4 ;  /* 0x0000000e1404723c */ /* 0x040fe40000001804 */
[----:B---3--:R0:W-:Y:S01]  /*788a0*/  STL.64 [R1+0x2d98], R18 ;  /* 0x002d981201007387 */ /* 0x0081e20000100a00 */
[----:B------:R-:W3:Y:S02]  /*788b0*/  LDL.LU R16, [R1+0x590] ;  /* 0x0005900001107983 */ /* 0x000ee40000300800 */
[----:B------:R-:W3:Y:S01]  /*788c0*/  LDL.LU R17, [R1+0x594] ;  /* 0x0005940001117983 */ /* 0x000ee20000300800 */
[----:B0-----:R-:W2:Y:S01]  /*788d0*/  LDL.LU R18, [R1+0x598] ;  /* 0x0005980001127983 */ /* 0x001ea20000300800 */
[----:B------:R-:W2:Y:S02]  /*788e0*/  LDL.LU R19, [R1+0x59c] ;  /* 0x00059c0001137983 */ /* 0x000ea40000300800 */
[----:B------:R-:W-:Y:S01]  /*788f0*/  IMAD.MOV.U32 R3, RZ, RZ, R15 ;  /* 0x000000ffff037224 */ /* 0x000fe200078e000f */
[----:B--2---:R-:W-:Y:S01]  /*78900*/  STL.64 [R1+0x2db0], R18 ;  /* 0x002db01201007387 */ /* 0x004fe20000100a00 */
[----:B---3--:R0:W-:Y:S03]  /*78910*/  STL.64 [R1+0x2da8], R16 ;  /* 0x002da81001007387 */ /* 0x0081e60000100a00 */
[----:B0-----:R-:W2:Y:S01]  /*78920*/  LDL.LU R16, [R1+0x5a0] ;  /* 0x0005a00001107983 */ /* 0x001ea20000300800 */
[----:B------:R-:W2:Y:S02]  /*78930*/  LDL.LU R17, [R1+0x5a4] ;  /* 0x0005a40001117983 */ /* 0x000ea40000300800 */
[----:B------:R-:W2:Y:S02]  /*78940*/  LDL.LU R18, [R1+0x5a8] ;  /* 0x0005a80001127983 */ /* 0x000ea40000300800 */
[----:B------:R-:W2:Y:S04]  /*78950*/  LDL.LU R19, [R1+0x5ac] ;  /* 0x0005ac0001137983 */ /* 0x000ea80000300800 */
[----:B------:R0:W-:Y:S01]  /*78960*/  STL.64 [R1+0x5d0], R4 ;  /* 0x0005d00401007387 */ /* 0x0001e20000100a00 */
[----:B------:R1:W-:Y:S02]  /*78970*/  STL.64 [R1+0x5d8], R6 ;  /* 0x0005d80601007387 */ /* 0x0003e40000100a00 */
[----:B0-----:R-:W-:Y:S01]  /*78980*/  IMAD.MOV.U32 R4, RZ, RZ, R14 ;  /* 0x000000ffff047224 */ /* 0x001fe200078e000e */
[----:B-1----:R-:W3:Y:S01]  /*78990*/  LDL.LU.64 R6, [R1+0x2df0] ;  /* 0x002df00001067983 */ /* 0x002ee20000300a00 */
[----:B------:R-:W2:Y:S02]  /*789a0*/  LDL.LU.64 R14, [R1+0x2de8] ;  /* 0x002de800010e7983 */ /* 0x000ea40000300a00 */
[----:B------:R-:W2:Y:S02]  /*789b0*/  LDL.LU.64 R12, [R1+0x2de0] ;  /* 0x002de000010c7983 */ /* 0x000ea40000300a00 */
[----:B------:R-:W-:Y:S01]  /*789c0*/  STL [R1+0x2b04], R3 ;  /* 0x002b040301007387 */ /* 0x000fe20000100800 */
[----:B------:R-:W-:Y:S01]  /*789d0*/  STL [R1+0x2b00], R4 ;  /* 0x002b000401007387 */ /* 0x000fe20000100800 */
[----:B----4-:R-:W-:Y:S01]  /*789e0*/  IMAD.MOV.U32 R5, RZ, RZ, R11 ;  /* 0x000000ffff057224 */ /* 0x010fe200078e000b */
[C---:B--2---:R-:W-:Y:S11]  /*789f0*/  HMMA.16816.F32 R12, R20.reuse, R10, R12 ;  /* 0x0000000a140c723c */ /* 0x044ff6000000180c */
[----:B------:R-:W-:Y:S11]  /*78a00*/  @!UPT UIADD3 URZ, URZ, URZ, URZ ;  /* 0x0000003f3f3ff290 */ /* 0x000ff6000fffe03f */
[----:B------:R-:W-:Y:S01]  /*78a10*/  @!UPT UIADD3 URZ, URZ, URZ, URZ ;  /* 0x0000003f3f3ff290 */ /* 0x000fe2000fffe03f */
[----:B------:R0:W-:Y:S01]  /*78a20*/  STL.64 [R1+0x5c0], R12 ;  /* 0x0005c00c01007387 */ /* 0x0001e20000100a00 */
[----:B------:R1:W-:Y:S02]  /*78a30*/  STL.64 [R1+0x5c8], R14 ;  /* 0x0005c80e01007387 */ /* 0x0003e40000100a00 */
[----:B0-----:R-:W-:Y:S01]  /*78a40*/  IMAD.MOV.U32 R12, RZ, RZ, R10 ;  /* 0x000000ffff0c7224 */ /* 0x001fe200078e000a */
[----:B-1----:R-:W2:Y:S01]  /*78a50*/  LDL.LU.64 R14, [R1+0x2dd8] ;  /* 0x002dd800010e7983 */ /* 0x002ea20000300a00 */
[----:B------:R-:W4:Y:S02]  /*78a60*/  LDL.LU.64 R10, [R1+0x2dd0] ;  /* 0x002dd000010a7983 */ /* 0x000f240000300a00 */
[----:B------:R-:W4:Y:S02]  /*78a70*/  LDL.LU.64 R8, [R1+0x2dc8] ;  /* 0x002dc80001087983 */ /* 0x000f240000300a00 */
[----:B------:R-:W-:Y:S01]  /*78a80*/  STL [R1+0x2b0c], R5 ;  /* 0x002b0c0501007387 */ /* 0x000fe20000100800 */
[----:B------:R-:W-:Y:S01]  /*78a90*/  STL [R1+0x2b08], R12 ;  /* 0x002b080c01007387 */ /* 0x000fe20000100800 */
        /* <DEDUP_REMOVED lines=8> */
[----:B------:R-:W2:Y:S03]  /*78b20*/  LDL.LU.64 R26, [R1+0x2db8] ;  /* 0x002db800011a7983 */ /* 0x000ea60000300a00 */
[----:B------:R-:W-:Y:S01]  /*78b30*/  STL [R1+0x2b14], R8 ;  /* 0x002b140801007387 */ /* 0x000fe20000100800 */
[----:B------:R-:W-:Y:S01]  /*78b40*/  STL [R1+0x2b10], R9 ;  /* 0x002b100901007387 */ /* 0x000fe20000100800 */
[----:B--2---:R-:W-:Y:S02]  /*78b50*/  HMMA.16816.F32 R16, R20, R26, R16 ;  /* 0x0000001a1410723c */ /* 0x004fe40000001810 */
[----:B----4-:R0:W-:Y:S01]  /*78b60*/  STL.64 [R1+0x2d70], R10 ;  /* 0x002d700a01007387 */ /* 0x0101e20000100a00 */
[----:B------:R-:W-:-:S02]  /*78b70*/  IMAD.MOV.U32 R28, RZ, RZ, R26 ;  /* 0x000000ffff1c7224 */ /* 0x000fc400078e001a */
[----:B------:R-:W-:Y:S01]  /*78b80*/  IMAD.MOV.U32 R13, RZ, RZ, R27 ;  /* 0x000000ffff0d7224 */ /* 0x000fe200078e001b */
[----:B0-----:R-:W2:Y:S11]  /*78b90*/  LDL.LU.64 R10, [R1+0xf8] ;  /* 0x0000f800010a7983 */ /* 0x001eb60000300a00 */
[----:B------:R-:W-:Y:S06]  /*78ba0*/  @!UPT UIADD3 URZ, URZ, URZ, URZ ;  /* 0x0000003f3f3ff290 */ /* 0x000fec000fffe03f */
        /* <DEDUP_REMOVED lines=23> */
[----:B0-----:R-:W4:Y:S01]  /*78d20*/  LDL.LU.64 R26, [R1+0x2d80] ;  /* 0x002d8000011a7983 */ /* 0x001f220000300a00 */
[----:B------:R-:W4:Y:S02]  /*78d30*/  LDL.LU.64 R24, [R1+0x2d78] ;  /* 0x002d780001187983 */ /* 0x000f240000300a00 */
[----:B------:R-:W-:Y:S02]  /*78d40*/  IMAD.MOV.U32 R0, RZ, RZ, R11 ;  /* 0x000000ffff007224 */ /* 0x000fe400078e000b */
[----:B------:R-:W-:-:S03]  /*78d50*/  IMAD.MOV.U32 R4, RZ, RZ, R10 ;  /* 0x000000ffff047224 */ /* 0x000fc600078e000a */
[----:B------:R-:W-:Y:S02]  /*78d60*/  STL [R1+0x2b2c], R0 ;  /* 0x002b2c0001007387 */ /* 0x000fe40000100800 */
[----:B------:R-:W-:Y:S02]  /*78d70*/  STL [R1+0x2b28], R4 ;  /* 0x002b280401007387 */ /* 0x000fe40000100800 */
[----:B---3--:R4:W-:Y:S02]  /*78d80*/  STL.64 [R1+0x2d68], R6 ;  /* 0x002d680601007387 */ /* 0x0089e40000100a00 */
[----:B----4-:R-:W-:Y:S11]  /*78d90*/  HMMA.16816.F32 R4, R20, R18, R24 ;  /* 0x000000121404723c */ /* 0x010ff60000001818 */
        /* <DEDUP_REMOVED lines=8> */
[----:B---3--:R-:W-:Y:S01]  /*78e20*/  STL.64 [R1+0x2d00], R26 ;  /* 0x002d001a01007387 */ /* 0x008fe20000100a00 */
[----:B--2---:R0:W-:Y:S03]  /*78e30*/  STL.64 [R1+0x2cf8], R24 ;  /* 0x002cf81801007387 */ /* 0x0041e60000100a00 */
[----:B0-----:R-:W2:Y:S01]  /*78e40*/  LDL.LU R24, [R1+0x510] ;  /* 0x0005100001187983 */ /* 0x001ea20000300800 */
[----:B------:R-:W2:Y:S02]  /*78e50*/  LDL.LU R25, [R1+0x514] ;  /* 0x0005140001197983 */ /* 0x000ea40000300800 */
[----:B------:R-:W3:Y:S02]  /*78e60*/  LDL.LU R26, [R1+0x518] ;  /* 0x00051800011a7983 */ /* 0x000ee40000300800 */
[----:B------:R-:W3:Y:S01]  /*78e70*/  LDL.LU R27, [R1+0x51c] ;  /* 0x00051c00011b7983 */ /* 0x000ee20000300800 */
[----:B------:R-:W4:Y:S01]  /*78e80*/  LDL.LU R8, [R1+0x560] ;  /* 0x0005600001087983 */ /* 0x000f220000300800 */
[----:B------:R-:W4:Y:S02]  /*78e90*/  LDL.LU R9, [R1+0x564] ;  /* 0x0005640001097983 */ /* 0x000f240000300800 */
[----:B------:R-:W4:Y:S02]  /*78ea0*/  LDL.LU R10, [R1+0x568] ;  /* 0x00056800010a7983 */ /* 0x000f240000300800 */
[----:B------:R-:W4:Y:S01]  /*78eb0*/  LDL.LU R11, [R1+0x56c] ;  /* 0x00056c00010b7983 */ /* 0x000f220000300800 */
[----:B------:R-:W4:Y:S04]  /*78ec0*/  LDL.LU.64 R6, [R1+0xd8] ;  /* 0x0000d80001067983 */ /* 0x000f280000300a00 */
[----:B---3--:R0:W-:Y:S01]  /*78ed0*/  STL.64 [R1+0x2d10], R26 ;  /* 0x002d101a01007387 */ /* 0x0081e20000100a00 */
[----:B--2---:R-:W-:Y:S03]  /*78ee0*/  STL.64 [R1+0x2d08], R24 ;  /* 0x002d081801007387 */ /* 0x004fe60000100a00 */
[----:B0-----:R-:W2:Y:S04]  /*78ef0*/  LDL.LU.64 R26, [R1+0x98] ;  /* 0x00009800011a7983 */ /* 0x001ea80000300a00 */
[----:B--2---:R0:W-:Y:S04]  /*78f00*/  STL.64 [R1+0x2d20], R26 ;  /* 0x002d201a01007387 */ /* 0x0041e80000100a00 */
[----:B0-----:R-:W2:Y:S04]  /*78f10*/  LDL.LU.64 R26, [R1+0xa8] ;  /* 0x0000a800011a7983 */ /* 0x001ea80000300a00 */
[----:B--2---:R0:W-:Y:S04]  /*78f20*/  STL.64 [R1+0x2d38], R26 ;  /* 0x002d381a01007387 */ /* 0x0041e80000100a00 */
[----:B0-----:R-:W2:Y:S01]  /*78f30*/  LDL.LU.64 R26, [R1+0xb8] ;  /* 0x0000b800011a7983 */ /* 0x001ea20000300a00 */
[----:B------:R-:W-:-:S02]  /*78f40*/  IMAD.MOV.U32 R12, RZ, RZ, R18 ;  /* 0x000000ffff0c7224 */ /* 0x000fc400078e0012 */
[----:B------:R-:W-:Y:S01]  /*78f50*/  IMAD.MOV.U32 R3, RZ, RZ, R19 ;  /* 0x000000ffff037224 */ /* 0x000fe200078e0013 */
        /* <DEDUP_REMOVED lines=25> */
[----:B------:R-:W2:Y:S02]  /*790f0*/  LDL.LU R18, [R1+0x558] ;  /* 0x0005580001127983 */ /* 0x000ea40000300800 */
[----:B------:R-:W2:Y:S01]  /*79100*/  LDL.LU R19, [R1+0x55c] ;  /* 0x00055c0001137983 */ /* 0x000ea20000300800 */
[----:B------:R-:W-:Y:S01]  /*79110*/  STL [R1+0x2b34], R3 ;  /* 0x002b340301007387 */ /* 0x000fe20000100800 */
[----:B------:R-:W-:Y:S11]  /*79120*/  STL [R1+0x2b30], R12 ;  /* 0x002b300c01007387 */ /* 0x000ff60000100800 */
[----:B------:R0:W-:Y:S02]  /*79130*/  STL.64 [R1+0x560], R8 ;  /* 0x0005600801007387 */ /* 0x0001e40000100a00 */
[----:B------:R-:W-:Y:S01]  /*79140*/  IMAD.MOV.U32 R5, RZ, RZ, R7 ;  /* 0x000000ffff057224 */ /* 0x000fe200078e0007 */
[----:B------:R1:W-:Y:S01]  /*79150*/  STL.64 [R1+0x568], R10 ;  /* 0x0005680a01007387 */ /* 0x0003e20000100a00 */
[----:B------:R-:W-:-:S02]  /*79160*/  IMAD.MOV.U32 R28, RZ, RZ, R26 ;  /* 0x000000ffff1c7224 */ /* 0x000fc400078e001a */
[----:B0-----:R-:W-:Y:S01]  /*79170*/  IMAD.MOV.U32 R9, RZ, RZ, R6 ;  /* 0x000000ffff097224 */ /* 0x001fe200078e0006 */
[----:B-1----:R-:W3:Y:S01]  /*79180*/  LDL.LU.64 R10, [R1+0x2d70] ;  /* 0x002d7000010a7983 */ /* 0x002ee20000300a00 */
[----:B------:R-:W4:Y:S02]  /*79190*/  LDL.LU.64 R6, [R1+0x2d68] ;  /* 0x002d680001067983 */ /* 0x000f240000300a00 */
[----:B------:R-:W-:Y:S02]  /*791a0*/  STL [R1+0x2b3c], R5 ;  /* 0x002b3c0501007387 */ /* 0x000fe40000100800 */
[----:B------:R-:W-:Y:S02]  /*791b0*/  STL [R1+0x2b38], R9 ;  /* 0x002b380901007387 */ /* 0x000fe40000100800 */
        /* <DEDUP_REMOVED lines=44> */
[----:B------:R0:W-:Y:S03]  /*79480*/  STL.64 [R1+0x2cd8], R14 ;  /* 0x002cd80e01007387 */ /* 0x0001e60000100a00 */
[----:B0-----:R-:W2:Y:S02]  /*79490*/  LDL.LU.64 R14, [R1+0x88] ;  /* 0x00008800010e7983 */ /* 0x001ea40000300a00 */
        /* <DEDUP_REMOVED lines=8> */
[----:B------:R-:W-:-:S03]  /*79520*/  IMAD.MOV.U32 R9, RZ, RZ, R14 ;  /* 0x000000ffff097224 */ /* 0x000fc600078e000e */
[----:B------:R-:W-:Y:S02]  /*79530*/  STL [R1+0x2b64], R3 ;  /* 0x002b640301007387 */ /* 0x000fe40000100800 */
[----:B------:R-:W-:Y:S02]  /*79540*/  STL [R1+0x2b60], R9 ;  /* 0x002b600901007387 */ /* 0x000fe40000100800 */
[----:B---3--:R2:W-:Y:S02]  /*79550*/  STL.64 [R1+0x2ce8], R10 ;  /* 0x002ce80a01007387 */ /* 0x0085e40000100a00 */
[----:B------:R-:W-:Y:S02]  /*79560*/  IMAD.MOV.U32 R28, RZ, RZ, R18 ;  /* 0x000000ffff1c7224 */ /* 0x000fe400078e0012 */
[----:B------:R-:W-:Y:S01]  /*79570*/  IMAD.MOV.U32 R5, RZ, RZ, R19 ;  /* 0x000000ffff057224 */ /* 0x000fe200078e0013 */
[C---:B--2---:R-:W-:Y:S11]  /*79580*/  HMMA.16816.F32 R8, R20.reuse, R18, R24 ;  /* 0x000000121408723c */ /* 0x044ff60000001818 */
[----:B------:R-:W-:Y:S11]  /*79590*/  @!UPT UIADD3 URZ, URZ, URZ, URZ ;  /* 0x0000003f3f3ff290 */ /* 0x000ff6000fffe03f */
[----:B------:R-:W-:Y:S01]  /*795a0*/  @!UPT UIADD3 URZ, URZ, URZ, URZ ;  /* 0x0000003f3f3ff290 */ /* 0x000fe2000fffe03f */
[----:B------:R-:W-:Y:S01]  /*795b0*/  STL.64 [R1+0x500], R8 ;  /* 0x0005000801007387 */ /* 0x000fe20000100a00 */
[----:B------:R-:W-:Y:S02]  /*795c0*/  STL.64 [R1+0x508], R10 ;  /* 0x0005080a01007387 */ /* 0x000fe40000100a00 */
[----:B------:R-:W2:Y:S02]  /*795d0*/  LDL.LU R16, [R1+0x4a0] ;  /* 0x0004a00001107983 */ /* 0x000ea40000300800 */
[----:B------:R-:W2:Y:S01]  /*795e0*/  LDL.LU R17, [R1+0x4a4] ;  /* 0x0004a40001117983 */ /* 0x000ea20000300800 */
[----:B------:R-:W3:Y:S01]  /*795f0*/  LDL.LU R18, [R1+0x4a8] ;  /* 0x0004a80001127983 */ /* 0x000ee20000300800 */
[----:B------:R-:W3:Y:S02]  /*79600*/  LDL.LU R19, [R1+0x4ac] ;  /* 0x0004ac0001137983 */ /* 0x000ee40000300800 */
[----:B------:R-:W2:Y:S02]  /*79610*/  LDL.LU.64 R14, [R1+0x58] ;  /* 0x00005800010e7983 */ /* 0x000ea40000300a00 */
[----:B--2---:R-:W-:Y:S01]  /*79620*/  STL.64 [R1+0x2cf0], R14 ;  /* 0x002cf00e01007387 */ /* 0x004fe20000100a00 */
[----:B---3--:R0:W-:Y:S02]  /*79630*/  STL.64 [R1+0x2c98], R18 ;  /* 0x002c981201007387 */ /* 0x0081e40000100a00 */
[----:B------:R-:W-:Y:S01]  /*79640*/  STL.64 [R1+0x2c90], R16 ;  /* 0x002c901001007387 */ /* 0x000fe20000100a00 */
[----:B0-----:R-:W2:Y:S04]  /*79650*/  LDL.LU.64 R18, [R1+0x28] ;  /* 0x0000280001127983 */ /* 0x001ea80000300a00 */
[----:B--2---:R0:W-:Y:S04]  /*79660*/  STL.64 [R1+0x2ca8], R18 ;  /* 0x002ca81201007387 */ /* 0x0041e80000100a00 */
[----:B0-----:R-:W2:Y:S04]  /*79670*/  LDL.LU.64 R18, [R1+0x38] ;  /* 0x0000380001127983 */ /* 0x001ea80000300a00 */
[----:B--2---:R0:W-:Y:S01]  /*79680*/  STL.64 [R1+0x2cc0], R18 ;  /* 0x002cc01201007387 */ /* 0x0041e20000100a00 */
[----:B------:R-:W2:Y:S02]  /*79690*/  LDL.LU R24, [R1+0x480] ;  /* 0x0004800001187983 */ /* 0x000ea40000300800 */
[----:B------:R-:W2:Y:S02]  /*796a0*/  LDL.LU R25, [R1+0x484] ;  /* 0x0004840001197983 */ /* 0x000ea40000300800 */
[----:B------:R-:W3:Y:S01]  /*796b0*/  LDL.LU R26, [R1+0x488] ;  /* 0x00048800011a7983 */ /* 0x000ee20000300800 */
[----:B------:R-:W3:Y:S01]  /*796c0*/  LDL.LU R27, [R1+0x48c] ;  /* 0x00048c00011b7983 */ /* 0x000ee20000300800 */
[----:B------:R-:W2:Y:S02]  /*796d0*/  LDL.LU R12, [R1+0x4f0] ;  /* 0x0004f000010c7983 */ /* 0x000ea40000300800 */
[----:B------:R-:W2:Y:S02]  /*796e0*/  LDL.LU R13, [R1+0x4f4] ;  /* 0x0004f400010d7983 */ /* 0x000ea40000300800 */
[----:B------:R-:W2:Y:S01]  /*796f0*/  LDL.LU R14, [R1+0x4f8] ;  /* 0x0004f800010e7983 */ /* 0x000ea20000300800 */
[----:B------:R-:W2:Y:S01]  /*79700*/  LDL.LU R15, [R1+0x4fc] ;  /* 0x0004fc00010f7983 */ /* 0x000ea20000300800 */
[----:B------:R-:W2:Y:S03]  /*79710*/  LDL.LU.64 R10, [R1+0x68] ;  /* 0x00006800010a7983 */ /* 0x000ea60000300a00 */
[----:B0-----:R-:W2:Y:S04]  /*79720*/  LDL.LU.64 R18, [R1+0x48] ;  /* 0x0000480001127983 */ /* 0x001ea80000300a00 */
[----:B--2---:R0:W-:Y:S01]  /*79730*/  STL.64 [R1+0x2ce0], R18 ;  /* 0x002ce01201007387 */ /* 0x0041e20000100a00 */
[----:B------:R-:W2:Y:S02]  /*79740*/  LDL.LU R16, [R1+0x4e0] ;  /* 0x0004e00001107983 */ /* 0x000ea40000300800 */
[----:B------:R-:W2:Y:S01]  /*79750*/  LDL.LU R17, [R1+0x4e4] ;  /* 0x0004e40001117983 */ /* 0x000ea20000300800 */
[----:B0-----:R-:W2:Y:S01]  /*79760*/  LDL.LU R18, [R1+0x4e8] ;  /* 0x0004e80001127983 */ /* 0x001ea20000300800 */
[----:B------:R-:W2:Y:S02]  /*79770*/  LDL.LU R19, [R1+0x4ec] ;  /* 0x0004ec0001137983 */ /* 0x000ea40000300800 */
[----:B---3--:R0:W-:Y:S02]  /*79780*/  STL.64 [R1+0x2c68], R26 ;  /* 0x002c681a01007387 */ /* 0x0081e40000100a00 */
[----:B------:R-:W-:Y:S01]  /*79790*/  STL.64 [R1+0x2c60], R24 ;  /* 0x002c601801007387 */ /* 0x000fe20000100a00 */
[----:B0-----:R-:W3:Y:S04]  /*797a0*/  LDL.LU.64 R26, [R1+0x8] ;  /* 0x00000800011a7983 */ /* 0x001ee80000300a00 */
[----:B---3--:R0:W-:Y:S04]  /*797b0*/  STL.64 [R1+0x2c80], R26 ;  /* 0x002c801a01007387 */ /* 0x0081e80000100a00 */
[----:B0-----:R-:W3:Y:S04]  /*797c0*/  LDL.LU.64 R26, [R1+0x18] ;  /* 0x00001800011a7983 */ /* 0x001ee80000300a00 */
[----:B---3--:R0:W-:Y:S01]  /*797d0*/  STL.64 [R1+0x2ca0], R26 ;  /* 0x002ca01a01007387 */ /* 0x0081e20000100a00 */
[----:B------:R-:W3:Y:S02]  /*797e0*/  LDL.LU R24, [R1+0x4b0] ;  /* 0x0004b00001187983 */ /* 0x000ee40000300800 */
[----:B------:R-:W3:Y:S01]  /*797f0*/  LDL.LU R25, [R1+0x4b4] ;  /* 0x0004b40001197983 */ /* 0x000ee20000300800 */
[----:B0-----:R-:W2:Y:S01]  /*79800*/  LDL.LU R26, [R1+0x4b8] ;  /* 0x0004b800011a7983 */ /* 0x001ea20000300800 */
[----:B------:R-:W2:Y:S01]  /*79810*/  LDL.LU R27, [R1+0x4bc] ;  /* 0x0004bc00011b7983 */ /* 0x000ea20000300800 */
[----:B------:R-:W-:Y:S02]  /*79820*/  HMMA.16816.F32 R12, R20, R10, R12 ;  /* 0x0000000a140c723c */ /* 0x000fe4000000180c */
        /* <DEDUP_REMOVED lines=12> */
[----:B------:R-:W-:Y:S01]  /*798f0*/  STL [R1+0x2b6c], R5 ;  /* 0x002b6c0501007387 */ /* 0x000fe20000100800 */
[----:B------:R-:W-:Y:S02]  /*79900*/  STL [R1+0x2b68], R28 ;  /* 0x002b681c01007387 */ /* 0x000fe40000100800 */
[----:B------:R-:W-:Y:S02]  /*79910*/  STL.64 [R1+0x4f0], R12 ;  /* 0x0004f00c01007387 */ /* 0x000fe40000100a00 */
[----:B------:R0:W-:Y:S02]  /*79920*/  STL.64 [R1+0x4f8], R14 ;  /* 0x0004f80e01007387 */ /* 0x0001e40000100a00 */
[----:B0-----:R-:W3:Y:S01]  /*79930*/  LDL.LU.64 R14, [R1+0x2cf0] ;  /* 0x002cf000010e7983 */ /* 0x001ee20000300a00 */
[----:B------:R-:W-:-:S02]  /*79940*/  IMAD.MOV.U32 R2, RZ, RZ, R10 ;  /* 0x000000ffff027224 */ /* 0x000fc400078e000a */
[----:B------:R-:W-:Y:S02]  /*79950*/  IMAD.MOV.U32 R8, RZ, RZ, R11 ;  /* 0x000000ffff087224 */ /* 0x000fe400078e000b */
[----:B------:R-:W2:Y:S01]  /*79960*/  LDL.LU.64 R10, [R1+0x2ce8] ;  /* 0x002ce800010a7983 */ /* 0x000ea20000300a00 */
[----:B------:R-:W-:Y:S01]  /*79970*/  STL [R1+0x2b70], R2 ;  /* 0x002b700201007387 */ /* 0x000fe20000100800 */
[C---:B---3--:R-:W-:Y:S11]  /*79980*/  HMMA.16816.F32 R16, R20.reuse, R14, R16 ;  /* 0x0000000e1410723c */ /* 0x048ff60000001810 */
        /* <DEDUP_REMOVED lines=8> */
[----:B----4-:R-:W-:Y:S02]  /*79a10*/  STL.64 [R1+0x2c78], R6 ;  /* 0x002c780601007387 */ /* 0x010fe40000100a00 */
[----:B------:R0:W-:Y:S02]  /*79a20*/  STL [R1+0x2c70], R4 ;  /* 0x002c700401007387 */ /* 0x0001e40000100800 */
        /* <DEDUP_REMOVED lines=39> */
[----:B------:R-:W4:Y:S02]  /*79ca0*/  LDL.LU.64 R26, [R1+0x2c80] ;  /* 0x002c8000011a7983 */ /* 0x000f240000300a00 */
[C---:B----4-:R-:W-:Y:S01]  /*79cb0*/  HMMA.16816.F32 R4, R20.reuse, R26, R4 ;  /* 0x0000001a1404723c */ /* 0x050fe20000001804 */
[----:B------:R-:W-:Y:S11]  /*79cc0*/  IMAD.MOV.U32 R2, RZ, RZ, R26 ;  /* 0x000000ffff027224 */ /* 0x000ff600078e001a */
[----:B------:R-:W-:Y:S11]  /*79cd0*/  @!UPT UIADD3 URZ, URZ, URZ, URZ ;  /* 0x0000003f3f3ff290 */ /* 0x000ff6000fffe03f */
[----:B------:R0:W-:Y:S01]  /*79ce0*/  STL.64 [R1+0x490], R4 ;  /* 0x0004900401007387 */ /* 0x0001e20000100a00 */
[----:B------:R1:W-:Y:S02]  /*79cf0*/  STL.64 [R1+0x498], R6 ;  /* 0x0004980601007387 */ /* 0x0003e40000100a00 */
[----:B0-----:R-:W-:Y:S01]  /*79d00*/  IMAD.MOV.U32 R5, RZ, RZ, R27 ;  /* 0x000000ffff057224 */ /* 0x001fe200078e001b */
[----:B-1----:R-:W4:Y:S01]  /*79d10*/  LDL.LU.64 R6, [R1+0x2c78] ;  /* 0x002c780001067983 */ /* 0x002f220000300a00 */
[----:B------:R-:W2:Y:S02]  /*79d20*/  LDL.LU R4, [R1+0x2c70] ;  /* 0x002c700001047983 */ /* 0x000ea40000300800 */
[----:B------:R-:W2:Y:S02]  /*79d30*/  LDL.LU.64 R26, [R1+0x2c68] ;  /* 0x002c6800011a7983 */ /* 0x000ea40000300a00 */
[----:B------:R-:W2:Y:S02]  /*79d40*/  LDL.LU.64 R24, [R1+0x2c60] ;  /* 0x002c600001187983 */ /* 0x000ea40000300a00 */
[----:B--2---:R-:W-:Y:S01]  /*79d50*/  HMMA.16816.F32 R24, R20, R18, R24 ;  /* 0x000000121418723c */ /* 0x004fe20000001818 */
[----:B----4-:R-:W-:Y:S01]  /*79d60*/  STL.64 [R1+0x2c28], R6 ;  /* 0x002c280601007387 */ /* 0x010fe20000100a00 */
        /* <DEDUP_REMOVED lines=8> */
[----:B0-----:R-:W4:Y:S01]  /*79df0*/  LDL.LU.64 R26, [R1+0x2c58] ;  /* 0x002c5800011a7983 */ /* 0x001f220000300a00 */
[----:B------:R-:W2:Y:S02]  /*79e00*/  LDL.LU.64 R24, [R1+0x2c50] ;  /* 0x002c500001187983 */ /* 0x000ea40000300a00 */
[----:B------:R-:W-:Y:S02]  /*79e10*/  STL.64 [R1+0x2938], R18 ;  /* 0x0029381201007387 */ /* 0x000fe40000100a00 */
[----:B------:R0:W-:Y:S02]  /*79e20*/  STL.64 [R1+0x2b78], R16 ;  /* 0x002b781001007387 */ /* 0x0001e40000100a00 */
[----:B0-----:R-:W2:Y:S01]  /*79e30*/  LDL.LU R16, [R1+0x350] ;  /* 0x0003500001107983 */ /* 0x001ea20000300800 */
[----:B------:R-:W2:Y:S02]  /*79e40*/  LDL.LU R17, [R1+0x354] ;  /* 0x0003540001117983 */ /* 0x000ea40000300800 */
[----:B------:R-:W2:Y:S02]  /*79e50*/  LDL.LU R18, [R1+0x358] ;  /* 0x0003580001127983 */ /* 0x000ea40000300800 */
[----:B------:R-:W2:Y:S02]  /*79e60*/  LDL.LU R19, [R1+0x35c] ;  /* 0x00035c0001137983 */ /* 0x000ea40000300800 */
[----:B--2---:R4:W-:Y:S01]  /*79e70*/  STL.64 [R1+0x2b88], R18 ;  /* 0x002b881201007387 */ /* 0x0049e20000100a00 */
[----:B------:R-:W-:Y:S02]  /*79e80*/  STL.64 [R1+0x2b80], R16 ;  /* 0x002b801001007387 */ /* 0x000fe40000100a00 */
[----:B----4-:R-:W-:-:S02]  /*79e90*/  IMAD.MOV.U32 R18, RZ, RZ, R26 ;  /* 0x000000ffff127224 */ /* 0x010fc400078e001a */
[----:B------:R-:W-:Y:S01]  /*79ea0*/  IMAD.MOV.U32 R19, RZ, RZ, R27 ;  /* 0x000000ffff137224 */ /* 0x000fe200078e001b */
[----:B------:R-:W2:Y:S01]  /*79eb0*/  LDL.LU R26, [R1+0x2c4c] ;  /* 0x002c4c00011a7983 */ /* 0x000ea20000300800 */
[----:B------:R-:W4:Y:S03]  /*79ec0*/  LDL.LU R27, [R1+0x2c48] ;  /* 0x002c4800011b7983 */ /* 0x000f260000300800 */
[----:B------:R3:W-:Y:S02]  /*79ed0*/  STL.64 [R1+0x2b98], R18 ;  /* 0x002b981201007387 */ /* 0x0007e40000100a00 */
[----:B---3--:R-:W-:Y:S02]  /*79ee0*/  IMAD.MOV.U32 R18, RZ, RZ, R14 ;  /* 0x000000ffff127224 */ /* 0x008fe400078e000e */
[----:B------:R-:W-:Y:S01]  /*79ef0*/  IMAD.MOV.U32 R19, RZ, RZ, R15 ;  /* 0x000000ffff137224 */ /* 0x000fe200078e000f */
[----:B------:R-:W3:Y:S01]  /*79f00*/  LDL.LU R14, [R1+0x2c44] ;  /* 0x002c4400010e7983 */ /* 0x000ee20000300800 */
[----:B------:R-:W3:Y:S03]  /*79f10*/  LDL.LU R15, [R1+0x2c40] ;  /* 0x002c4000010f7983 */ /* 0x000ee60000300800 */
[----:B------:R0:W-:Y:S02]  /*79f20*/  STL.64 [R1+0x2bb0], R18 ;  /* 0x002bb01201007387 */ /* 0x0001e40000100a00 */
[----:B0-----:R-:W-:-:S02]  /*79f30*/  IMAD.MOV.U32 R18, RZ, RZ, R24 ;  /* 0x000000ffff127224 */ /* 0x001fc400078e0018 */
[----:B------:R-:W-:Y:S01]  /*79f40*/  IMAD.MOV.U32 R19, RZ, RZ, R25 ;  /* 0x000000ffff137224 */ /* 0x000fe200078e0019 */
[----:B------:R-:W2:Y:S01]  /*79f50*/  LDL.LU R24, [R1+0x2c3c] ;  /* 0x002c3c0001187983 */ /* 0x000ea20000300800 */
[----:B------:R-:W2:Y:S03]  /*79f60*/  LDL.LU R25, [R1+0x2c38] ;  /* 0x002c380001197983 */ /* 0x000ea60000300800 */
[----:B------:R0:W-:Y:S02]  /*79f70*/  STL.64 [R1+0x2bc8], R18 ;  /* 0x002bc81201007387 */ /* 0x0001e40000100a00 */
[----:B0-----:R-:W-:Y:S02]  /*79f80*/  IMAD.MOV.U32 R18, RZ, RZ, R10 ;  /* 0x000000ffff127224 */ /* 0x001fe400078e000a */
[----:B------:R-:W-:Y:S01]  /*79f90*/  IMAD.MOV.U32 R19, RZ, RZ, R11 ;  /* 0x000000ffff137224 */ /* 0x000fe200078e000b */
[----:B------:R-:W2:Y:S01]  /*79fa0*/  LDL.LU R10, [R1+0x2c34] ;  /* 0x002c3400010a7983 */ /* 0x000ea20000300800 */
[----:B------:R-:W2:Y:S03]  /*79fb0*/  LDL.LU R11, [R1+0x2c30] ;  /* 0x002c3000010b7983 */ /* 0x000ea60000300800 */
[----:B------:R4:W-:Y:S01]  /*79fc0*/  STL.64 [R1+0x2be0], R18 ;  /* 0x002be01201007387 */ /* 0x0009e20000100a00 */
[----:B---3--:R-:W-:Y:S01]  /*79fd0*/  HMMA.16816.F32 R4, R20, R14, R4 ;  /* 0x0000000e1404723c */ /* 0x008fe20000001804 */
[----:B----4-:R-:W-:-:S02]  /*79fe0*/  IMAD.MOV.U32 R18, RZ, RZ, R27 ;  /* 0x000000ffff127224 */ /* 0x010fc400078e001b */
[----:B--2---:R-:W-:Y:S11]  /*79ff0*/  IMAD.MOV.U32 R19, RZ, RZ, R26 ;  /* 0x000000ffff137224 */ /* 0x004ff600078e001a */
[----:B------:R-:W-:Y:S09]  /*7a000*/  @!UPT UIADD3 URZ, URZ, URZ, URZ ;  /* 0x0000003f3f3ff290 */ /* 0x000ff2000fffe03f */
[----:B------:R-:W-:Y:S01]  /*7a010*/  STL.64 [R1+0x470], R4 ;  /* 0x0004700401007387 */ /* 0x000fe20000100a00 */
[----:B------:R-:W-:Y:S03]  /*7a020*/  STL.64 [R1+0x478], R6 ;  /* 0x0004780601007387 */ /* 0x000fe60000100a00 */
[----:B------:R-:W-:Y:S01]  /*7a030*/  STL.64 [R1+0x2bf8], R18 ;  /* 0x002bf81201007387 */ /* 0x000fe20000100a00 */
[----:B------:R-:W-:Y:S03]  /*7a040*/  STL.64 [R1+0x2930], R14 ;  /* 0x0029300e01007387 */ /* 0x000fe60000100a00 */
[----:B------:R0:W-:Y:S04]  /*7a050*/  STL.64 [R1+0x2b90], R12 ;  /* 0x002b900c01007387 */ /* 0x0001e80000100a00 */
[----:B0-----:R-:W2:Y:S01]  /*7a060*/  LDL.LU R12, [R1+0x360] ;  /* 0x00036000010c7983 */ /* 0x001ea20000300800 */
[----:B------:R-:W2:Y:S02]  /*7a070*/  LDL.LU R13, [R1+0x364] ;  /* 0x00036400010d7983 */ /* 0x000ea40000300800 */
[----:B------:R-:W3:Y:S02]  /*7a080*/  LDL.LU R14, [R1+0x368] ;  /* 0x00036800010e7983 */ /* 0x000ee40000300800 */
[----:B------:R-:W3:Y:S02]  /*7a090*/  LDL.LU R15, [R1+0x36c] ;  /* 0x00036c00010f7983 */ /* 0x000ee40000300800 */
[----:B------:R-:W-:-:S02]  /*7a0a0*/  IMAD.MOV.U32 R19, RZ, RZ, R24 ;  /* 0x000000ffff137224 */ /* 0x000fc400078e0018 */
[----:B------:R-:W-:Y:S01]  /*7a0b0*/  IMAD.MOV.U32 R18, RZ, RZ, R25 ;  /* 0x000000ffff127224 */ /* 0x000fe200078e0019 */
        /* <DEDUP_REMOVED lines=39> */
[----:B------:R-:W-:Y:S01]  /*7a330*/  STL.64 [R1+0x460], R4 ;  /* 0x0004600401007387 */ /* 0x000fe20000100a00 */
[----:B------:R0:W-:Y:S03]  /*7a340*/  STL.64 [R1+0x468], R6 ;  /* 0x0004680601007387 */ /* 0x0001e60000100a00 */
[----:B0-----:R-:W3:Y:S01]  /*7a350*/  LDL.LU.64 R6, [R1+0x2c28] ;  /* 0x002c280001067983 */ /* 0x001ee20000300a00 */
[----:B------:R-:W4:Y:S02]  /*7a360*/  LDL.LU.64 R4, [R1+0x2c20] ;  /* 0x002c200001047983 */ /* 0x000f240000300a00 */
[----:B------:R-:W-:Y:S01]  /*7a370*/  STL.64 [R1+0x2928], R10 ;  /* 0x0029280a01007387 */ /* 0x000fe20000100a00 */
[----:B---3--:R-:W-:Y:S01]  /*7a380*/  HMMA.16816.F32 R20, R20, R6, R24 ;  /* 0x000000061414723c */ /* 0x008fe20000001818 */
[----:B------:R-:W2:Y:S01]  /*7a390*/  LDL.LU.64 R26, [R1+0x2c18] ;  /* 0x002c1800011a7983 */ /* 0x000ea20000300a00 */
[----:B------:R-:W2:Y:S11]  /*7a3a0*/  LDL.LU.64 R24, [R1+0x2c10] ;  /* 0x002c100001187983 */ /* 0x000eb60000300a00 */
[----:B------:R-:W-:Y:S10]  /*7a3b0*/  @!UPT UIADD3 URZ, URZ, URZ, URZ ;  /* 0x0000003f3f3ff290 */ /* 0x000ff4000fffe03f */
[----:B------:R-:W-:Y:S01]  /*7a3c0*/  STL.64 [R1+0x3c0], R20 ;  /* 0x0003c01401007387 */ /* 0x000fe20000100a00 */
[----:B------:R0:W-:Y:S03]  /*7a3d0*/  STL.64 [R1+0x3c8], R22 ;  /* 0x0003c81601007387 */ /* 0x0001e60000100a00 */
[----:B0-----:R-:W3:Y:S01]  /*7a3e0*/  LDL.LU R22, [R1+0x158] ;  /* 0x0001580001167983 */ /* 0x001ee20000300800 */
[----:B------:R-:W3:Y:S02]  /*7a3f0*/  LDL.LU R23, [R1+0x15c] ;  /* 0x00015c0001177983 */ /* 0x000ee40000300800 */
[----:B------:R-:W-:Y:S01]  /*7a400*/  STL.64 [R1+0x2940], R6 ;  /* 0x0029400601007387 */ /* 0x000fe20000100a00 */
[C---:B--2---:R-:W-:Y:S01]  /*7a410*/  HMMA.16816.F32 R16, R24.reuse, R18, R12 ;  /* 0x000000121810723c */ /* 0x044fe2000000180c */
[----:B------:R-:W2:Y:S01]  /*7a420*/  LDL.LU.64 R14, [R1+0x2c08] ;  /* 0x002c0800010e7983 */ /* 0x000ea20000300a00 */
[----:B------:R-:W2:Y:S11]  /*7a430*/  LDL.LU.64 R12, [R1+0x2c00] ;  /* 0x002c0000010c7983 */ /* 0x000eb60000300a00 */
[----:B------:R-:W-:Y:S10]  /*7a440*/  @!UPT UIADD3 URZ, URZ, URZ, URZ ;  /* 0x0000003f3f3ff290 */ /* 0x000ff4000fffe03f */
        /* <DEDUP_REMOVED lines=37> */
[----:B------:R-:W3:Y:S02]  /*7a6a0*/  LDL.LU.64 R16, [R1+0x2b80] ;  /* 0x002b800001107983 */ /* 0x000ee40000300a00 */
[----:B---3--:R-:W-:Y:S01]  /*7a6b0*/  HMMA.16816.F32 R20, R24, R22, R16 ;  /* 0x000000161814723c */ /* 0x008fe20000001810 */
[----:B------:R-:W3:Y:S06]  /*7a6c0*/  LDL.LU.64 R16, [R1+0x2b78] ;  /* 0x002b780001107983 */ /* 0x000eec0000300a00 */
[----:B------:R-:W-:-:S02]  /*7a6d0*/  IMAD.MOV.U32 R18, RZ, RZ, R2 ;  /* 0x000000ffff127224 */ /* 0x000fc400078e0002 */
[----:B----4-:R-:W-:Y:S01]  /*7a6e0*/  IMAD.MOV.U32 R19, RZ, RZ, R5 ;  /* 0x000000ffff137224 */ /* 0x010fe200078e0005 */
[----:B------:R-:W4:Y:S11]  /*7a6f0*/  LDL.LU R2, [R1+0x2b70] ;  /* 0x002b700001027983 */ /* 0x000f360000300800 */
[----:B------:R-:W-:Y:S02]  /*7a700*/  @!UPT UIADD3 URZ, URZ, URZ, URZ ;  /* 0x0000003f3f3ff290 */ /* 0x000fe4000fffe03f */
[----:B------:R-:W-:Y:S01]  /*7a710*/  STL.64 [R1+0x350], R20 ;  /* 0x0003501401007387 */ /* 0x000fe20000100a00 */
[----:B------:R-:W-:Y:S02]  /*7a720*/  STL.64 [R1+0x358], R22 ;  /* 0x0003581601007387 */ /* 0x000fe40000100a00 */
[----:B------:R-:W2:Y:S02]  /*7a730*/  LDL.LU R5, [R1+0x2b6c] ;  /* 0x002b6c0001057983 */ /* 0x000ea40000300800 */
[----:B------:R0:W-:Y:S02]  /*7a740*/  STL.64 [R1+0x2948], R18 ;  /* 0x0029481201007387 */ /* 0x0001e40000100a00 */
[----:B---3--:R-:W-:Y:S02]  /*7a750*/  IMAD.MOV.U32 R6, RZ, RZ, R17 ;  /* 0x000000ffff067224 */ /* 0x008fe400078e0011 */
[----:B------:R-:W-:-:S05]  /*7a760*/  IMAD.MOV.U32 R7, RZ, RZ, R16 ;  /* 0x000000ffff077224 */ /* 0x000fca00078e0010 */
[----:B------:R1:W-:Y:S01]  /*7a770*/  STL.64 [R1+0x2950], R6 ;  /* 0x0029500601007387 */ /* 0x0003e20000100a00 */
[----:B------:R-:W3:Y:S02]  /*7a780*/  LDL.LU R16, [R1+0x210] ;  /* 0x0002100001107983 */ /* 0x000ee40000300800 */
[----:B------:R-:W3:Y:S02]  /*7a790*/  LDL.LU R17, [R1+0x214] ;  /* 0x0002140001117983 */ /* 0x000ee40000300800 */
[----:B0-----:R-:W2:Y:S01]  /*7a7a0*/  LDL.LU R18, [R1+0x218] ;  /* 0x0002180001127983 */ /* 0x001ea20000300800 */
[----:B------:R-:W2:Y:S01]  /*7a7b0*/  LDL.LU R19, [R1+0x21c] ;  /* 0x00021c0001137983 */ /* 0x000ea20000300800 */
[----:B-1----:R-:W-:Y:S02]  /*7a7c0*/  IMAD.MOV.U32 R6, RZ, RZ, R28 ;  /* 0x000000ffff067224 */ /* 0x002fe400078e001c */
[----:B------:R-:W-:Y:S01]  /*7a7d0*/  IMAD.MOV.U32 R7, RZ, RZ, R3 ;  /* 0x000000ffff077224 */ /* 0x000fe200078e0003 */
[----:B--2---:R-:W-:Y:S01]  /*7a7e0*/  STL.64 [R1+0x2960], R18 ;  /* 0x0029601201007387 */ /* 0x004fe20000100a00 */
[----:B---3--:R0:W-:Y:S02]  /*7a7f0*/  STL.64 [R1+0x2958], R16 ;  /* 0x0029581001007387 */ /* 0x0081e40000100a00 */
[----:B------:R-:W2:Y:S02]  /*7a800*/  LDL.LU R28, [R1+0x2b68] ;  /* 0x002b6800011c7983 */ /* 0x000ea40000300800 */
[----:B------:R-:W3:Y:S01]  /*7a810*/  LDL.LU R3, [R1+0x2b64] ;  /* 0x002b640001037983 */ /* 0x000ee20000300800 */
        /* <DEDUP_REMOVED lines=8> */
[----:B------:R0:W-:Y:S02]  /*7a8a0*/  STL.64 [R1+0x2970], R16 ;  /* 0x0029701001007387 */ /* 0x0001e40000100a00 */
[----:B------:R-:W2:Y:S02]  /*7a8b0*/  LDL.LU R9, [R1+0x2b60] ;  /* 0x002b600001097983 */ /* 0x000ea40000300800 */
[----:B------:R-:W2:Y:S01]  /*7a8c0*/  LDL.LU R0, [R1+0x2b5c] ;  /* 0x002b5c0001007983 */ /* 0x000ea20000300800 */
        /* <DEDUP_REMOVED lines=107> */
[----:B------:R0:W-:Y:S01]  /*7af80*/  STL.64 [R1+0x2a88], R6 ;  /* 0x002a880601007387 */ /* 0x0001e20000100a00 */
[----:B----4-:R-:W-:Y:S02]  /*7af90*/  IMAD.MOV.U32 R10, RZ, RZ, R2 ;  /* 0x000000ffff0a7224 */ /* 0x010fe400078e0002 */
[----:B------:R-:W-:Y:S02]  /*7afa0*/  IMAD.MOV.U32 R11, RZ, RZ, R29 ;  /* 0x000000ffff0b7224 */ /* 0x000fe400078e001d */
[----:B------:R-:W-:-:S02]  /*7afb0*/  IMAD.MOV.U32 R14, RZ, RZ, R28 ;  /* 0x000000ffff0e7224 */ /* 0x000fc400078e001c */
[----:B------:R-:W-:Y:S02]  /*7afc0*/  IMAD.MOV.U32 R15, RZ, RZ, R13 ;  /* 0x000000ffff0f7224 */ /* 0x000fe400078e000d */
[----:B0-----:R-:W-:Y:S02]  /*7afd0*/  IMAD.MOV.U32 R6, RZ, RZ, R4 ;  /* 0x000000ffff067224 */ /* 0x001fe400078e0004 */
[----:B------:R-:W-:Y:S01]  /*7afe0*/  IMAD.MOV.U32 R7, RZ, RZ, R0 ;  /* 0x000000ffff077224 */ /* 0x000fe200078e0000 */
[----:B--2---:R-:W-:Y:S01]  /*7aff0*/  STL.64 [R1+0x2a50], R18 ;  /* 0x002a501201007387 */ /* 0x004fe20000100a00 */
[----:B------:R0:W-:Y:S03]  /*7b000*/  STL.64 [R1+0x2a48], R16 ;  /* 0x002a481001007387 */ /* 0x0001e60000100a00 */
[----:B0-----:R-:W2:Y:S01]  /*7b010*/  LDL.LU R16, [R1+0x2c0] ;  /* 0x0002c00001107983 */ /* 0x001ea20000300800 */
[----:B------:R-:W2:Y:S02]  /*7b020*/  LDL.LU R17, [R1+0x2c4] ;  /* 0x0002c40001117983 */ /* 0x000ea40000300800 */
[----:B------:R-:W4:Y:S02]  /*7b030*/  LDL.LU R18, [R1+0x2c8] ;  /* 0x0002c80001127983 */ /* 0x000f240000300800 */
[----:B------:R-:W4:Y:S01]  /*7b040*/  LDL.LU R19, [R1+0x2cc] ;  /* 0x0002cc0001137983 */ /* 0x000f220000300800 */
[----:B------:R-:W2:Y:S01]  /*7b050*/  LDL.LU R4, [R1+0x2b00] ;  /* 0x002b000001047983 */ /* 0x000ea20000300800 */
[----:B------:R-:W2:Y:S02]  /*7b060*/  LDL.LU R0, [R1+0x2afc] ;  /* 0x002afc0001007983 */ /* 0x000ea40000300800 */
[----:B------:R-:W-:Y:S02]  /*7b070*/  STL.64 [R1+0x2aa0], R6 ;  /* 0x002aa00601007387 */ /* 0x000fe40000100a00 */
[----:B------:R-:W2:Y:S01]  /*7b080*/  LDL.LU R2, [R1+0x2af8] ;  /* 0x002af80001027983 */ /* 0x000ea20000300800 */
[----:B------:R-:W-:Y:S01]  /*7b090*/  STL.64 [R1+0x2aa8], R10 ;  /* 0x002aa80a01007387 */ /* 0x000fe20000100a00 */
[----:B------:R3:W-:Y:S02]  /*7b0a0*/  STL.64 [R1+0x2ab0], R14 ;  /* 0x002ab00e01007387 */ /* 0x0007e40000100a00 */
[----:B---3--:R-:W-:-:S02]  /*7b0b0*/  IMAD.MOV.U32 R14, RZ, RZ, R9 ;  /* 0x000000ffff0e7224 */ /* 0x008fc400078e0009 */
[----:B------:R-:W-:-:S05]  /*7b0c0*/  IMAD.MOV.U32 R15, RZ, RZ, R8 ;  /* 0x000000ffff0f7224 */ /* 0x000fca00078e0008 */
[----:B------:R0:W-:Y:S01]  /*7b0d0*/  STL.64 [R1+0x2ac8], R14 ;  /* 0x002ac80e01007387 */ /* 0x0001e20000100a00 */
[----:B------:R-:W3:Y:S02]  /*7b0e0*/  LDL.LU R8, [R1+0x310] ;  /* 0x0003100001087983 */ /* 0x000ee40000300800 */
[----:B------:R-:W3:Y:S02]  /*7b0f0*/  LDL.LU R9, [R1+0x314] ;  /* 0x0003140001097983 */ /* 0x000ee40000300800 */
[----:B------:R-:W2:Y:S01]  /*7b100*/  LDL.LU R10, [R1+0x318] ;  /* 0x00031800010a7983 */ /* 0x000ea20000300800 */
[----:B------:R-:W2:Y:S01]  /*7b110*/  LDL.LU R11, [R1+0x31c] ;  /* 0x00031c00010b7983 */ /* 0x000ea20000300800 */
[----:B0-----:R-:W-:Y:S02]  /*7b120*/  IMAD.MOV.U32 R14, RZ, RZ, R12 ;  /* 0x000000ffff0e7224 */ /* 0x001fe400078e000c */
[----:B------:R-:W-:-:S05]  /*7b130*/  IMAD.MOV.U32 R15, RZ, RZ, R5 ;  /* 0x000000ffff0f7224 */ /* 0x000fca00078e0005 */
[----:B------:R-:W-:Y:S04]  /*7b140*/  STL.64 [R1+0x2ae0], R14 ;  /* 0x002ae00e01007387 */ /* 0x000fe80000100a00 */
        /* <DEDUP_REMOVED lines=23> */
[----:B----4-:R-:W-:Y:S01]  /*7b2c0*/  STL.64 [R1+0x2a68], R18 ;  /* 0x002a681201007387 */ /* 0x010fe20000100a00 */
[----:B------:R0:W-:Y:S03]  /*7b2d0*/  STL.64 [R1+0x2a60], R16 ;  /* 0x002a601001007387 */ /* 0x0001e60000100a00 */
[----:B0-----:R-:W4:Y:S01]  /*7b2e0*/  LDL.LU R16, [R1+0x2d0] ;  /* 0x0002d00001107983 */ /* 0x001f220000300800 */
[----:B------:R-:W4:Y:S02]  /*7b2f0*/  LDL.LU R17, [R1+0x2d4] ;  /* 0x0002d40001117983 */ /* 0x000f240000300800 */
[----:B------:R-:W2:Y:S02]  /*7b300*/  LDL.LU R18, [R1+0x2d8] ;  /* 0x0002d80001127983 */ /* 0x000ea40000300800 */
[----:B------:R-:W2:Y:S02]  /*7b310*/  LDL.LU R19, [R1+0x2dc] ;  /* 0x0002dc0001137983 */ /* 0x000ea40000300800 */
[----:B------:R-:W-:Y:S01]  /*7b320*/  IMAD.MOV.U32 R15, RZ, RZ, R3 ;  /* 0x000000ffff0f7224 */ /* 0x000fe200078e0003 */
[----:B--2---:R-:W-:Y:S01]  /*7b330*/  STL.64 [R1+0x2a80], R18 ;  /* 0x002a801201007387 */ /* 0x004fe20000100a00 */
[----:B----4-:R0:W-:Y:S03]  /*7b340*/  STL.64 [R1+0x2a78], R16 ;  /* 0x002a781001007387 */ /* 0x0101e60000100a00 */
[----:B0-----:R-:W2:Y:S01]  /*7b350*/  LDL.LU R16, [R1+0x2e0] ;  /* 0x0002e00001107983 */ /* 0x001ea20000300800 */
[----:B------:R-:W2:Y:S02]  /*7b360*/  LDL.LU R17, [R1+0x2e4] ;  /* 0x0002e40001117983 */ /* 0x000ea40000300800 */
[----:B------:R-:W4:Y:S02]  /*7b370*/  LDL.LU R18, [R1+0x2e8] ;  /* 0x0002e80001127983 */ /* 0x000f240000300800 */
[----:B------:R-:W4:Y:S01]  /*7b380*/  LDL.LU R19, [R1+0x2ec] ;  /* 0x0002ec0001137983 */ /* 0x000f220000300800 */
[C---:B------:R-:W-:Y:S01]  /*7b390*/  HMMA.16816.F32 R12, R24.reuse, R14, R8 ;  /* 0x0000000e180c723c */ /* 0x040fe20000001808 */
[----:B------:R-:W-:Y:S01]  /*7b3a0*/  IMAD.MOV.U32 R23, RZ, RZ, R2 ;  /* 0x000000ffff177224 */ /* 0x000fe200078e0002 */
        /* <DEDUP_REMOVED lines=9> */
[----:B------:R-:W2:Y:S01]  /*7b440*/  LDL.LU R2, [R1+0xd9c] ;  /* 0x000d9c0001027983 */ /* 0x000ea20000300800 */
[----:B------:R-:W2:Y:S01]  /*7b450*/  LDL.LU.64 R10, [R1+0x2af0] ;  /* 0x002af000010a7983 */ /* 0x000ea20000300a00 */
[----:B------:R-:W2:Y:S04]  /*7b460*/  LDL.LU.64 R8, [R1+0x2ae8] ;  /* 0x002ae80001087983 */ /* 0x000ea80000300a00 */
        /* <DEDUP_REMOVED lines=20> */
[----:B------:R0:W-:Y:S01]  /*7b5b0*/  STL.64 [R1+0x310], R12 ;  /* 0x0003100c01007387 */ /* 0x0001e20000100a00 */
[----:B------:R1:W-:Y:S03]  /*7b5c0*/  STL.64 [R1+0x318], R14 ;  /* 0x0003180e01007387 */ /* 0x0003e60000100a00 */
[----:B0-----:R-:W2:Y:S01]  /*7b5d0*/  LDL.LU R12, [R1+0x1f0] ;  /* 0x0001f000010c7983 */ /* 0x001ea20000300800 */
[----:B------:R-:W2:Y:S02]  /*7b5e0*/  LDL.LU R13, [R1+0x1f4] ;  /* 0x0001f400010d7983 */ /* 0x000ea40000300800 */
[----:B-1----:R-:W2:Y:S02]  /*7b5f0*/  LDL.LU R14, [R1+0x1f8] ;  /* 0x0001f800010e7983 */ /* 0x002ea40000300800 */
[----:B------:R-:W2:Y:S01]  /*7b600*/  LDL.LU R15, [R1+0x1fc] ;  /* 0x0001fc00010f7983 */ /* 0x000ea20000300800 */
[C---:B---3--:R-:W-:Y:S01]  /*7b610*/  HMMA.16816.F32 R8, R24.reuse, R10, R4 ;  /* 0x0000000a1808723c */ /* 0x048fe20000001804 */
[----:B------:R-:W3:Y:S11]  /*7b620*/  LDL.LU.64 R6, [R1+0x2aa0] ;  /* 0x002aa00001067983 */ /* 0x000ef60000300a00 */
[----:B------:R-:W-:Y:S11]  /*7b630*/  @!UPT UIADD3 URZ, URZ, URZ, URZ ;  /* 0x0000003f3f3ff290 */ /* 0x000ff6000fffe03f */
[----:B------:R0:W-:Y:S01]  /*7b640*/  STL.64 [R1+0x300], R8 ;  /* 0x0003000801007387 */ /* 0x0001e20000100a00 */
[----:B------:R1:W-:Y:S03]  /*7b650*/  STL.64 [R1+0x308], R10 ;  /* 0x0003080a01007387 */ /* 0x0003e60000100a00 */
[----:B0-----:R-:W2:Y:S01]  /*7b660*/  LDL.LU R8, [R1+0x1e0] ;  /* 0x0001e00001087983 */ /* 0x001ea20000300800 */
[----:B------:R-:W2:Y:S02]  /*7b670*/  LDL.LU R9, [R1+0x1e4] ;  /* 0x0001e40001097983 */ /* 0x000ea40000300800 */
[----:B-1----:R-:W2:Y:S02]  /*7b680*/  LDL.LU R10, [R1+0x1e8] ;  /* 0x0001e800010a7983 */ /* 0x002ea40000300800 */
        /* <DEDUP_REMOVED lines=50> */
[----:B------:R-:W2:Y:S01]  /*7b9b0*/  LDL.LU R3, [R1+0xd90] ;  /* 0x000d900001037983 */ /* 0x000ea20000300800 */
        /* <DEDUP_REMOVED lines=50> */
[----:B------:R-:W4:Y:S11]  /*7bce0*/  LDL.LU.64 R18, [R1+0x2948] ;  /* 0x0029480001127983 */ /* 0x000f360000300a00 */
[----:B------:R-:W-:Y:S10]  /*7bcf0*/  @!UPT UIADD3 URZ, URZ, URZ, URZ ;  /* 0x0000003f3f3ff290 */ /* 0x000ff4000fffe03f */
[----:B------:R-:W-:Y:S01]  /*7bd00*/  STL.64 [R1+0x210], R4 ;  /* 0x0002100401007387 */ /* 0x000fe20000100a00 */
[----:B------:R0:W-:Y:S03]  /*7bd10*/  STL.64 [R1+0x218], R6 ;  /* 0x0002180601007387 */ /* 0x0001e60000100a00 */
[----:B0-----:R-:W3:Y:S01]  /*7bd20*/  LDL.LU.64 R6, [R1+0x2940] ;  /* 0x0029400001067983 */ /* 0x001ee20000300a00 */
[C---:B----4-:R-:W-:Y:S11]  /*7bd30*/  HMMA.16816.F32 R16, R24.reuse, R18, R20 ;  /* 0x000000121810723c */ /* 0x050ff60000001814 */
[----:B------:R-:W-:Y:S11]  /*7bd40*/  @!UPT UIADD3 URZ, URZ, URZ, URZ ;  /* 0x0000003f3f3ff290 */ /* 0x000ff6000fffe03f */
[----:B------:R-:W-:Y:S01]  /*7bd50*/  @!UPT UIADD3 URZ, URZ, URZ, URZ ;  /* 0x0000003f3f3ff290 */ /* 0x000fe2000fffe03f */
[----:B------:R-:W-:Y:S01]  /*7bd60*/  STL.64 [R1+0x200], R16 ;  /* 0x0002001001007387 */ /* 0x000fe20000100a00 */
[----:B------:R-:W-:Y:S02]  /*7bd70*/  IMAD.MOV.U32 R21, RZ, RZ, R18 ;  /* 0x000000ffff157224 */ /* 0x000fe400078e0012 */
[----:B------:R0:W-:Y:S02]  /*7bd80*/  STL.64 [R1+0x208], R18 ;  /* 0x0002081201007387 */ /* 0x0001e40000100a00 */
[----:B------:R-:W-:Y:S02]  /*7bd90*/  IMAD.MOV.U32 R20, RZ, RZ, R19 ;  /* 0x000000ffff147224 */ /* 0x000fe400078e0013 */
[----:B0-----:R-:W2:Y:S03]  /*7bda0*/  LDL.LU.64 R18, [R1+0x2938] ;  /* 0x0029380001127983 */ /* 0x001ea60000300a00 */
[----:B------:R0:W-:Y:S02]  /*7bdb0*/  STL [R1+0x2800], R20 ;  /* 0x0028001401007387 */ /* 0x0001e40000100800 */
[----:B------:R1:W-:Y:S01]  /*7bdc0*/  STL [R1+0x27fc], R21 ;  /* 0x0027fc1501007387 */ /* 0x0003e20000100800 */
[----:B0-----:R-:W3:Y:S01]  /*7bdd0*/  LDL.LU R20, [R1+0x1c0] ;  /* 0x0001c00001147983 */ /* 0x001ee20000300800 */
[----:B-1----:R-:W3:Y:S02]  /*7bde0*/  LDL.LU R21, [R1+0x1c4] ;  /* 0x0001c40001157983 */ /* 0x002ee40000300800 */
[----:B------:R-:W3:Y:S02]  /*7bdf0*/  LDL.LU R22, [R1+0x1c8] ;  /* 0x0001c80001167983 */ /* 0x000ee40000300800 */
[----:B------:R-:W3:Y:S01]  /*7be00*/  LDL.LU R23, [R1+0x1cc] ;  /* 0x0001cc0001177983 */ /* 0x000ee20000300800 */
[C---:B--2---:R-:W-:Y:S01]  /*7be10*/  HMMA.16816.F32 R16, R24.reuse, R18, R12 ;  /* 0x000000121810723c */ /* 0x044fe2000000180c */
[----:B------:R-:W2:Y:S11]  /*7be20*/  LDL.LU.64 R14, [R1+0x2930] ;  /* 0x00293000010e7983 */ /* 0x000eb60000300a00 */
[----:B------:R-:W-:Y:S11]  /*7be30*/  @!UPT UIADD3 URZ, URZ, URZ, URZ ;  /* 0x0000003f3f3ff290 */ /* 0x000ff6000fffe03f */
[----:B------:R0:W-:Y:S01]  /*7be40*/  STL.64 [R1+0x1f0], R16 ;  /* 0x0001f01001007387 */ /* 0x0001e20000100a00 */
[----:B------:R1:W-:Y:S03]  /*7be50*/  STL.64 [R1+0x1f8], R18 ;  /* 0x0001f81201007387 */ /* 0x0003e60000100a00 */
[----:B0-----:R-:W4:Y:S01]  /*7be60*/  LDL.LU R16, [R1+0x1d0] ;  /* 0x0001d00001107983 */ /* 0x001f220000300800 */
[----:B------:R-:W4:Y:S02]  /*7be70*/  LDL.LU R17, [R1+0x1d4] ;  /* 0x0001d40001117983 */ /* 0x000f240000300800 */
[----:B-1----:R-:W4:Y:S01]  /*7be80*/  LDL.LU R18, [R1+0x1d8] ;  /* 0x0001d80001127983 */ /* 0x002f220000300800 */
[----:B--2---:R-:W-:Y:S01]  /*7be90*/  HMMA.16816.F32 R12, R24, R14, R8 ;  /* 0x0000000e180c723c */ /* 0x004fe20000001808 */
[----:B------:R-:W4:Y:S01]  /*7bea0*/  LDL.LU.64 R10, [R1+0x2928] ;  /* 0x00292800010a7983 */ /* 0x000f220000300a00 */
[----:B------:R-:W-:-:S02]  /*7beb0*/  IMAD.MOV.U32 R19, RZ, RZ, R0 ;  /* 0x000000ffff137224 */ /* 0x000fc400078e0000 */
[----:B------:R-:W2:Y:S02]  /*7bec0*/  LDL.LU R0, [R1+0xf98] ;  /* 0x000f980001007983 */ /* 0x000ea40000300800 */
[----:B------:R-:W-:Y:S11]  /*7bed0*/  IMAD.MOV.U32 R29, RZ, RZ, 0x3f ;  /* 0x0000003fff1d7424 */ /* 0x000ff600078e00ff */
[----:B------:R-:W-:Y:S06]  /*7bee0*/  @!UPT UIADD3 URZ, URZ, URZ, URZ ;  /* 0x0000003f3f3ff290 */ /* 0x000fec000fffe03f */
[----:B------:R-:W-:Y:S01]  /*7bef0*/  STL.64 [R1+0x1e0], R12 ;  /* 0x0001e00c01007387 */ /* 0x000fe20000100a00 */
[----:B------:R3:W-:Y:S02]  /*7bf00*/  STL.64 [R1+0x1e8], R14 ;  /* 0x0001e80e01007387 */ /* 0x0007e40000100a00 */
[----:B---3--:R-:W-:Y:S01]  /*7bf10*/  HMMA.16816.F32 R12, R24, R6, R20 ;  /* 0x00000006180c723c */ /* 0x008fe20000001814 */
[----:B------:R-:W-:-:S04]  /*7bf20*/  IADD3 R29, R29, c[0x0][0x180], RZ ;  /* 0x000060001d1d7a10 */ /* 0x000fc80007ffe0ff */
[----:B------:R-:W-:Y:S02]  /*7bf30*/  SHF.R.S32.HI R28, RZ, 0x1f, R29 ;  /* 0x0000001fff1c7819 */ /* 0x000fe4000001141d */
[----:B------:R-:W-:Y:S02]  /*7bf40*/  IADD3 R2, R2, 0x1, RZ ;  /* 0x0000000102027810 */ /* 0x000fe40007ffe0ff */
[----:B------:R-:W-:-:S04]  /*7bf50*/  LEA.HI R5, R28, R29, RZ, 0x6 ;  /* 0x0000001d1c057211 */ /* 0x000fc800078f30ff */
[----:B------:R-:W-:-:S04]  /*7bf60*/  SHF.R.S32.HI R5, RZ, 0x6, R5 ;  /* 0x00000006ff057819 */ /* 0x000fc80000011405 */
[----:B------:R-:W-:-:S07]  /*7bf70*/  ISETP.NE.U32.AND P0, PT, R2, R5, PT ;  /* 0x000000050200720c */ /* 0x000fce0003f05070 */
[----:B------:R-:W-:Y:S02]  /*7bf80*/  IMAD.MOV.U32 R6, RZ, RZ, R15 ;  /* 0x000000ffff067224 */ /* 0x000fe400078e000f */
[----:B------:R-:W-:Y:S01]  /*7bf90*/  IMAD.MOV.U32 R7, RZ, RZ, R14 ;  /* 0x000000ffff077224 */ /* 0x000fe200078e000e */
[----:B----4-:R-:W-:Y:S11]  /*7bfa0*/  HMMA.16816.F32 R8, R24, R10, R16 ;  /* 0x0000000a1808723c */ /* 0x010ff60000001810 */
[----:B------:R-:W-:Y:S11]  /*7bfb0*/  @!UPT UIADD3 URZ, URZ, URZ, URZ ;  /* 0x0000003f3f3ff290 */ /* 0x000ff6000fffe03f */
[----:B------:R-:W-:Y:S01]  /*7bfc0*/  @!UPT UIADD3 URZ, URZ, URZ, URZ ;  /* 0x0000003f3f3ff290 */ /* 0x000fe2000fffe03f */
[----:B------:R-:W-:Y:S01]  /*7bfd0*/  STL.64 [R1+0x1d0], R8 ;  /* 0x0001d00801007387 */ /* 0x000fe20000100a00 */
[----:B------:R-:W-:Y:S02]  /*7bfe0*/  STL.64 [R1+0x1d8], R10 ;  /* 0x0001d80a01007387 */ /* 0x000fe40000100a00 */
[----:B------:R-:W-:Y:S02]  /*7bff0*/  STL.64 [R1+0x1c0], R12 ;  /* 0x0001c00c01007387 */ /* 0x000fe40000100a00 */
[----:B------:R-:W-:Y:S01]  /*7c000*/  STL.64 [R1+0x1c8], R14 ;  /* 0x0001c80e01007387 */ /* 0x000fe20000100a00 */
[----:B------:R0:W-:Y:S01]  /*7c010*/  STL [R1+0xd9c], R2 ;  /* 0x000d9c0201007387 */ /* 0x0001e20000100800 */
[----:B------:R-:W-:Y:S02]  /*7c020*/  STL [R1+0x2808], R6 ;  /* 0x0028080601007387 */ /* 0x000fe40000100800 */
[----:B------:R-:W-:Y:S01]  /*7c030*/  STL [R1+0x2804], R7 ;  /* 0x0028040701007387 */ /* 0x000fe20000100800 */
[----:B0-----:R-:W3:Y:S01]  /*7c040*/  LDL.LU R2, [R1+0xf88] ;  /* 0x000f880001027983 */ /* 0x001ee20000300800 */
[----:B------:R-:W-:-:S04]  /*7c050*/  IMAD.MOV.U32 R4, RZ, RZ, c[0x0][0x188] ;  /* 0x00006200ff047624 */ /* 0x000fc800078e00ff */
[----:B------:R-:W-:-:S04]  /*7c060*/  IMAD.SHL.U32 R4, R4, 0x40, RZ ;  /* 0x0000004004047824 */ /* 0x000fc800078e00ff */
[----:B------:R-:W-:-:S05]  /*7c070*/  IMAD.SHL.U32 R4, R4, 0x2, RZ ;  /* 0x0000000204047824 */ /* 0x000fca00078e00ff */
[-C--:B------:R-:W-:Y:S01]  /*7c080*/  IADD3 R3, P4, R3, R4.reuse, RZ ;  /* 0x0000000403037210 */ /* 0x080fe20007f9e0ff */
[----:B---3--:R0:W-:Y:S04]  /*7c090*/  STL [R1+0x2924], R2 ;  /* 0x0029240201007387 */ /* 0x0081e80000100800 */
[----:B0-----:R-:W3:Y:S01]  /*7c0a0*/  LDL.LU R2, [R1+0xf90] ;  /* 0x000f900001027983 */ /* 0x001ee20000300800 */
[----:B------:R-:W4:Y:S02]  /*7c0b0*/  LDL.LU R7, [R1+0xf78] ;  /* 0x000f780001077983 */ /* 0x000f240000300800 */
[----:B------:R-:W4:Y:S02]  /*7c0c0*/  LDL.LU R6, [R1+0xd8c] ;  /* 0x000d8c0001067983 */ /* 0x000f240000300800 */
[----:B------:R-:W4:Y:S01]  /*7c0d0*/  LDL.LU R24, [R1+0xf70] ;  /* 0x000f700001187983 */ /* 0x000f220000300800 */
[----:B------:R0:W-:Y:S01]  /*7c0e0*/  STL [R1+0xd90], R3 ;  /* 0x000d900301007387 */ /* 0x0001e20000100800 */
        /* <DEDUP_REMOVED lines=11> */
[-C--:B--2---:R-:W-:Y:S01]  /*7c1a0*/  IADD3 R0, P5, R0, R4.reuse, RZ ;  /* 0x0000000400007210 */ /* 0x084fe20007fbe0ff */
[----:B0-----:R-:W2:Y:S01]  /*7c1b0*/  LDL.LU R3, [R1+0xf40] ;  /* 0x000f400001037983 */ /* 0x001ea20000300800 */
[----:B------:R-:W2:Y:S02]  /*7c1c0*/  LDL.LU R22, [R1+0xf64] ;  /* 0x000f640001167983 */ /* 0x000ea40000300800 */
[----:B------:R-:W2:Y:S02]  /*7c1d0*/  LDL.LU R23, [R1+0xf38] ;  /* 0x000f380001177983 */ /* 0x000ea40000300800 */
[----:B------:R-:W2:Y:S01]  /*7c1e0*/  LDL.LU R5, [R1+0xf5c] ;  /* 0x000f5c0001057983 */ /* 0x000ea20000300800 */
[----:B------:R0:W-:Y:S01]  /*7c1f0*/  STL [R1+0xf98], R0 ;  /* 0x000f980001007387 */ /* 0x0001e20000100800 */
        /* <DEDUP_REMOVED lines=8> */
[----:B0-----:R-:W2:Y:S01]  /*7c280*/  LDL.LU R0, [R1+0xf10] ;  /* 0x000f100001007983 */ /* 0x001ea20000300800 */
[----:B---3--:R-:W-:-:S05]  /*7c290*/  IADD3 R2, P6, R2, R4, RZ ;  /* 0x0000000402027210 */ /* 0x008fca0007fde0ff */
[----:B------:R0:W-:Y:S04]  /*7c2a0*/  STL [R1+0xf90], R2 ;  /* 0x000f900201007387 */ /* 0x0001e80000100800 */
[----:B0-----:R-:W3:Y:S02]  /*7c2b0*/  LDL.LU R2, [R1+0x2924] ;  /* 0x0029240001027983 */ /* 0x001ee40000300800 */
[----:B---3--:R-:W-:-:S05]  /*7c2c0*/  IADD3 R2, P1, R2, R4, RZ ;  /* 0x0000000402027210 */ /* 0x008fca0007f3e0ff */
[----:B------:R0:W-:Y:S04]  /*7c2d0*/  STL [R1+0xf88], R2 ;  /* 0x000f880201007387 */ /* 0x0001e80000100800 */
[----:B0-----:R-:W3:Y:S02]  /*7c2e0*/  LDL.LU R2, [R1+0x2920] ;  /* 0x0029200001027983 */ /* 0x001ee40000300800 */
[----:B---3--:R-:W-:-:S05]  /*7c2f0*/  IADD3 R2, P2, R2, R4, RZ ;  /* 0x0000000402027210 */ /* 0x008fca0007f5e0ff */
[----:B------:R0:W-:Y:S04]  /*7c300*/  STL [R1+0xf80], R2 ;  /* 0x000f800201007387 */ /* 0x0001e80000100800 */
[----:B0-----:R-:W3:Y:S01]  /*7c310*/  LDL.LU R2, [R1+0x291c] ;  /* 0x00291c0001027983 */ /* 0x001ee20000300800 */
[----:B----4-:R-:W-:-:S05]  /*7c320*/  IADD3 R7, P3, R7, R4, RZ ;  /* 0x0000000407077210 */ /* 0x010fca0007f7e0ff */
[----:B------:R-:W-:Y:S01]  /*7c330*/  STL [R1+0xf78], R7 ;  /* 0x000f780701007387 */ /* 0x000fe20000100800 */
[--C-:B---3--:R-:W-:Y:S01]  /*7c340*/  IMAD.X R6, R6, 0x1, R2.reuse, P4 ;  /* 0x0000000106067824 */ /* 0x108fe200020e0602 */
[-C--:B------:R-:W-:Y:S01]  /*7c350*/  IADD3 R24, P4, R24, R4.reuse, RZ ;  /* 0x0000000418187210 */ /* 0x080fe20007f9e0ff */
[--C-:B------:R-:W-:Y:S01]  /*7c360*/  IMAD.X R25, R25, 0x1, R2.reuse, P5 ;  /* 0x0000000119197824 */ /* 0x100fe200028e0602 */
[-C--:B------:R-:W-:Y:S01]  /*7c370*/  IADD3 R26, P5, R26, R4.reuse, RZ ;  /* 0x000000041a1a7210 */ /* 0x080fe20007fbe0ff */
[--C-:B------:R-:W-:Y:S01]  /*7c380*/  IMAD.X R27, R27, 0x1, R2.reuse, P6 ;  /* 0x000000011b1b7824 */ /* 0x100fe200030e0602 */
[----:B------:R-:W-:Y:S01]  /*7c390*/  STL [R1+0xd8c], R6 ;  /* 0x000d8c0601007387 */ /* 0x000fe20000100800 */
[-C--:B------:R-:W-:Y:S01]  /*7c3a0*/  IADD3 R10, P6, R10, R4.reuse, RZ ;  /* 0x000000040a0a7210 */ /* 0x080fe20007fde0ff */
[----:B------:R-:W-:Y:S02]  /*7c3b0*/  STL [R1+0xf70], R24 ;  /* 0x000f701801007387 */ /* 0x000fe40000100800 */
[--C-:B------:R-:W-:Y:S01]  /*7c3c0*/  IMAD.X R11, R11, 0x1, R2.reuse, P1 ;  /* 0x000000010b0b7824 */ /* 0x100fe200008e0602 */
[----:B------:R-:W-:Y:S01]  /*7c3d0*/  STL [R1+0xf94], R25 ;  /* 0x000f941901007387 */ /* 0x000fe20000100800 */
[-C--:B------:R-:W-:Y:S01]  /*7c3e0*/  IADD3 R14, P1, R14, R4.reuse, RZ ;  /* 0x000000040e0e7210 */ /* 0x080fe20007f3e0ff */
[----:B------:R-:W-:Y:S02]  /*7c3f0*/  STL [R1+0xf68], R26 ;  /* 0x000f681a01007387 */ /* 0x000fe40000100800 */
[--C-:B------:R-:W-:Y:S01]  /*7c400*/  IMAD.X R15, R15, 0x1, R2.reuse, P2 ;  /* 0x000000010f0f7824 */ /* 0x100fe200010e0602 */
[----:B------:R-:W-:Y:S01]  /*7c410*/  STL [R1+0xf8c], R27 ;  /* 0x000f8c1b01007387 */ /* 0x000fe20000100800 */
[----:B------:R-:W-:Y:S01]  /*7c420*/  IADD3 R18, P2, R18, R4, RZ ;  /* 0x0000000412127210 */ /* 0x000fe20007f5e0ff */
[----:B------:R-:W-:Y:S02]  /*7c430*/  STL [R1+0xf60], R10 ;  /* 0x000f600a01007387 */ /* 0x000fe40000100800 */
[----:B------:R-:W-:-:S02]  /*7c440*/  IMAD.X R19, R19, 0x1, R2, P3 ;  /* 0x0000000113137824 */ /* 0x000fc400018e0602 */
[--C-:B------:R-:W-:Y:S01]  /*7c450*/  IMAD.X R20, R20, 0x1, R2.reuse, P4 ;  /* 0x0000000114147824 */ /* 0x100fe200020e0602 */
[----:B------:R-:W-:Y:S01]  /*7c460*/  STL [R1+0xf84], R11 ;  /* 0x000f840b01007387 */ /* 0x000fe20000100800 */
[-C--:B--2---:R-:W-:Y:S01]  /*7c470*/  IADD3 R3, P4, R3, R4.reuse, RZ ;  /* 0x0000000403037210 */ /* 0x084fe20007f9e0ff */
[----:B------:R-:W-:Y:S01]  /*7c480*/  STL [R1+0xf58], R14 ;  /* 0x000f580e01007387 */ /* 0x000fe20000100800 */
[-C--:B------:R-:W-:Y:S01]  /*7c490*/  IADD3 R21, P3, R21, R4.reuse, RZ ;  /* 0x0000000415157210 */ /* 0x080fe20007f7e0ff */
[----:B------:R-:W-:Y:S01]  /*7c4a0*/  STL [R1+0xf7c], R15 ;  /* 0x000f7c0f01007387 */ /* 0x000fe20000100800 */
[----:B------:R-:W-:Y:S02]  /*7c4b0*/  STL [R1+0xf50], R18 ;  /* 0x000f501201007387 */ /* 0x000fe40000100800 */
[----:B------:R-:W-:Y:S02]  /*7c4c0*/  STL [R1+0xf74], R19 ;  /* 0x000f741301007387 */ /* 0x000fe40000100800 */
[--C-:B------:R-:W-:Y:S01]  /*7c4d0*/  IMAD.X R22, R22, 0x1, R2.reuse, P5 ;  /* 0x0000000116167824 */ /* 0x100fe200028e0602 */
[----:B------:R0:W-:Y:S01]  /*7c4e0*/  STL [R1+0xf40], R3 ;  /* 0x000f400301007387 */ /* 0x0001e20000100800 */
[-C--:B------:R-:W-:Y:S01]  /*7c4f0*/  IADD3 R23, P5, R23, R4.reuse, RZ ;  /* 0x0000000417177210 */ /* 0x080fe20007fbe0ff */
[----:B------:R-:W-:Y:S02]  /*7c500*/  STL [R1+0xf48], R21 ;  /* 0x000f481501007387 */ /* 0x000fe40000100800 */
[--C-:B------:R-:W-:Y:S01]  /*7c510*/  IMAD.X R5, R5, 0x1, R2.reuse, P6 ;  /* 0x0000000105057824 */ /* 0x100fe200030e0602 */
[-C--:B------:R-:W-:Y:S01]  /*7c520*/  IADD3 R9, P6, R9, R4.reuse, RZ ;  /* 0x0000000409097210 */ /* 0x080fe20007fde0ff */
[--C-:B------:R-:W-:Y:S01]  /*7c530*/  IMAD.X R8, R8, 0x1, R2.reuse, P1 ;  /* 0x0000000108087824 */ /* 0x100fe200008e0602 */
[-C--:B------:R-:W-:Y:S01]  /*7c540*/  IADD3 R13, P1, R13, R4.reuse, RZ ;  /* 0x000000040d0d7210 */ /* 0x080fe20007f3e0ff */
[--C-:B------:R-:W-:Y:S01]  /*7c550*/  IMAD.X R17, R17, 0x1, R2.reuse, P2 ;  /* 0x0000000111117824 */ /* 0x100fe200010e0602 */
[----:B0-----:R-:W2:Y:S01]  /*7c560*/  LDL.LU R3, [R1+0xf34] ;  /* 0x000f340001037983 */ /* 0x001ea20000300800 */
[----:B------:R-:W-:Y:S02]  /*7c570*/  STL [R1+0xf6c], R20 ;  /* 0x000f6c1401007387 */ /* 0x000fe40000100800 */
[----:B------:R-:W-:Y:S02]  /*7c580*/  STL [R1+0xf64], R22 ;  /* 0x000f641601007387 */ /* 0x000fe40000100800 */
[----:B------:R-:W-:Y:S01]  /*7c590*/  STL [R1+0xf38], R23 ;  /* 0x000f381701007387 */ /* 0x000fe20000100800 */
[----:B------:R-:W-:Y:S01]  /*7c5a0*/  STL [R1+0xf5c], R5 ;  /* 0x000f5c0501007387 */ /* 0x000fe20000100800 */
[-C--:B------:R-:W-:Y:S01]  /*7c5b0*/  IADD3 R12, P2, R12, R4.reuse, RZ ;  /* 0x000000040c0c7210 */ /* 0x080fe20007f5e0ff */
[----:B------:R-:W-:Y:S02]  /*7c5c0*/  STL [R1+0xf30], R9 ;  /* 0x000f300901007387 */ /* 0x000fe40000100800 */
[--C-:B------:R-:W-:Y:S01]  /*7c5d0*/  IMAD.X R16, R16, 0x1, R2.reuse, P3 ;  /* 0x0000000110107824 */ /* 0x100fe200018e0602 */
[----:B------:R-:W-:Y:S01]  /*7c5e0*/  STL [R1+0xf54], R8 ;  /* 0x000f540801007387 */ /* 0x000fe20000100800 */
[----:B------:R-:W-:Y:S02]  /*7c5f0*/  STL [R1+0xf28], R13 ;  /* 0x000f280d01007387 */ /* 0x000fe40000100800 */
[----:B------:R-:W-:Y:S02]  /*7c600*/  STL [R1+0xf4c], R17 ;  /* 0x000f4c1101007387 */ /* 0x000fe40000100800 */
[----:B------:R-:W-:Y:S01]  /*7c610*/  STL [R1+0xf20], R12 ;  /* 0x000f200c01007387 */ /* 0x000fe20000100800 */
[----:B------:R-:W-:Y:S01]  /*7c620*/  STL [R1+0xf44], R16 ;  /* 0x000f441001007387 */ /* 0x000fe20000100800 */
[----:B------:R-:W3:Y:S01]  /*7c630*/  LDL.LU R7, [R1+0xf24] ;  /* 0x000f240001077983 */ /* 0x000ee20000300800 */
[----:B------:R-:W-:Y:S01]  /*7c640*/  IADD3 R29, P3, R29, R4, RZ ;  /* 0x000000041d1d7210 */ /* 0x000fe20007f7e0ff */
[----:B------:R-:W-:-:S04]  /*7c650*/  IMAD.X R28, R28, 0x1, R2, P4 ;  /* 0x000000011c1c7824 */ /* 0x000fc800020e0602 */
[----:B------:R-:W-:Y:S04]  /*7c660*/  STL [R1+0xf18], R29 ;  /* 0x000f181d01007387 */ /* 0x000fe80000100800 */
[----:B---3--:R0:W-:Y:S01]  /*7c670*/  STL [R1+0x2910], R7 ;  /* 0x0029100701007387 */ /* 0x0081e20000100800 */
[----:B------:R-:W-:Y:S03]  /*7c680*/  STL [R1+0xf3c], R28 ;  /* 0x000f3c1c01007387 */ /* 0x000fe60000100800 */
[----:B0-----:R-:W3:Y:S01]  /*7c690*/  LDL.LU R7, [R1+0xf00] ;  /* 0x000f000001077983 */ /* 0x001ee20000300800 */
[----:B------:R-:W-:-:S05]  /*7c6a0*/  IADD3 R0, P4, R0, R4, RZ ;  /* 0x0000000400007210 */ /* 0x000fca0007f9e0ff */
[----:B------:R-:W-:Y:S04]  /*7c6b0*/  STL [R1+0xf10], R0 ;  /* 0x000f100001007387 */ /* 0x000fe80000100800 */
[----:B---3--:R0:W-:Y:S04]  /*7c6c0*/  STL [R1+0x2914], R7 ;  /* 0x0029140701007387 */ /* 0x0081e80000100800 */
[----:B0-----:R-:W3:Y:S01]  /*7c6d0*/  LDL.LU R7, [R1+0xf2c] ;  /* 0x000f2c0001077983 */ /* 0x001ee20000300800 */
[----:B--2---:R-:W-:-:S03]  /*7c6e0*/  IMAD.X R3, R3, 0x1, R2, P5 ;  /* 0x0000000103037824 */ /* 0x004fc600028e0602 */
[----:B---3--:R0:W-:Y:S04]  /*7c6f0*/  STL [R1+0x2918], R7 ;  /* 0x0029180701007387 */ /* 0x0081e80000100800 */
        /* <DEDUP_REMOVED lines=15> */
[----:B------:R0:W-:Y:S01]  /*7c7f0*/  STL [R1+0xf34], R3 ;  /* 0x000f340301007387 */ /* 0x0001e20000100800 */
        /* <DEDUP_REMOVED lines=11> */
[----:B0-----:R-:W3:Y:S01]  /*7c8b0*/  LDL.LU R3, [R1+0xebc] ;  /* 0x000ebc0001037983 */ /* 0x001ee20000300800 */
[----:B--2---:R-:W-:-:S05]  /*7c8c0*/  IADD3 R7, P5, R7, R4, RZ ;  /* 0x0000000407077210 */ /* 0x004fca0007fbe0ff */
[----:B------:R0:W-:Y:S04]  /*7c8d0*/  STL [R1+0xf08], R7 ;  /* 0x000f080701007387 */ /* 0x0001e80000100800 */
[----:B0-----:R-:W2:Y:S02]  /*7c8e0*/  LDL.LU R7, [R1+0x2918] ;  /* 0x0029180001077983 */ /* 0x001ea40000300800 */
[----:B--2---:R-:W-:-:S05]  /*7c8f0*/  IMAD.X R7, R7, 0x1, R2, P6 ;  /* 0x0000000107077824 */ /* 0x004fca00030e0602 */
[----:B------:R0:W-:Y:S04]  /*7c900*/  STL [R1+0xf2c], R7 ;  /* 0x000f2c0701007387 */ /* 0x0001e80000100800 */
[----:B0-----:R-:W2:Y:S02]  /*7c910*/  LDL.LU R7, [R1+0x2914] ;  /* 0x0029140001077983 */ /* 0x001ea40000300800 */
[----:B--2---:R-:W-:-:S05]  /*7c920*/  IADD3 R7, P6, R7, R4, RZ ;  /* 0x0000000407077210 */ /* 0x004fca0007fde0ff */
[----:B------:R0:W-:Y:S04]  /*7c930*/  STL [R1+0xf00], R7 ;  /* 0x000f000701007387 */ /* 0x0001e80000100800 */
[----:B0-----:R-:W2:Y:S01]  /*7c940*/  LDL.LU R7, [R1+0x2910] ;  /* 0x0029100001077983 */ /* 0x001ea20000300800 */
[--C-:B----4-:R-:W-:Y:S01]  /*7c950*/  IMAD.X R24, R24, 0x1, R2.reuse, P2 ;  /* 0x0000000118187824 */ /* 0x110fe200010e0602 */
[-C--:B---3--:R-:W-:Y:S01]  /*7c960*/  IADD3 R25, P2, R25, R4.reuse, RZ ;  /* 0x0000000419197210 */ /* 0x088fe20007f5e0ff */
[--C-:B------:R-:W-:Y:S01]  /*7c970*/  IMAD.X R26, R26, 0x1, R2.reuse, P3 ;  /* 0x000000011a1a7824 */ /* 0x100fe200018e0602 */
[-C--:B------:R-:W-:Y:S01]  /*7c980*/  IADD3 R27, P3, R27, R4.reuse, RZ ;  /* 0x000000041b1b7210 */ /* 0x080fe20007f7e0ff */
[--C-:B------:R-:W-:Y:S01]  /*7c990*/  IMAD.X R10, R10, 0x1, R2.reuse, P4 ;  /* 0x000000010a0a7824 */ /* 0x100fe200020e0602 */
[----:B------:R-:W-:Y:S01]  /*7c9a0*/  IADD3 R11, P4, R11, R4, RZ ;  /* 0x000000040b0b7210 */ /* 0x000fe20007f9e0ff */
[----:B------:R-:W-:-:S02]  /*7c9b0*/  IMAD.X R14, R14, 0x1, R2, P5 ;  /* 0x000000010e0e7824 */ /* 0x000fc400028e0602 */
[--C-:B------:R-:W-:Y:S01]  /*7c9c0*/  IMAD.X R18, R18, 0x1, R2.reuse, P6 ;  /* 0x0000000112127824 */ /* 0x100fe200030e0602 */
[-C--:B------:R-:W-:Y:S02]  /*7c9d0*/  IADD3 R0, P6, R0, R4.reuse, RZ ;  /* 0x0000000400007210 */ /* 0x080fe40007fde0ff */
[-C--:B------:R-:W-:Y:S01]  /*7c9e0*/  IADD3 R15, P5, R15, R4.reuse, RZ ;  /* 0x000000040f0f7210 */ /* 0x080fe20007fbe0ff */
[--C-:B------:R-:W-:Y:S01]  /*7c9f0*/  IMAD.X R20, R20, 0x1, R2.reuse, P2 ;  /* 0x0000000114147824 */ /* 0x100fe200010e0602 */
        /* <DEDUP_REMOVED lines=9> */
[----:B--2---:R-:W-:Y:S01]  /*7ca90*/  IMAD.X R7, R7, 0x1, R2, P1 ;  /* 0x0000000107077824 */ /* 0x004fe200008e0602 */
[----:B------:R-:W-:-:S04]  /*7caa0*/  IADD3 R6, P1, R6, R4, RZ ;  /* 0x0000000406067210 */ /* 0x000fc80007f3e0ff */
        /* <DEDUP_REMOVED lines=9> */
[----:B------:R-:W-:-:S02]  /*7cb40*/  IMAD.X R19, R19, 0x1, R2, P1 ;  /* 0x0000000113137824 */ /* 0x000fc400008e0602 */
[----:B------:R0:W-:Y:S01]  /*7cb50*/  STL [R1+0xed0], R0 ;  /* 0x000ed00001007387 */ /* 0x0001e20000100800 */
[-C--:B------:R-:W-:Y:S01]  /*7cb60*/  IADD3 R21, P1, R21, R4.reuse, RZ ;  /* 0x0000000415157210 */ /* 0x080fe20007f3e0ff */
[----:B------:R-:W-:Y:S04]  /*7cb70*/  STL [R1+0xed8], R15 ;  /* 0x000ed80f01007387 */ /* 0x000fe80000100800 */
[----:B0-----:R-:W2:Y:S01]  /*7cb80*/  LDL.LU R0, [R1+0xe90] ;  /* 0x000e900001007983 */ /* 0x001ea20000300800 */
        /* <DEDUP_REMOVED lines=13> */
[----:B------:R-:W3:Y:S02]  /*7cc60*/  LDL.LU R7, [R1+0xe80] ;  /* 0x000e800001077983 */ /* 0x000ee40000300800 */
[----:B------:R-:W-:Y:S01]  /*7cc70*/  IMAD.X R29, R29, 0x1, R2, P1 ;  /* 0x000000011d1d7824 */ /* 0x000fe200008e0602 */
[----:B------:R-:W-:-:S04]  /*7cc80*/  IADD3 R28, P1, R28, R4, RZ ;  /* 0x000000041c1c7210 */ /* 0x000fc80007f3e0ff */
[----:B------:R-:W-:Y:S04]  /*7cc90*/  STL [R1+0xec4], R29 ;  /* 0x000ec41d01007387 */ /* 0x000fe80000100800 */
[----:B---3--:R0:W-:Y:S01]  /*7cca0*/  STL [R1+0x2904], R7 ;  /* 0x0029040701007387 */ /* 0x0081e20000100800 */
[----:B------:R-:W-:Y:S03]  /*7ccb0*/  STL [R1+0xe98], R28 ;  /* 0x000e981c01007387 */ /* 0x000fe60000100800 */
[----:B0-----:R-:W3:Y:S01]  /*7ccc0*/  LDL.LU R7, [R1+0xeac] ;  /* 0x000eac0001077983 */ /* 0x001ee20000300800 */
[----:B------:R-:W-:-:S05]  /*7ccd0*/  IMAD.X R3, R3, 0x1, R2, P2 ;  /* 0x0000000103037824 */ /* 0x000fca00010e0602 */
[----:B------:R-:W-:Y:S04]  /*7cce0*/  STL [R1+0xebc], R3 ;  /* 0x000ebc0301007387 */ /* 0x000fe80000100800 */
[----:B---3--:R0:W-:Y:S04]  /*7ccf0*/  STL [R1+0x2908], R7 ;  /* 0x0029080701007387 */ /* 0x0081e80000100800 */
[----:B0-----:R-:W3:Y:S01]  /*7cd00*/  LDL.LU R7, [R1+0xe88] ;  /* 0x000e880001077983 */ /* 0x001ee20000300800 */
[----:B--2---:R-:W-:-:S03]  /*7cd10*/  IADD3 R0, P2, R0, R4, RZ ;  /* 0x0000000400007210 */ /* 0x004fc60007f5e0ff */
        /* <DEDUP_REMOVED lines=13> */
[----:B------:R0:W-:Y:S01]  /*7cdf0*/  STL [R1+0xe90], R0 ;  /* 0x000e900001007387 */ /* 0x0001e20000100800 */
        /* <DEDUP_REMOVED lines=14> */
[----:B0-----:R-:W3:Y:S02]  /*7cee0*/  LDL.LU R0, [R1+0xe18] ;  /* 0x000e180001007983 */ /* 0x001ee40000300800 */
[----:B--2---:R-:W-:-:S05]  /*7cef0*/  IMAD.X R7, R7, 0x1, R2, P3 ;  /* 0x0000000107077824 */ /* 0x004fca00018e0602 */
[----:B------:R0:W-:Y:S04]  /*7cf00*/  STL [R1+0xeb4], R7 ;  /* 0x000eb40701007387 */ /* 0x0001e80000100800 */
[----:B0-----:R-:W2:Y:S02]  /*7cf10*/  LDL.LU R7, [R1+0x290c] ;  /* 0x00290c0001077983 */ /* 0x001ea40000300800 */
[----:B--2---:R-:W-:-:S05]  /*7cf20*/  IADD3 R7, P3, R7, R4, RZ ;  /* 0x0000000407077210 */ /* 0x004fca0007f7e0ff */
[----:B------:R0:W-:Y:S04]  /*7cf30*/  STL [R1+0xe88], R7 ;  /* 0x000e880701007387 */ /* 0x0001e80000100800 */
[----:B0-----:R-:W2:Y:S02]  /*7cf40*/  LDL.LU R7, [R1+0x2908] ;  /* 0x0029080001077983 */ /* 0x001ea40000300800 */
[----:B--2---:R-:W-:-:S05]  /*7cf50*/  IMAD.X R7, R7, 0x1, R2, P4 ;  /* 0x0000000107077824 */ /* 0x004fca00020e0602 */
[----:B------:R0:W-:Y:S04]  /*7cf60*/  STL [R1+0xeac], R7 ;  /* 0x000eac0701007387 */ /* 0x0001e80000100800 */
[----:B0-----:R-:W2:Y:S01]  /*7cf70*/  LDL.LU R7, [R1+0x2904] ;  /* 0x0029040001077983 */ /* 0x001ea20000300800 */
[--C-:B---3--:R-:W-:Y:S01]  /*7cf80*/  IMAD.X R6, R6, 0x1, R2.reuse, P5 ;  /* 0x0000000106067824 */ /* 0x108fe200028e0602 */
[-C--:B----4-:R-:W-:Y:S01]  /*7cf90*/  IADD3 R24, P5, R24, R4.reuse, RZ ;  /* 0x0000000418187210 */ /* 0x090fe20007fbe0ff */
[--C-:B------:R-:W-:Y:S01]  /*7cfa0*/  IMAD.X R25, R25, 0x1, R2.reuse, P6 ;  /* 0x0000000119197824 */ /* 0x100fe200030e0602 */
[-C--:B------:R-:W-:Y:S01]  /*7cfb0*/  IADD3 R26, P6, R26, R4.reuse, RZ ;  /* 0x000000041a1a7210 */ /* 0x080fe20007fde0ff */
[--C-:B------:R-:W-:Y:S02]  /*7cfc0*/  IMAD.X R27, R27, 0x1, R2.reuse, P1 ;  /* 0x000000011b1b7824 */ /* 0x100fe400008e0602 */
[----:B------:R-:W-:Y:S01]  /*7cfd0*/  IMAD.X R11, R11, 0x1, R2, P2 ;  /* 0x000000010b0b7824 */ /* 0x000fe200010e0602 */
[----:B------:R-:W-:-:S02]  /*7cfe0*/  IADD3 R3, P2, R3, R4, RZ ;  /* 0x0000000403037210 */ /* 0x000fc40007f5e0ff */
        /* <DEDUP_REMOVED lines=11> */
[----:B------:R-:W-:Y:S01]  /*7d0a0*/  IMAD.X R17, R17, 0x1, R2, P3 ;  /* 0x0000000111117824 */ /* 0x000fe200018e0602 */
[----:B------:R-:W-:-:S02]  /*7d0b0*/  IADD3 R12, P3, R12, R4, RZ ;  /* 0x000000040c0c7210 */ /* 0x000fc40007f7e0ff */
[----:B--2---:R-:W-:-:S05]  /*7d0c0*/  IADD3 R7, P4, R7, R4, RZ ;  /* 0x0000000407077210 */ /* 0x004fca0007f9e0ff */
[----:B------:R-:W-:Y:S01]  /*7d0d0*/  STL [R1+0xe80], R7 ;  /* 0x000e800701007387 */ /* 0x000fe20000100800 */
[----:B------:R-:W-:Y:S02]  /*7d0e0*/  STL [R1+0xea4], R6 ;  /* 0x000ea40601007387 */ /* 0x000fe40000100800 */
[----:B------:R-:W-:Y:S02]  /*7d0f0*/  STL [R1+0xe78], R24 ;  /* 0x000e781801007387 */ /* 0x000fe40000100800 */
[----:B------:R-:W-:Y:S01]  /*7d100*/  STL [R1+0xe9c], R25 ;  /* 0x000e9c1901007387 */ /* 0x000fe20000100800 */
[----:B------:R-:W-:Y:S01]  /*7d110*/  STL [R1+0xe70], R26 ;  /* 0x000e701a01007387 */ /* 0x000fe20000100800 */
[----:B------:R-:W-:Y:S02]  /*7d120*/  STL [R1+0xe94], R27 ;  /* 0x000e941b01007387 */ /* 0x000fe40000100800 */
[----:B------:R0:W-:Y:S02]  /*7d130*/  STL [R1+0xe60], R3 ;  /* 0x000e600301007387 */ /* 0x0001e40000100800 */
[----:B------:R-:W-:Y:S02]  /*7d140*/  STL [R1+0xe68], R10 ;  /* 0x000e680a01007387 */ /* 0x000fe40000100800 */
[--C-:B------:R-:W-:Y:S01]  /*7d150*/  IMAD.X R18, R18, 0x1, R2.reuse, P4 ;  /* 0x0000000112127824 */ /* 0x100fe200020e0602 */
[-C--:B------:R-:W-:Y:S01]  /*7d160*/  IADD3 R19, P4, R19, R4.reuse, RZ ;  /* 0x0000000413137210 */ /* 0x080fe20007f9e0ff */
        /* <DEDUP_REMOVED lines=40> */
[----:B------:R0:W-:Y:S02]  /*7d3f0*/  STL [R1+0xe3c], R3 ;  /* 0x000e3c0301007387 */ /* 0x0001e40000100800 */
        /* <DEDUP_REMOVED lines=27> */
[--C-:B----4-:R-:W-:Y:S02]  /*7d5b0*/  IMAD.X R24, R24, 0x1, R2.reuse, P3 ;  /* 0x0000000118187824 */ /* 0x110fe400018e0602 */
[--C-:B---3--:R-:W-:Y:S01]  /*7d5c0*/  IMAD.X R26, R26, 0x1, R2.reuse, P4 ;  /* 0x000000011a1a7824 */ /* 0x108fe200020e0602 */
        /* <DEDUP_REMOVED lines=23> */
[----:B------:R0:W-:Y:S01]  /*7d740*/  STL [R1+0xdf0], R0 ;  /* 0x000df00001007387 */ /* 0x0001e20000100800 */
[----:B------:R-:W-:Y:S01]  /*7d750*/  STL [R1+0xdf8], R25 ;  /* 0x000df81901007387 */ /* 0x000fe20000100800 */
[--C-:B------:R-:W-:Y:S01]  /*7d760*/  IMAD.X R19, R19, 0x1, R2.reuse, P2 ;  /* 0x0000000113137824 */ /* 0x100fe200010e0602 */
[----:B------:R-:W-:Y:S02]  /*7d770*/  IADD3 R21, P2, R21, R4, RZ ;  /* 0x0000000415157210 */ /* 0x000fe40007f5e0ff */
        /* <DEDUP_REMOVED lines=20> */
[----:B------:R-:W3:Y:S01]  /*7d8c0*/  LDL.LU R7, [R1+0xdb4] ;  /* 0x000db40001077983 */ /* 0x000ee20000300800 */
[----:B------:R-:W-:Y:S01]  /*7d8d0*/  IMAD.X R29, R29, 0x1, R2, P2 ;  /* 0x000000011d1d7824 */ /* 0x000fe200010e0602 */
[----:B------:R-:W-:-:S04]  /*7d8e0*/  IADD3 R28, P2, R28, UR8, RZ ;  /* 0x000000081c1c7c10 */ /* 0x000fc8000ff5e0ff */
[----:B------:R-:W-:Y:S04]  /*7d8f0*/  STL [R1+0xdcc], R29 ;  /* 0x000dcc1d01007387 */ /* 0x000fe80000100800 */
[----:B---3--:R0:W-:Y:S01]  /*7d900*/  STL [R1+0x28f0], R7 ;  /* 0x0028f00701007387 */ /* 0x0081e20000100800 */
[----:B------:R-:W-:Y:S03]  /*7d910*/  STL [R1+0x1ee0], R28 ;  /* 0x001ee01c01007387 */ /* 0x000fe60000100800 */
[----:B0-----:R-:W3:Y:S01]  /*7d920*/  LDL.LU R7, [R1+0x1edc] ;  /* 0x001edc0001077983 */ /* 0x001ee20000300800 */
[----:B------:R-:W-:-:S05]  /*7d930*/  IMAD.X R3, R3, 0x1, R2, P3 ;  /* 0x0000000103037824 */ /* 0x000fca00018e0602 */
[----:B------:R-:W-:Y:S01]  /*7d940*/  STL [R1+0xdc4], R3 ;  /* 0x000dc40301007387 */ /* 0x000fe20000100800 */
[----:B--2---:R-:W-:-:S03]  /*7d950*/  IADD3 R0, P3, R0, UR8, RZ ;  /* 0x0000000800007c10 */ /* 0x004fc6000ff7e0ff */
        /* <DEDUP_REMOVED lines=29> */
[----:B0-----:R-:W3:Y:S01]  /*7db30*/  LDL.LU R0, [R1+0x1e80] ;  /* 0x001e800001007983 */ /* 0x001ee20000300800 */
[----:B--2---:R-:W-:-:S05]  /*7db40*/  IMAD.X R7, R7, 0x1, R2, P4 ;  /* 0x0000000107077824 */ /* 0x004fca00020e0602 */
[----:B------:R0:W-:Y:S04]  /*7db50*/  STL [R1+0xdbc], R7 ;  /* 0x000dbc0701007387 */ /* 0x0001e80000100800 */
[----:B0-----:R-:W2:Y:S02]  /*7db60*/  LDL.LU R7, [R1+0x28f4] ;  /* 0x0028f40001077983 */ /* 0x001ea40000300800 */
[----:B--2---:R-:W-:-:S05]  /*7db70*/  IADD3 R7, P4, R7, UR8, RZ ;  /* 0x0000000807077c10 */ /* 0x004fca000ff9e0ff */
[----:B------:R0:W-:Y:S04]  /*7db80*/  STL [R1+0x1edc], R7 ;  /* 0x001edc0701007387 */ /* 0x0001e80000100800 */
[----:B0-----:R-:W2:Y:S01]  /*7db90*/  LDL.LU R7, [R1+0x28f0] ;  /* 0x0028f00001077983 */ /* 0x001ea20000300800 */
[--C-:B----4-:R-:W-:Y:S01]  /*7dba0*/  IMAD.X R24, R24, 0x1, R2.reuse, P6 ;  /* 0x0000000118187824 */ /* 0x110fe200030e0602 */
[----:B---3--:R-:W-:Y:S01]  /*7dbb0*/  IADD3 R25, P6, R25, UR8, RZ ;  /* 0x0000000819197c10 */ /* 0x008fe2000ffde0ff */
[----:B------:R-:W-:Y:S01]  /*7dbc0*/  IMAD.X R26, R26, 0x1, R2, P1 ;  /* 0x000000011a1a7824 */ /* 0x000fe200008e0602 */
[----:B------:R-:W-:Y:S02]  /*7dbd0*/  IADD3 R27, P1, R27, UR8, RZ ;  /* 0x000000081b1b7c10 */ /* 0x000fe4000ff3e0ff */
[----:B------:R-:W-:Y:S01]  /*7dbe0*/  IADD3.X R10, R10, UR5, RZ, P2, !PT ;  /* 0x000000050a0a7c10 */ /* 0x000fe200097fe4ff */
[----:B------:R-:W-:Y:S01]  /*7dbf0*/  IADD3 R11, P2, R11, UR8, RZ ;  /* 0x000000080b0b7c10 */ /* 0x000fe2000ff5e0ff */
        /* <DEDUP_REMOVED lines=13> */
[----:B------:R-:W-:-:S02]  /*7dcd0*/  IADD3 R16, P4, R16, UR8, RZ ;  /* 0x0000000810107c10 */ /* 0x000fc4000ff9e0ff */
[----:B--2---:R-:W-:Y:S01]  /*7dce0*/  IMAD.X R7, R7, 0x1, R2, P5 ;  /* 0x0000000107077824 */ /* 0x004fe200028e0602 */
[----:B------:R-:W-:-:S04]  /*7dcf0*/  IADD3 R6, P5, R6, UR8, RZ ;  /* 0x0000000806067c10 */ /* 0x000fc8000ffbe0ff */
[----:B------:R-:W-:Y:S01]  /*7dd00*/  STL [R1+0xdb4], R7 ;  /* 0x000db40701007387 */ /* 0x000fe20000100800 */
[----:B------:R-:W-:Y:S02]  /*7dd10*/  STL [R1+0x1ed8], R6 ;  /* 0x001ed80601007387 */ /* 0x000fe40000100800 */
[----:B------:R0:W-:Y:S02]  /*7dd20*/  STL [R1+0x280c], R2 ;  /* 0x00280c0201007387 */ /* 0x0001e40000100800 */
[----:B------:R-:W-:Y:S01]  /*7dd30*/  STL [R1+0xdac], R24 ;  /* 0x000dac1801007387 */ /* 0x000fe20000100800 */
[----:B------:R-:W-:Y:S01]  /*7dd40*/  STL [R1+0x1ed4], R25 ;  /* 0x001ed41901007387 */ /* 0x000fe20000100800 */
[----:B------:R-:W-:Y:S02]  /*7dd50*/  STL [R1+0xda4], R26 ;  /* 0x000da41a01007387 */ /* 0x000fe40000100800 */
[----:B------:R-:W-:Y:S02]  /*7dd60*/  STL [R1+0x1ed0], R27 ;  /* 0x001ed01b01007387 */ /* 0x000fe40000100800 */
[----:B------:R-:W-:Y:S01]  /*7dd70*/  STL [R1+0xfb4], R10 ;  /* 0x000fb40a01007387 */ /* 0x000fe20000100800 */
[----:B------:R-:W-:Y:S01]  /*7dd80*/  STL [R1+0x1ecc], R11 ;  /* 0x001ecc0b01007387 */ /* 0x000fe20000100800 */
[----:B------:R-:W-:Y:S01]  /*7dd90*/  IADD3.X R21, R21, UR5, RZ, P5, !PT ;  /* 0x0000000515157c10 */ /* 0x000fe2000affe4ff */
[----:B------:R-:W-:Y:S01]  /*7dda0*/  STL [R1+0xda0], R14 ;  /* 0x000da00e01007387 */ /* 0x000fe20000100800 */
[----:B------:R-:W-:Y:S01]  /*7ddb0*/  IADD3 R20, P5, R20, UR8, RZ ;  /* 0x0000000814147c10 */ /* 0x000fe2000ffbe0ff */
        /* <DEDUP_REMOVED lines=10> */
[----:B------:R-:W-:Y:S01]  /*7de60*/  STL [R1+0x1ea0], R8 ;  /* 0x001ea00801007387 */ /* 0x000fe20000100800 */
[----:B------:R-:W-:Y:S01]  /*7de70*/  IADD3.X R29, R29, UR5, RZ, P5, !PT ;  /* 0x000000051d1d7c10 */ /* 0x000fe2000affe4ff */
[----:B------:R-:W-:Y:S01]  /*7de80*/  STL [R1+0x1ec4], R13 ;  /* 0x001ec40d01007387 */ /* 0x000fe20000100800 */
[----:B------:R-:W-:Y:S02]  /*7de90*/  STL [R1+0x1e98], R17 ;  /* 0x001e981101007387 */ /* 0x000fe40000100800 */
[----:B------:R-:W-:Y:S02]  /*7dea0*/  STL [R1+0x1ebc], R12 ;  /* 0x001ebc0c01007387 */ /* 0x000fe40000100800 */
[----:B------:R-:W-:Y:S01]  /*7deb0*/  STL [R1+0x1e90], R16 ;  /* 0x001e901001007387 */ /* 0x000fe20000100800 */
[----:B------:R-:W-:Y:S01]  /*7dec0*/  STL [R1+0x1eb4], R29 ;  /* 0x001eb41d01007387 */ /* 0x000fe20000100800 */
[----:B0-----:R-:W2:Y:S01]  /*7ded0*/  LDL.LU R2, [R1+0x1e9c] ;  /* 0x001e9c0001027983 */ /* 0x001ea20000300800 */
[----:B------:R-:W-:-:S02]  /*7dee0*/  IADD3 R28, P5, R28, UR8, RZ ;  /* 0x000000081c1c7c10 */ /* 0x000fc4000ffbe0ff */
[----:B------:R-:W-:-:S03]  /*7def0*/  IADD3.X R3, R3, UR5, RZ, P6, !PT ;  /* 0x0000000503037c10 */ /* 0x000fc6000b7fe4ff */
[----:B------:R-:W-:Y:S04]  /*7df00*/  STL [R1+0x1e88], R28 ;  /* 0x001e881c01007387 */ /* 0x000fe80000100800 */
[----:B--2---:R0:W-:Y:S01]  /*7df10*/  STL [R1+0x28e8], R2 ;  /* 0x0028e80201007387 */ /* 0x0041e20000100800 */
[----:B------:R-:W-:Y:S03]  /*7df20*/  STL [R1+0x1eac], R3 ;  /* 0x001eac0301007387 */ /* 0x000fe60000100800 */
[----:B0-----:R-:W2:Y:S01]  /*7df30*/  LDL.LU R2, [R1+0x1e78] ;  /* 0x001e780001027983 */ /* 0x001ea20000300800 */
[----:B------:R-:W-:-:S05]  /*7df40*/  IADD3 R0, P6, R0, UR8, RZ ;  /* 0x0000000800007c10 */ /* 0x000fca000ffde0ff */
[----:B------:R-:W-:Y:S04]  /*7df50*/  STL [R1+0x1e80], R0 ;  /* 0x001e800001007387 */ /* 0x000fe80000100800 */
        /* <DEDUP_REMOVED lines=30> */
[----:B--2---:R-:W-:-:S05]  /*7e140*/  IADD3.X R2, R2, UR5, RZ, P1, !PT ;  /* 0x0000000502027c10 */ /* 0x004fca0008ffe4ff */
[----:B------:R0:W-:Y:S04]  /*7e150*/  STL [R1+0x1ea4], R2 ;  /* 0x001ea40201007387 */ /* 0x0001e80000100800 */
[----:B0-----:R-:W2:Y:S02]  /*7e160*/  LDL.LU R2, [R1+0x28ec] ;  /* 0x0028ec0001027983 */ /* 0x001ea40000300800 */
[----:B--2---:R-:W-:-:S05]  /*7e170*/  IADD3 R2, P1, R2, UR8, RZ ;  /* 0x0000000802027c10 */ /* 0x004fca000ff3e0ff */
[----:B------:R0:W-:Y:S04]  /*7e180*/  STL [R1+0x1e78], R2 ;  /* 0x001e780201007387 */ /* 0x0001e80000100800 */
[----:B0-----:R-:W2:Y:S01]  /*7e190*/  LDL.LU R2, [R1+0x28e8] ;  /* 0x0028e80001027983 */ /* 0x001ea20000300800 */
[----:B----4-:R-:W-:Y:S01]  /*7e1a0*/  IADD3.X R6, R6, UR5, RZ, P3, !PT ;  /* 0x0000000506067c10 */ /* 0x010fe20009ffe4ff */
[----:B---3--:R-:W-:Y:S01]  /*7e1b0*/  IADD3 R24, P3, R24, UR8, RZ ;  /* 0x0000000818187c10 */ /* 0x008fe2000ff7e0ff */
        /* <DEDUP_REMOVED lines=18> */
[----:B--2---:R-:W-:Y:S01]  /*7e2e0*/  IADD3.X R2, R2, UR5, RZ, P2, !PT ;  /* 0x0000000502027c10 */ /* 0x004fe200097fe4ff */
[----:B------:R-:W-:-:S04]  /*7e2f0*/  IADD3 R7, P2, R7, UR8, RZ ;  /* 0x0000000807077c10 */ /* 0x000fc8000ff5e0ff */
[----:B------:R0:W-:Y:S01]  /*7e300*/  STL [R1+0x1e9c], R2 ;  /* 0x001e9c0201007387 */ /* 0x0001e20000100800 */
[----:B------:R-:W-:Y:S02]  /*7e310*/  STL [R1+0x1e70], R7 ;  /* 0x001e700701007387 */ /* 0x000fe40000100800 */
[----:B------:R-:W-:Y:S02]  /*7e320*/  STL [R1+0x1e94], R6 ;  /* 0x001e940601007387 */ /* 0x000fe40000100800 */
[----:B------:R-:W-:Y:S01]  /*7e330*/  STL [R1+0x1e68], R24 ;  /* 0x001e681801007387 */ /* 0x000fe20000100800 */
[----:B------:R-:W-:Y:S01]  /*7e340*/  STL [R1+0x1e8c], R25 ;  /* 0x001e8c1901007387 */ /* 0x000fe20000100800 */
[----:B------:R-:W-:Y:S02]  /*7e350*/  STL [R1+0x1e60], R26 ;  /* 0x001e601a01007387 */ /* 0x000fe40000100800 */
[----:B------:R-:W-:Y:S02]  /*7e360*/  STL [R1+0x1e84], R27 ;  /* 0x001e841b01007387 */ /* 0x000fe40000100800 */
[----:B------:R-:W-:Y:S01]  /*7e370*/  STL [R1+0x1e58], R10 ;  /* 0x001e580a01007387 */ /* 0x000fe20000100800 */
[----:B------:R-:W-:Y:S01]  /*7e380*/  IADD3.X R19, R19, UR5, RZ, P2, !PT ;  /* 0x0000000513137c10 */ /* 0x000fe200097fe4ff */
[----:B------:R-:W-:Y:S01]  /*7e390*/  STL [R1+0x1e7c], R11 ;  /* 0x001e7c0b01007387 */ /* 0x000fe20000100800 */
[----:B------:R-:W-:Y:S01]  /*7e3a0*/  IADD3 R21, P2, R21, UR8, RZ ;  /* 0x0000000815157c10 */ /* 0x000fe2000ff5e0ff */
        /* <DEDUP_REMOVED lines=19> */
[----:B0-----:R-:W2:Y:S01]  /*7e4e0*/  LDL.LU R2, [R1+0x1df8] ;  /* 0x001df80001027983 */ /* 0x001ea20000300800 */
[----:B------:R-:W-:Y:S01]  /*7e4f0*/  IADD3.X R28, R28, UR5, RZ, P3, !PT ;  /* 0x000000051c1c7c10 */ /* 0x000fe20009ffe4ff */
[----:B------:R-:W-:-:S04]  /*7e500*/  IADD3 R3, P3, R3, UR8, RZ ;  /* 0x0000000803037c10 */ /* 0x000fc8000ff7e0ff */
[----:B------:R-:W-:Y:S04]  /*7e510*/  STL [R1+0x1e34], R28 ;  /* 0x001e341c01007387 */ /* 0x000fe80000100800 */
[----:B--2---:R0:W-:Y:S01]  /*7e520*/  STL [R1+0x28e0], R2 ;  /* 0x0028e00201007387 */ /* 0x0041e20000100800 */
[----:B------:R-:W-:Y:S03]  /*7e530*/  STL [R1+0x1e08], R3 ;  /* 0x001e080301007387 */ /* 0x000fe60000100800 */
[----:B0-----:R-:W2:Y:S01]  /*7e540*/  LDL.LU R2, [R1+0x1e24] ;  /* 0x001e240001027983 */ /* 0x001ea20000300800 */
[----:B------:R-:W-:-:S05]  /*7e550*/  IADD3.X R0, R0, UR5, RZ, P4, !PT ;  /* 0x0000000500007c10 */ /* 0x000fca000a7fe4ff */
        /* <DEDUP_REMOVED lines=31> */
[----:B--2---:R-:W-:-:S05]  /*7e750*/  IADD3 R2, P4, R2, UR8, RZ ;  /* 0x0000000802027c10 */ /* 0x004fca000ff9e0ff */
[----:B------:R0:W-:Y:S04]  /*7e760*/  STL [R1+0x1e00], R2 ;  /* 0x001e000201007387 */ /* 0x0001e80000100800 */
[----:B0-----:R-:W2:Y:S02]  /*7e770*/  LDL.LU R2, [R1+0x28e4] ;  /* 0x0028e40001027983 */ /* 0x001ea40000300800 */
[----:B--2---:R-:W-:-:S05]  /*7e780*/  IADD3.X R2, R2, UR5, RZ, P5, !PT ;  /* 0x0000000502027c10 */ /* 0x004fca000affe4ff */
[----:B------:R0:W-:Y:S04]  /*7e790*/  STL [R1+0x1e24], R2 ;  /* 0x001e240201007387 */ /* 0x0001e80000100800 */
[----:B0-----:R-:W2:Y:S01]  /*7e7a0*/  LDL.LU R2, [R1+0x28e0] ;  /* 0x0028e00001027983 */ /* 0x001ea20000300800 */
[----:B---3--:R-:W-:Y:S01]  /*7e7b0*/  IADD3.X R7, R7, UR5, RZ, P6, !PT ;  /* 0x0000000507077c10 */ /* 0x008fe2000b7fe4ff */
[----:B----4-:R-:W-:Y:S01]  /*7e7c0*/  IADD3 R6, P6, R6, UR8, RZ ;  /* 0x0000000806067c10 */ /* 0x010fe2000ffde0ff */
        /* <DEDUP_REMOVED lines=18> */
[----:B------:R-:W-:-:S02]  /*7e8f0*/  IADD3.X R29, R29, UR5, RZ, P6, !PT ;  /* 0x000000051d1d7c10 */ /* 0x000fc4000b7fe4ff */
[----:B--2---:R-:W-:-:S05]  /*7e900*/  IADD3 R2, P5, R2, UR8, RZ ;  /* 0x0000000802027c10 */ /* 0x004fca000ffbe0ff */
[----:B------:R0:W-:Y:S01]  /*7e910*/  STL [R1+0x1df8], R2 ;  /* 0x001df80201007387 */ /* 0x0001e20000100800 */
        /* <DEDUP_REMOVED lines=2132> */
[----:B------:R-:W-:Y:S01]  /*86e60*/  IADD3.X R3, R3, UR5, RZ, P6, !PT ;  /* 0x0000000503037c10 */ /* 0x000fe2000b7fe4ff */
[----:B------:R-:W-:Y:S01]  /*86e70*/  IADD3 R0, P6, R0, UR8, RZ ;  /* 0x0000000800007c10 */ /* 0x000fe2000ffde0ff */
[----:B------:R-:W-:Y:S02]  /*86e80*/  IADD3 R28, P5, R28, UR8, RZ ;  /* 0x000000081c1c7c10 */ /* 0x000fe4000ffbe0ff */
[----:B--2---:R-:W-:-:S05]  /*86e90*/  IADD3 R2, P4, R2, UR8, RZ ;  /* 0x0000000802027c10 */ /* 0x004fca000ff9e0ff */
        /* <DEDUP_REMOVED lines=30> */
[----:B------:R0:W-:Y:S02]  /*87080*/  STL [R1+0x12e0], R0 ;  /* 0x0012e00001007387 */ /* 0x0001e40000100800 */
[----:B------:R-:W-:Y:S01]  /*87090*/  STL [R1+0x12e8], R28 ;  /* 0x0012e81c01007387 */ /* 0x000fe20000100800 */
[----:B0-----:R-:W2:Y:S01]  /*870a0*/  LDL.LU R0, [R1+0x1304] ;  /* 0x0013040001007983 */ /* 0x001ea20000300800 */
[----:B------:R-:W-:Y:S02]  /*870b0*/  STL [R1+0x130c], R3 ;  /* 0x00130c0301007387 */ /* 0x000fe40000100800 */
[----:B------:R-:W3:Y:S02]  /*870c0*/  LDL.LU R2, [R1+0x12fc] ;  /* 0x0012fc0001027983 */ /* 0x000ee40000300800 */
        /* <DEDUP_REMOVED lines=25> */
[----:B--2---:R-:W-:Y:S01]  /*87260*/  IADD3.X R0, R0, UR5, RZ, P1, !PT ;  /* 0x0000000500007c10 */ /* 0x004fe20008ffe4ff */
[----:B------:R-:W2:Y:S01]  /*87270*/  LDL.LU R16, [R1+0x129c] ;  /* 0x00129c0001107983 */ /* 0x000ea20000300800 */
[----:B------:R-:W2:Y:S02]  /*87280*/  LDL.LU R29, [R1+0x1270] ;  /* 0x00127000011d7983 */ /* 0x000ea40000300800 */
[----:B------:R-:W2:Y:S02]  /*87290*/  LDL.LU R28, [R1+0x1294] ;  /* 0x00129400011c7983 */ /* 0x000ea40000300800 */
[----:B------:R-:W2:Y:S01]  /*872a0*/  LDL.LU R3, [R1+0x1268] ;  /* 0x0012680001037983 */ /* 0x000ea20000300800 */
[----:B------:R0:W-:Y:S04]  /*872b0*/  STL [R1+0x1304], R0 ;  /* 0x0013040001007387 */ /* 0x0001e80000100800 */
[----:B0-----:R-:W2:Y:S01]  /*872c0*/  LDL.LU R0, [R1+0x128c] ;  /* 0x00128c0001007983 */ /* 0x001ea20000300800 */
[----:B---3--:R-:W-:-:S05]  /*872d0*/  IADD3 R2, P1, R2, UR8, RZ ;  /* 0x0000000802027c10 */ /* 0x008fca000ff3e0ff */
[----:B------:R0:W-:Y:S04]  /*872e0*/  STL [R1+0x12d8], R2 ;  /* 0x0012d80201007387 */ /* 0x0001e80000100800 */
[----:B0-----:R-:W3:Y:S01]  /*872f0*/  LDL.LU R2, [R1+0x282c] ;  /* 0x00282c0001027983 */ /* 0x001ee20000300800 */
[----:B----4-:R-:W-:Y:S01]  /*87300*/  IADD3.X R6, R6, UR5, RZ, P3, !PT ;  /* 0x0000000506067c10 */ /* 0x010fe20009ffe4ff */
        /* <DEDUP_REMOVED lines=20> */
[----:B------:R-:W-:Y:S01]  /*87450*/  IADD3 R3, P3, R3, UR8, RZ ;  /* 0x0000000803037c10 */ /* 0x000fe2000ff7e0ff */
[----:B---3--:R-:W-:Y:S01]  /*87460*/  IADD3.X R2, R2, UR5, RZ, P2, !PT ;  /* 0x0000000502027c10 */ /* 0x008fe200097fe4ff */
[----:B------:R-:W-:-:S04]  /*87470*/  IADD3 R7, P2, R7, UR8, RZ ;  /* 0x0000000807077c10 */ /* 0x000fc8000ff5e0ff */
        /* <DEDUP_REMOVED lines=23> */
[----:B------:R-:W-:Y:S02]  /*875f0*/  STL [R1+0x12ac], R8 ;  /* 0x0012ac0801007387 */ /* 0x000fe40000100800 */
[----:B------:R-:W-:Y:S01]  /*87600*/  STL [R1+0x1280], R13 ;  /* 0x0012800d01007387 */ /* 0x000fe20000100800 */
[----:B------:R-:W-:Y:S01]  /*87610*/  IADD3 R29, P2, R29, UR8, RZ ;  /* 0x000000081d1d7c10 */ /* 0x000fe2000ff5e0ff */
[----:B------:R-:W-:Y:S01]  /*87620*/  STL [R1+0x12a4], R17 ;  /* 0x0012a41101007387 */ /* 0x000fe20000100800 */
[----:B------:R-:W-:Y:S02]  /*87630*/  STL [R1+0x1278], R12 ;  /* 0x0012780c01007387 */ /* 0x000fe40000100800 */
[----:B------:R-:W-:Y:S02]  /*87640*/  STL [R1+0x129c], R16 ;  /* 0x00129c1001007387 */ /* 0x000fe40000100800 */
[----:B------:R0:W-:Y:S01]  /*87650*/  STL [R1+0x1268], R3 ;  /* 0x0012680301007387 */ /* 0x0001e20000100800 */
[----:B------:R-:W-:Y:S04]  /*87660*/  STL [R1+0x1270], R29 ;  /* 0x0012701d01007387 */ /* 0x000fe80000100800 */
[----:B0-----:R-:W2:Y:S01]  /*87670*/  LDL.LU R3, [R1+0x1260] ;  /* 0x0012600001037983 */ /* 0x001ea20000300800 */
[----:B------:R-:W-:Y:S02]  /*87680*/  STL [R1+0x1294], R28 ;  /* 0x0012941c01007387 */ /* 0x000fe40000100800 */
[----:B------:R-:W3:Y:S01]  /*87690*/  LDL.LU R2, [R1+0x1258] ;  /* 0x0012580001027983 */ /* 0x000ee20000300800 */
[----:B------:R-:W-:Y:S01]  /*876a0*/  IADD3.X R0, R0, UR5, RZ, P4, !PT ;  /* 0x0000000500007c10 */ /* 0x000fe2000a7fe4ff */
[----:B---3--:R0:W-:Y:S04]  /*876b0*/  STL [R1+0x2828], R2 ;  /* 0x0028280201007387 */ /* 0x0081e80000100800 */
[----:B0-----:R-:W3:Y:S01]  /*876c0*/  LDL.LU R2, [R1+0x1284] ;  /* 0x0012840001027983 */ /* 0x001ee20000300800 */
[----:B------:R0:W-:Y:S02]  /*876d0*/  STL [R1+0x128c], R0 ;  /* 0x00128c0001007387 */ /* 0x0001e40000100800 */
        /* <DEDUP_REMOVED lines=23> */
[----:B--2---:R-:W-:Y:S01]  /*87850*/  IADD3 R3, P4, R3, UR8, RZ ;  /* 0x0000000803037c10 */ /* 0x004fe2000ff9e0ff */
[----:B------:R-:W2:Y:S02]  /*87860*/  LDL.LU R16, [R1+0x11f8] ;  /* 0x0011f80001107983 */ /* 0x000ea40000300800 */
[----:B------:R-:W2:Y:S01]  /*87870*/  LDL.LU R29, [R1+0x121c] ;  /* 0x00121c00011d7983 */ /* 0x000ea20000300800 */
[----:B0-----:R-:W2:Y:S01]  /*87880*/  LDL.LU R0, [R1+0x11f0] ;  /* 0x0011f00001007983 */ /* 0x001ea20000300800 */
[----:B------:R-:W2:Y:S02]  /*87890*/  LDL.LU R28, [R1+0x1214] ;  /* 0x00121400011c7983 */ /* 0x000ea40000300800 */
[----:B------:R0:W-:Y:S02]  /*878a0*/  STL [R1+0x1260], R3 ;  /* 0x0012600301007387 */ /* 0x0001e40000100800 */
[----:B0-----:R-:W2:Y:S01]  /*878b0*/  LDL.LU R3, [R1+0x11e8] ;  /* 0x0011e80001037983 */ /* 0x001ea20000300800 */
[----:B---3--:R-:W-:-:S05]  /*878c0*/  IADD3.X R2, R2, UR5, RZ, P5, !PT ;  /* 0x0000000502027c10 */ /* 0x008fca000affe4ff */
        /* <DEDUP_REMOVED lines=24> */
[----:B---3--:R-:W-:-:S05]  /*87a50*/  IADD3 R2, P5, R2, UR8, RZ ;  /* 0x0000000802027c10 */ /* 0x008fca000ffbe0ff */
        /* <DEDUP_REMOVED lines=34> */
[----:B------:R-:W-:Y:S01]  /*87c80*/  IADD3 R3, P1, R3, UR8, RZ ;  /* 0x0000000803037c10 */ /* 0x000fe2000ff3e0ff */
[----:B---3--:R0:W-:Y:S03]  /*87c90*/  STL [R1+0x2824], R2 ;  /* 0x0028240201007387 */ /* 0x0081e60000100800 */
[----:B------:R-:W-:Y:S01]  /*87ca0*/  STL [R1+0x1214], R28 ;  /* 0x0012141c01007387 */ /* 0x000fe20000100800 */
        /* <DEDUP_REMOVED lines=25> */
[----:B--2---:R-:W-:Y:S01]  /*87e40*/  IADD3.X R0, R0, UR5, RZ, P2, !PT ;  /* 0x0000000500007c10 */ /* 0x004fe200097fe4ff */
[----:B------:R-:W2:Y:S02]  /*87e50*/  LDL.LU R16, [R1+0x11a4] ;  /* 0x0011a40001107983 */ /* 0x000ea40000300800 */
[----:B0-----:R-:W2:Y:S01]  /*87e60*/  LDL.LU R3, [R1+0x1178] ;  /* 0x0011780001037983 */ /* 0x001ea20000300800 */
[----:B------:R-:W2:Y:S01]  /*87e70*/  LDL.LU R29, [R1+0x119c] ;  /* 0x00119c00011d7983 */ /* 0x000ea20000300800 */
[----:B------:R-:W2:Y:S02]  /*87e80*/  LDL.LU R28, [R1+0x1170] ;  /* 0x00117000011c7983 */ /* 0x000ea40000300800 */
[----:B------:R0:W-:Y:S02]  /*87e90*/  STL [R1+0x120c], R0 ;  /* 0x00120c0001007387 */ /* 0x0001e40000100800 */
        /* <DEDUP_REMOVED lines=46> */
[----:B--2---:R-:W-:Y:S01]  /*88180*/  IADD3.X R16, R16, UR5, RZ, P3, !PT ;  /* 0x0000000510107c10 */ /* 0x004fe20009ffe4ff */
[----:B------:R-:W-:Y:S01]  /*88190*/  STL [R1+0x11bc], R9 ;  /* 0x0011bc0901007387 */ /* 0x000fe20000100800 */
[----:B------:R-:W-:Y:S01]  /*881a0*/  IADD3 R3, P3, R3, UR8, RZ ;  /* 0x0000000803037c10 */ /* 0x000fe2000ff7e0ff */
        /* <DEDUP_REMOVED lines=8> */
[----:B------:R-:W3:Y:S01]  /*88230*/  LDL.LU R2, [R1+0x1160] ;  /* 0x0011600001027983 */ /* 0x000ee20000300800 */
[----:B------:R-:W-:Y:S01]  /*88240*/  IADD3.X R29, R29, UR5, RZ, P4, !PT ;  /* 0x000000051d1d7c10 */ /* 0x000fe2000a7fe4ff */
[----:B------:R-:W-:-:S04]  /*88250*/  IADD3 R28, P4, R28, UR8, RZ ;  /* 0x000000081c1c7c10 */ /* 0x000fc8000ff9e0ff */
[----:B------:R-:W-:Y:S01]  /*88260*/  STL [R1+0x119c], R29 ;  /* 0x00119c1d01007387 */ /* 0x000fe20000100800 */
[----:B------:R-:W-:-:S03]  /*88270*/  IADD3.X R0, R0, UR5, RZ, P5, !PT ;  /* 0x0000000500007c10 */ /* 0x000fc6000affe4ff */
[----:B---3--:R0:W-:Y:S01]  /*88280*/  STL [R1+0x2820], R2 ;  /* 0x0028200201007387 */ /* 0x0081e20000100800 */
[----:B------:R-:W-:Y:S03]  /*88290*/  STL [R1+0x1170], R28 ;  /* 0x0011701c01007387 */ /* 0x000fe60000100800 */
        /* <DEDUP_REMOVED lines=26> */
[----:B0-----:R-:W2:Y:S02]  /*88440*/  LDL.LU R0, [R1+0x1100] ;  /* 0x0011000001007983 */ /* 0x001ea40000300800 */
[----:B------:R-:W2:Y:S01]  /*88450*/  LDL.LU R16, [R1+0x1124] ;  /* 0x0011240001107983 */ /* 0x000ea20000300800 */
[----:B------:R-:W2:Y:S01]  /*88460*/  LDL.LU R29, [R1+0x10f8] ;  /* 0x0010f800011d7983 */ /* 0x000ea20000300800 */
        /* <DEDUP_REMOVED lines=26> */
[----:B--2---:R-:W-:-:S02]  /*88610*/  IADD3.X R16, R16, UR5, RZ, P1, !PT ;  /* 0x0000000510107c10 */ /* 0x004fc40008ffe4ff */
        /* <DEDUP_REMOVED lines=31> */
[----:B------:R-:W-:Y:S02]  /*88810*/  STL [R1+0x1124], R16 ;  /* 0x0011241001007387 */ /* 0x000fe40000100800 */
[----:B------:R-:W3:Y:S01]  /*88820*/  LDL.LU R2, [R1+0x110c] ;  /* 0x00110c0001027983 */ /* 0x000ee20000300800 */
[----:B------:R-:W-:-:S02]  /*88830*/  IADD3 R29, P1, R29, UR8, RZ ;  /* 0x000000081d1d7c10 */ /* 0x000fc4000ff3e0ff */
[----:B------:R-:W-:-:S03]  /*88840*/  IADD3.X R28, R28, UR5, RZ, P2, !PT ;  /* 0x000000051c1c7c10 */ /* 0x000fc600097fe4ff */
[----:B------:R-:W-:Y:S01]  /*88850*/  STL [R1+0x10f8], R29 ;  /* 0x0010f81d01007387 */ /* 0x000fe20000100800 */
[----:B------:R-:W-:-:S03]  /*88860*/  IADD3 R3, P2, R3, UR8, RZ ;  /* 0x0000000803037c10 */ /* 0x000fc6000ff5e0ff */
        /* <DEDUP_REMOVED lines=27> */
[----:B0-----:R-:W2:Y:S01]  /*88a20*/  LDL.LU R3, [R1+0x1088] ;  /* 0x0010880001037983 */ /* 0x001ea20000300800 */
[----:B------:R-:W2:Y:S02]  /*88a30*/  LDL.LU R12, [R1+0x10ac] ;  /* 0x0010ac00010c7983 */ /* 0x000ea40000300800 */
[----:B------:R-:W2:Y:S02]  /*88a40*/  LDL.LU R16, [R1+0x1080] ;  /* 0x0010800001107983 */ /* 0x000ea40000300800 */
[----:B------:R-:W2:Y:S01]  /*88a50*/  LDL.LU R29, [R1+0x10a4] ;  /* 0x0010a400011d7983 */ /* 0x000ea20000300800 */
[----:B------:R0:W-:Y:S01]  /*88a60*/  STL [R1+0x1114], R0 ;  /* 0x0011140001007387 */ /* 0x0001e20000100800 */
[----:B------:R-:W2:Y:S03]  /*88a70*/  LDL.LU R28, [R1+0x1078] ;  /* 0x00107800011c7983 */ /* 0x000ea60000300800 */
        /* <DEDUP_REMOVED lines=22> */
[----:B--2---:R-:W-:Y:S01]  /*88be0*/  IADD3 R3, P3, R3, UR8, RZ ;  /* 0x0000000803037c10 */ /* 0x004fe2000ff7e0ff */
[----:B------:R-:W-:Y:S02]  /*88bf0*/  IADD3 R13, P2, R13, UR8, RZ ;  /* 0x000000080d0d7c10 */ /* 0x000fe4000ff5e0ff */
        /* <DEDUP_REMOVED lines=24> */
[----:B------:R-:W-:Y:S01]  /*88d80*/  STL [R1+0x10bc], R8 ;  /* 0x0010bc0801007387 */ /* 0x000fe20000100800 */
[----:B------:R-:W-:Y:S01]  /*88d90*/  IADD3.X R12, R12, UR5, RZ, P4, !PT ;  /* 0x000000050c0c7c10 */ /* 0x000fe2000a7fe4ff */
[----:B------:R0:W-:Y:S01]  /*88da0*/  STL [R1+0x1088], R3 ;  /* 0x0010880301007387 */ /* 0x0001e20000100800 */
[----:B------:R-:W-:Y:S01]  /*88db0*/  IADD3 R16, P4, R16, UR8, RZ ;  /* 0x0000000810107c10 */ /* 0x000fe2000ff9e0ff */
[----:B------:R-:W-:Y:S04]  /*88dc0*/  STL [R1+0x1090], R13 ;  /* 0x0010900d01007387 */ /* 0x000fe80000100800 */
[----:B0-----:R-:W2:Y:S01]  /*88dd0*/  LDL.LU R3, [R1+0x1070] ;  /* 0x0010700001037983 */ /* 0x001ea20000300800 */
[----:B------:R-:W-:Y:S02]  /*88de0*/  STL [R1+0x10b4], R17 ;  /* 0x0010b41101007387 */ /* 0x000fe40000100800 */
[----:B------:R-:W-:Y:S02]  /*88df0*/  STL [R1+0x10ac], R12 ;  /* 0x0010ac0c01007387 */ /* 0x000fe40000100800 */
[----:B------:R-:W-:Y:S01]  /*88e00*/  STL [R1+0x1080], R16 ;  /* 0x0010801001007387 */ /* 0x000fe20000100800 */
        /* <DEDUP_REMOVED lines=29> */
[----:B------:R-:W4:Y:S01]  /*88fe0*/  LDL.LU R13, [R1+0x103c] ;  /* 0x00103c00010d7983 */ /* 0x000f220000300800 */
[----:B--2---:R-:W-:Y:S01]  /*88ff0*/  IADD3 R3, P6, R3, UR8, RZ ;  /* 0x0000000803037c10 */ /* 0x004fe2000ffde0ff */
[----:B0-----:R-:W2:Y:S01]  /*89000*/  LDL.LU R0, [R1+0x1010] ;  /* 0x0010100001007983 */ /* 0x001ea20000300800 */
[----:B------:R-:W2:Y:S02]  /*89010*/  LDL.LU R17, [R1+0x1034] ;  /* 0x0010340001117983 */ /* 0x000ea40000300800 */
[----:B------:R-:W2:Y:S02]  /*89020*/  LDL.LU R12, [R1+0x1008] ;  /* 0x00100800010c7983 */ /* 0x000ea40000300800 */
[----:B------:R-:W2:Y:S01]  /*89030*/  LDL.LU R16, [R1+0x102c] ;  /* 0x00102c0001107983 */ /* 0x000ea20000300800 */
[----:B------:R0:W-:Y:S01]  /*89040*/  STL [R1+0x1070], R3 ;  /* 0x0010700301007387 */ /* 0x0001e20000100800 */
[----:B------:R-:W2:Y:S02]  /*89050*/  LDL.LU R29, [R1+0x1000] ;  /* 0x00100000011d7983 */ /* 0x000ea40000300800 */
[----:B------:R-:W2:Y:S01]  /*89060*/  LDL.LU R28, [R1+0x1024] ;  /* 0x00102400011c7983 */ /* 0x000ea20000300800 */
        /* <DEDUP_REMOVED lines=24> */
[----:B------:R-:W-:Y:S02]  /*891f0*/  IADD3.X R16, R16, UR5, RZ, P2, !PT ;  /* 0x0000000510107c10 */ /* 0x000fe400097fe4ff */
        /* <DEDUP_REMOVED lines=31> */
[----:B------:R-:W-:Y:S01]  /*893f0*/  STL [R1+0x102c], R16 ;  /* 0x00102c1001007387 */ /* 0x000fe20000100800 */
[----:B------:R-:W3:Y:S01]  /*89400*/  LDL.LU R2, [R1+0x1014] ;  /* 0x0010140001027983 */ /* 0x000ee20000300800 */
[----:B------:R-:W-:-:S02]  /*89410*/  IADD3 R29, P2, R29, UR8, RZ ;  /* 0x000000081d1d7c10 */ /* 0x000fc4000ff5e0ff */
[----:B------:R-:W-:-:S03]  /*89420*/  IADD3.X R28, R28, UR5, RZ, P3, !PT ;  /* 0x000000051c1c7c10 */ /* 0x000fc60009ffe4ff */
[----:B------:R-:W-:Y:S01]  /*89430*/  STL [R1+0x1000], R29 ;  /* 0x0010001d01007387 */ /* 0x000fe20000100800 */
[----:B------:R-:W-:-:S03]  /*89440*/  IADD3 R3, P3, R3, UR8, RZ ;  /* 0x0000000803037c10 */ /* 0x000fc6000ff7e0ff */
[----:B---3--:R0:W-:Y:S01]  /*89450*/  STL [R1+0x2814], R2 ;  /* 0x0028140201007387 */ /* 0x0081e20000100800 */
[----:B------:R1:W-:Y:S03]  /*89460*/  STL [R1+0x1024], R28 ;  /* 0x0010241c01007387 */ /* 0x0003e60000100800 */
        /* <DEDUP_REMOVED lines=21> */
[----:B------:R-:W4:Y:S01]  /*895c0*/  LDL.LU R8, [R1+0xfcc] ;  /* 0x000fcc0001087983 */ /* 0x000f220000300800 */
[----:B--2---:R-:W-:Y:S01]  /*895d0*/  IADD3.X R0, R0, UR5, RZ, P4, !PT ;  /* 0x0000000500007c10 */ /* 0x004fe2000a7fe4ff */
[----:B------:R-:W2:Y:S01]  /*895e0*/  LDL.LU R13, [R1+0x1f20] ;  /* 0x001f2000010d7983 */ /* 0x000ea20000300800 */
[----:B------:R-:W2:Y:S01]  /*895f0*/  LDL.LU R17, [R1+0xfc8] ;  /* 0x000fc80001117983 */ /* 0x000ea20000300800 */
[----:B------:R-:W2:Y:S02]  /*89600*/  LDL.LU R12, [R1+0x1f28] ;  /* 0x001f2800010c7983 */ /* 0x000ea40000300800 */
[----:B------:R-:W2:Y:S02]  /*89610*/  LDL.LU R16, [R1+0xfc4] ;  /* 0x000fc40001107983 */ /* 0x000ea40000300800 */
[----:B------:R0:W-:Y:S01]  /*89620*/  STL [R1+0x101c], R0 ;  /* 0x00101c0001007387 */ /* 0x0001e20000100800 */
[----:B------:R-:W2:Y:S01]  /*89630*/  LDL.LU R29, [R1+0x1f30] ;  /* 0x001f3000011d7983 */ /* 0x000ea20000300800 */
[----:B-1----:R-:W2:Y:S02]  /*89640*/  LDL.LU R28, [R1+0xfc0] ;  /* 0x000fc000011c7983 */ /* 0x002ea40000300800 */
[----:B0-----:R-:W2:Y:S01]  /*89650*/  LDL.LU R3, [R1+0x1f38] ;  /* 0x001f380001037983 */ /* 0x001ea20000300800 */
[----:B------:R-:W2:Y:S01]  /*89660*/  LDL.LU R0, [R1+0xfbc] ;  /* 0x000fbc0001007983 */ /* 0x000ea20000300800 */
        /* <DEDUP_REMOVED lines=20> */
[----:B--2---:R-:W-:Y:S01]  /*897b0*/  IADD3 R13, P3, R13, UR8, RZ ;  /* 0x000000080d0d7c10 */ /* 0x004fe2000ff7e0ff */
        /* <DEDUP_REMOVED lines=22> */
[----:B------:R0:W-:Y:S02]  /*89920*/  STL [R1+0xfd4], R23 ;  /* 0x000fd41701007387 */ /* 0x0001e40000100800 */
[----:B------:R-:W-:Y:S02]  /*89930*/  STL [R1+0x1f10], R5 ;  /* 0x001f100501007387 */ /* 0x000fe40000100800 */
[----:B------:R-:W-:Y:S01]  /*89940*/  STL [R1+0xfd0], R9 ;  /* 0x000fd00901007387 */ /* 0x000fe20000100800 */
[----:B------:R-:W-:Y:S01]  /*89950*/  IADD3.X R16, R16, UR5, RZ, P5, !PT ;  /* 0x0000000510107c10 */ /* 0x000fe2000affe4ff */
[----:B------:R-:W-:Y:S01]  /*89960*/  IADD3 R29, P5, R29, UR8, RZ ;  /* 0x000000081d1d7c10 */ /* 0x000fe2000ffbe0ff */
        /* <DEDUP_REMOVED lines=30> */
[----:B-1----:R-:W4:Y:S01]  /*89b50*/  LDL.LU R3, [R1+0x1f94] ;  /* 0x001f940001037983 */ /* 0x002f220000300800 */
[----:B------:R-:W4:Y:S01]  /*89b60*/  LDL.LU R28, [R1+0x1f1c] ;  /* 0x001f1c00011c7983 */ /* 0x000f220000300800 */
[----:B0-----:R-:W4:Y:S02]  /*89b70*/  LDL.LU R0, [R1+0x1f90] ;  /* 0x001f900001007983 */ /* 0x001f240000300800 */
[----:B------:R-:W4:Y:S02]  /*89b80*/  LDL.LU R24, [R1+0x1f24] ;  /* 0x001f240001187983 */ /* 0x000f240000300800 */
[----:B------:R-:W4:Y:S01]  /*89b90*/  LDL.LU R25, [R1+0x1f8c] ;  /* 0x001f8c0001197983 */ /* 0x000f220000300800 */
[----:B------:R-:W4:Y:S01]  /*89ba0*/  LDL.LU R26, [R1+0x1f2c] ;  /* 0x001f2c00011a7983 */ /* 0x000f220000300800 */
[----:B--2---:R-:W-:Y:S01]  /*89bb0*/  IADD3 R23, P1, R23, UR8, RZ ;  /* 0x0000000817177c10 */ /* 0x004fe2000ff3e0ff */
[----:B------:R-:W2:Y:S02]  /*89bc0*/  LDL.LU R27, [R1+0x1f88] ;  /* 0x001f8800011b7983 */ /* 0x000ea40000300800 */
[----:B------:R-:W2:Y:S01]  /*89bd0*/  LDL.LU R10, [R1+0x1f84] ;  /* 0x001f8400010a7983 */ /* 0x000ea20000300800 */
[----:B------:R-:W2:Y:S01]  /*89be0*/  LDL.LU R11, [R1+0x1f3c] ;  /* 0x001f3c00010b7983 */ /* 0x000ea20000300800 */
[----:B------:R-:W2:Y:S02]  /*89bf0*/  LDL.LU R14, [R1+0x1f80] ;  /* 0x001f8000010e7983 */ /* 0x000ea40000300800 */
[----:B------:R0:W-:Y:S02]  /*89c00*/  STL [R1+0x1f40], R23 ;  /* 0x001f401701007387 */ /* 0x0001e40000100800 */
[----:B------:R-:W2:Y:S01]  /*89c10*/  LDL.LU R15, [R1+0x1f44] ;  /* 0x001f4400010f7983 */ /* 0x000ea20000300800 */
[----:B------:R-:W2:Y:S01]  /*89c20*/  LDL.LU R18, [R1+0x1f7c] ;  /* 0x001f7c0001127983 */ /* 0x000ea20000300800 */
        /* <DEDUP_REMOVED lines=20> */
[----:B---3--:R-:W-:-:S05]  /*89d70*/  IADD3 R2, P2, R2, UR8, RZ ;  /* 0x0000000802027c10 */ /* 0x008fca000ff5e0ff */
[----:B------:R0:W-:Y:S04]  /*89d80*/  STL [R1+0x1f48], R2 ;  /* 0x001f480201007387 */ /* 0x0001e80000100800 */
[----:B0-----:R0:W5:Y:S01]  /*89d90*/  LDL.LU R2, [R1+0x280c] ;  /* 0x00280c0001027983 */ /* 0x0011620000300800 */
[----:B------:R1:W-:Y:S03]  /*89da0*/  STL [R1+0x1ee4], R6 ;  /* 0x001ee40601007387 */ /* 0x0003e60000100800 */
[----:B-1----:R0:W5:Y:S01]  /*89db0*/  LDL.LU R6, [R1+0x2808] ;  /* 0x0028080001067983 */ /* 0x0021620000300800 */
[----:B------:R1:W-:Y:S03]  /*89dc0*/  STL [R1+0x1f50], R7 ;  /* 0x001f500701007387 */ /* 0x0003e60000100800 */
[----:B-1----:R0:W5:Y:S01]  /*89dd0*/  LDL.LU R7, [R1+0x2804] ;  /* 0x0028040001077983 */ /* 0x0021620000300800 */
[----:B------:R1:W-:Y:S03]  /*89de0*/  STL [R1+0x1eec], R20 ;  /* 0x001eec1401007387 */ /* 0x0003e60000100800 */
[----:B-1----:R0:W5:Y:S01]  /*89df0*/  LDL.LU R20, [R1+0x2800] ;  /* 0x0028000001147983 */ /* 0x0021620000300800 */
[----:B------:R1:W-:Y:S01]  /*89e00*/  STL [R1+0x1f58], R21 ;  /* 0x001f581501007387 */ /* 0x0003e20000100800 */
[----:B------:R-:W-:-:S02]  /*89e10*/  IADD3.X R16, R16, UR5, RZ, P2, !PT ;  /* 0x0000000510107c10 */ /* 0x000fc400097fe4ff */
[----:B-1----:R0:W5:Y:S01]  /*89e20*/  LDL.LU R21, [R1+0x27fc] ;  /* 0x0027fc0001157983 */ /* 0x0021620000300800 */
[----:B------:R1:W-:Y:S01]  /*89e30*/  STL [R1+0x1ef4], R9 ;  /* 0x001ef40901007387 */ /* 0x0003e20000100800 */
[----:B------:R-:W-:Y:S02]  /*89e40*/  IADD3 R12, P2, R12, UR8, RZ ;  /* 0x000000080c0c7c10 */ /* 0x000fe4000ff5e0ff */
[----:B-1----:R0:W5:Y:S01]  /*89e50*/  LDL.LU R9, [R1+0x27f8] ;  /* 0x0027f80001097983 */ /* 0x0021620000300800 */
[----:B------:R1:W-:Y:S03]  /*89e60*/  STL [R1+0x1f60], R5 ;  /* 0x001f600501007387 */ /* 0x0003e60000100800 */
        /* <DEDUP_REMOVED lines=20> */
[----:B-1----:R-:W3:Y:S01]  /*89fb0*/  LDL.LU R0, [R1+0x27cc] ;  /* 0x0027cc0001007983 */ /* 0x002ee20000300800 */
[----:B------:R-:W-:Y:S01]  /*89fc0*/  IADD3.X R24, R24, UR5, RZ, P5, !PT ;  /* 0x0000000518187c10 */ /* 0x000fe2000affe4ff */
[----:B------:R-:W-:Y:S01]  /*89fd0*/  IADD3 R25, P5, R25, UR8, RZ ;  /* 0x0000000819197c10 */ /* 0x000fe2000ffbe0ff */
[----:B------:R-:W-:-:S03]  /*89fe0*/  IADD3.X R26, R26, UR5, RZ, P6, !PT ;  /* 0x000000051a1a7c10 */ /* 0x000fc6000b7fe4ff */
[----:B------:R-:W-:Y:S01]  /*89ff0*/  STL [R1+0x1f24], R24 ;  /* 0x001f241801007387 */ /* 0x000fe20000100800 */
[----:B------:R-:W-:Y:S01]  /*8a000*/  STL [R1+0x1f8c], R25 ;  /* 0x001f8c1901007387 */ /* 0x000fe20000100800 */
[----:B---3--:R-:W-:-:S05]  /*8a010*/  IADD3.X R0, R0, UR5, RZ, P1, !PT ;  /* 0x0000000500007c10 */ /* 0x008fca0008ffe4ff */
[----:B------:R1:W-:Y:S01]  /*8a020*/  STL [R1+0x1f34], R0 ;  /* 0x001f340001007387 */ /* 0x0003e20000100800 */
[----:B------:R-:W-:Y:S03]  /*8a030*/  STL [R1+0x1f2c], R26 ;  /* 0x001f2c1a01007387 */ /* 0x000fe60000100800 */
[----:B-1----:R-:W3:Y:S01]  /*8a040*/  LDL.LU R0, [R1+0x27c8] ;  /* 0x0027c80001007983 */ /* 0x002ee20000300800 */
[----:B--2---:R-:W-:Y:S02]  /*8a050*/  IADD3 R27, P6, R27, UR8, RZ ;  /* 0x000000081b1b7c10 */ /* 0x004fe4000ffde0ff */
[----:B------:R-:W-:Y:S02]  /*8a060*/  IADD3 R10, P1, R10, UR8, RZ ;  /* 0x000000080a0a7c10 */ /* 0x000fe4000ff3e0ff */
[----:B------:R-:W-:Y:S01]  /*8a070*/  IADD3.X R11, R11, UR5, RZ, P2, !PT ;  /* 0x000000050b0b7c10 */ /* 0x000fe200097fe4ff */
[----:B------:R-:W-:Y:S01]  /*8a080*/  IADD3 R14, P2, R14, UR8, RZ ;  /* 0x000000080e0e7c10 */ /* 0x000fe2000ff5e0ff */
[----:B------:R-:W-:Y:S01]  /*8a090*/  IADD3.X R15, R15, UR5, RZ, P3, !PT ;  /* 0x000000050f0f7c10 */ /* 0x000fe20009ffe4ff */
[----:B------:R-:W-:Y:S01]  /*8a0a0*/  STL [R1+0x1f88], R27 ;  /* 0x001f881b01007387 */ /* 0x000fe20000100800 */
[----:B------:R-:W-:Y:S01]  /*8a0b0*/  IADD3 R18, P3, R18, UR8, RZ ;  /* 0x0000000812127c10 */ /* 0x000fe2000ff7e0ff */
[----:B------:R-:W-:Y:S01]  /*8a0c0*/  STL [R1+0x1f84], R10 ;  /* 0x001f840a01007387 */ /* 0x000fe20000100800 */
[----:B------:R-:W-:Y:S01]  /*8a0d0*/  IADD3.X R19, R19, UR5, RZ, P4, !PT ;  /* 0x0000000513137c10 */ /* 0x000fe2000a7fe4ff */
[----:B------:R-:W-:Y:S01]  /*8a0e0*/  STL [R1+0x1f3c], R11 ;  /* 0x001f3c0b01007387 */ /* 0x000fe20000100800 */
[----:B------:R-:W-:Y:S02]  /*8a0f0*/  STL [R1+0x1f80], R14 ;  /* 0x001f800e01007387 */ /* 0x000fe40000100800 */
[----:B------:R-:W-:Y:S02]  /*8a100*/  STL [R1+0x1f44], R15 ;  /* 0x001f440f01007387 */ /* 0x000fe40000100800 */
[----:B------:R-:W-:Y:S01]  /*8a110*/  STL [R1+0x1f7c], R18 ;  /* 0x001f7c1201007387 */ /* 0x000fe20000100800 */
[----:B------:R-:W-:Y:S01]  /*8a120*/  STL [R1+0x1f4c], R19 ;  /* 0x001f4c1301007387 */ /* 0x000fe20000100800 */
[----:B------:R-:W-:-:S02]  /*8a130*/  IADD3.X R22, R22, UR5, RZ, P5, !PT ;  /* 0x0000000516167c10 */ /* 0x000fc4000affe4ff */
[----:B------:R-:W-:Y:S02]  /*8a140*/  IADD3.X R23, R23, UR5, RZ, P6, !PT ;  /* 0x0000000517177c10 */ /* 0x000fe4000b7fe4ff */
[----:B---3--:R-:W-:-:S05]  /*8a150*/  IADD3.X R0, R0, UR5, RZ, P1, !PT ;  /* 0x0000000500007c10 */ /* 0x008fca0008ffe4ff */
[----:B------:R1:W-:Y:S01]  /*8a160*/  STL [R1+0x1f64], R0 ;  /* 0x001f640001007387 */ /* 0x0003e20000100800 */
[----:B------:R0:W-:Y:S03]  /*8a170*/  STL [R1+0x1f54], R22 ;  /* 0x001f541601007387 */ /* 0x0001e60000100800 */
[----:B-1----:R-:W1:Y:S01]  /*8a180*/  S2R R0, SR_TID.X ;  /* 0x0000000000007919 */ /* 0x002e620000002100 */
[----:B------:R0:W-:Y:S01]  /*8a190*/  STL [R1+0x1f5c], R23 ;  /* 0x001f5c1701007387 */ /* 0x0001e20000100800 */
[----:B-1----:R-:W-:-:S05]  /*8a1a0*/  LOP3.LUT R0, R0, 0x3f, RZ, 0xc0, !PT ;  /* 0x0000003f00007812 */ /* 0x002fca00078ec0ff */
[----:B------:R-:W-:Y:S02]  /*8a1b0*/  IMAD.SHL.U32 R0, R0, 0x2, RZ ;  /* 0x0000000200007824 */ /* 0x000fe400078e00ff */
[----:B0-----:R-:W2:Y:S04]  /*8a1c0*/  LDL.LU R22, [R1+0x1f6c] ;  /* 0x001f6c0001167983 */ /* 0x001ea80000300800 */
[----:B------:R-:W3:Y:S01]  /*8a1d0*/  LDL.LU R23, [R1+0x1f74] ;  /* 0x001f740001177983 */ /* 0x000ee20000300800 */
[----:B--2---:R-:W-:Y:S02]  /*8a1e0*/  IADD3.X R22, R22, UR5, RZ, P2, !PT ;  /* 0x0000000516167c10 */ /* 0x004fe400097fe4ff */
[----:B---3--:R-:W-:-:S05]  /*8a1f0*/  IADD3.X R23, R23, UR5, RZ, P3, !PT ;  /* 0x0000000517177c10 */ /* 0x008fca0009ffe4ff */
[----:B------:R0:W-:Y:S04]  /*8a200*/  STL [R1+0x1f74], R23 ;  /* 0x001f741701007387 */ /* 0x0001e80000100800 */
[----:B------:R0:W-:Y:S01]  /*8a210*/  STL [R1+0x1f6c], R22 ;  /* 0x001f6c1601007387 */ /* 0x0001e20000100800 */
[----:B------:R-:W-:Y:S01]  /*8a220*/  @!P0 CALL.REL.NOINC `(.L_x_2) ;  /* 0x0000001000008944 */ /* 0x000fe20003c00000 */
[----:B------:R-:W-:Y:S05]  /*8a230*/  BRA `(.L_x_3) ;  /* 0xfffb764000007947 */ /* 0x000fea000383ffff */
.L_x_2:
[----:B-----5:R1:W-:Y:S04]  /*8a240*/  STL [R1+0x2ba0], R21 ;  /* 0x002ba01501007387 */ /* 0x0203e80000100800 */
[----:B-1----:R-:W2:Y:S04]  /*8a250*/  LDL.LU R21, [R1+0x658] ;  /* 0x0006580001157983 */ /* 0x002ea80000300800 */
[----:B--2---:R1:W-:Y:S04]  /*8a260*/  STL [R1+0x2ba8], R21 ;  /* 0x002ba81501007387 */ /* 0x0043e80000100800 */
        /* <DEDUP_REMOVED lines=32> */
[----:B------:R2:W-:Y:S01]  /*8a470*/  STL [R1+0x2b9c], R20 ;  /* 0x002b9c1401007387 */ /* 0x0005e20000100800 */
[----:B-1----:R-:W-:-:S03]  /*8a480*/  IMAD.MOV.U32 R21, RZ, RZ, R7 ;  /* 0x000000ffff157224 */ /* 0x002fc600078e0007 */
[----:B--2---:R-:W2:Y:S04]  /*8a490*/  LDL.LU R20, [R1+0x66c] ;  /* 0x00066c0001147983 */ /* 0x004ea80000300800 */
        /* <DEDUP_REMOVED lines=35> */
[----:B------:R-:W2:Y:S04]  /*8a6d0*/  LDL.LU R0, [R1+0x45c] ;  /* 0x00045c0001007983 */ /* 0x000ea80000300800 */
[----:B------:R-:W2:Y:S01]  /*8a6e0*/  LDL.LU R2, [R1+0x458] ;  /* 0x0004580001027983 */ /* 0x000ea20000300800 */
[----:B-1----:R-:W-:-:S03]  /*8a6f0*/  IMAD.MOV.U32 R20, RZ, RZ, R6 ;  /* 0x000000ffff147224 */ /* 0x002fc600078e0006 */
[----:B------:R-:W3:Y:S04]  /*8a700*/  LDL.LU R24, [R1+0x7dc] ;  /* 0x0007dc0001187983 */ /* 0x000ee80000300800 */
[----:B------:R-:W3:Y:S04]  /*8a710*/  LDL.LU R25, [R1+0x7d8] ;  /* 0x0007d80001197983 */ /* 0x000ee80000300800 */
[----:B------:R-:W4:Y:S04]  /*8a720*/  LDL.LU R26, [R1+0x7ec] ;  /* 0x0007ec00011a7983 */ /* 0x000f280000300800 */
[----:B------:R-:W4:Y:S04]  /*8a730*/  LDL.LU R27, [R1+0x7e8] ;  /* 0x0007e800011b7983 */ /* 0x000f280000300800 */
[----:B------:R-:W2:Y:S04]  /*8a740*/  LDL.LU R6, [R1+0x7fc] ;  /* 0x0007fc0001067983 */ /* 0x000ea80000300800 */
[----:B------:R-:W2:Y:S04]  /*8a750*/  LDL.LU R7, [R1+0x7f8] ;  /* 0x0007f80001077983 */ /* 0x000ea80000300800 */
[----:B------:R-:W2:Y:S04]  /*8a760*/  LDL.LU R10, [R1+0x454] ;  /* 0x00045400010a7983 */ /* 0x000ea80000300800 */
[----:B------:R-:W2:Y:S04]  /*8a770*/  LDL.LU R11, [R1+0x450] ;  /* 0x00045000010b7983 */ /* 0x000ea80000300800 */
[----:B------:R-:W2:Y:S04]  /*8a780*/  LDL.LU R14, [R1+0x7d4] ;  /* 0x0007d400010e7983 */ /* 0x000ea80000300800 */
[----:B------:R-:W2:Y:S04]  /*8a790*/  LDL.LU R15, [R1+0x7d0] ;  /* 0x0007d000010f7983 */ /* 0x000ea80000300800 */
[----:B------:R-:W2:Y:S04]  /*8a7a0*/  LDL.LU R18, [R1+0x7e4] ;  /* 0x0007e40001127983 */ /* 0x000ea80000300800 */
[----:B------:R-:W2:Y:S04]  /*8a7b0*/  LDL.LU R19, [R1+0x7e0] ;  /* 0x0007e00001137983 */ /* 0x000ea80000300800 */
[----:B0-----:R-:W2:Y:S04]  /*8a7c0*/  LDL.LU R22, [R1+0x7f4] ;  /* 0x0007f40001167983 */ /* 0x001ea80000300800 */
[----:B------:R-:W2:Y:S04]  /*8a7d0*/  LDL.LU R23, [R1+0x7f0] ;  /* 0x0007f00001177983 */ /* 0x000ea80000300800 */
[----:B------:R0:W-:Y:S04]  /*8a7e0*/  STL [R1+0x280c], R5 ;  /* 0x00280c0501007387 */ /* 0x0001e80000100800 */
[----:B0-----:R-:W2:Y:S04]  /*8a7f0*/  LDL.LU R5, [R1+0x670] ;  /* 0x0006700001057983 */ /* 0x001ea80000300800 */
[----:B------:R0:W-:Y:S04]  /*8a800*/  STL [R1+0x2808], R4 ;  /* 0x0028080401007387 */ /* 0x0001e80000100800 */
[----:B0-----:R-:W2:Y:S04]  /*8a810*/  LDL.LU R4, [R1+0x674] ;  /* 0x0006740001047983 */ /* 0x001ea80000300800 */
[----:B------:R0:W-:Y:S04]  /*8a820*/  STL [R1+0x27fc], R9 ;  /* 0x0027fc0901007387 */ /* 0x0001e80000100800 */
[----:B0-----:R-:W2:Y:S04]  /*8a830*/  LDL.LU R9, [R1+0x660] ;  /* 0x0006600001097983 */ /* 0x001ea80000300800 */
[----:B------:R0:W-:Y:S04]  /*8a840*/  STL [R1+0x27f8], R8 ;  /* 0x0027f80801007387 */ /* 0x0001e80000100800 */
[----:B0-----:R-:W2:Y:S04]  /*8a850*/  LDL.LU R8, [R1+0x664] ;  /* 0x0006640001087983 */ /* 0x001ea80000300800 */
[----:B------:R0:W-:Y:S01]  /*8a860*/  STL [R1+0x27ec], R13 ;  /* 0x0027ec0d01007387 */ /* 0x0001e20000100800 */
[----:B------:R-:W-:-:S03]  /*8a870*/  F2FP.PACK_AB R21, R20, R21 ;  /* 0x000000151415723e */ /* 0x000fc600000000ff */
[----:B0-----:R-:W2:Y:S04]  /*8a880*/  LDL.LU R13, [R1+0x650] ;  /* 0x00065000010d7983 */ /* 0x001ea80000300800 */
        /* <DEDUP_REMOVED lines=12> */
[----:B------:R-:W2:Y:S04]  /*8a950*/  LDL.LU R20, [R1+0x2c2c] ;  /* 0x002c2c0001147983 */ /* 0x000ea80000300800 */
[----:B------:R0:W-:Y:S04]  /*8a960*/  STL [R1+0xa3c], R21 ;  /* 0x000a3c1501007387 */ /* 0x0001e80000100800 */
[----:B0-----:R-:W2:Y:S02]  /*8a970*/  LDL.LU R21, [R1+0x2c28] ;  /* 0x002c280001157983 */ /* 0x001ea40000300800 */
[----:B--2---:R-:W-:-:S02]  /*8a980*/  F2FP.PACK_AB R21, R20, R21 ;  /* 0x000000151415723e */ /* 0x004fc400000000ff */
        /* <DEDUP_REMOVED lines=65> */
[----:B------:R0:W-:Y:S01]  /*8ada0*/  STL [R1+0x9f8], R21 ;  /* 0x0009f81501007387 */ /* 0x0001e20000100800 */
[----:B------:R-:W-:-:S03]  /*8adb0*/  F2FP.PACK_AB R12, R12, R13 ;  /* 0x0000000d0c0c723e */ /* 0x000fc600000000ff */
[----:B0-----:R-:W4:Y:S01]  /*8adc0*/  LDL.LU R21, [R1+0x2ba0] ;  /* 0x002ba00001157983 */ /* 0x001f220000300800 */
[----:B------:R-:W-:Y:S02]  /*8add0*/  F2FP.PACK_AB R8, R8, R9 ;  /* 0x000000090808723e */ /* 0x000fe400000000ff */
[----:B------:R-:W-:Y:S02]  /*8ade0*/  F2FP.PACK_AB R2, R0, R2 ;  /* 0x000000020002723e */ /* 0x000fe400000000ff */
[----:B---3--:R-:W-:Y:S02]  /*8adf0*/  F2FP.PACK_AB R0, R24, R25 ;  /* 0x000000191800723e */ /* 0x008fe400000000ff */
[----:B--2---:R-:W-:Y:S02]  /*8ae00*/  F2FP.PACK_AB R28, R20, R28 ;  /* 0x0000001c141c723e */ /* 0x004fe400000000ff */
[----:B------:R-:W2:Y:S04]  /*8ae10*/  LDL.LU R20, [R1+0x2b9c] ;  /* 0x002b9c0001147983 */ /* 0x000ea80000300800 */
[----:B------:R0:W-:Y:S02]  /*8ae20*/  STL [R1+0x9f4], R28 ;  /* 0x0009f41c01007387 */ /* 0x0001e40000100800 */
[----:B0-----:R-:W-:-:S02]  /*8ae30*/  F2FP.PACK_AB R28, R3, R29 ;  /* 0x0000001d031c723e */ /* 0x001fc400000000ff */
[----:B------:R-:W-:-:S03]  /*8ae40*/  F2FP.PACK_AB R3, R16, R17 ;  /* 0x000000111003723e */ /* 0x000fc600000000ff */
[----:B------:R-:W-:Y:S04]  /*8ae50*/  STL [R1+0x9f0], R28 ;  /* 0x0009f01c01007387 */ /* 0x000fe80000100800 */
[----:B------:R0:W-:Y:S04]  /*8ae60*/  STL [R1+0x9ec], R3 ;  /* 0x0009ec0301007387 */ /* 0x0001e80000100800 */
[----:B------:R-:W-:Y:S01]  /*8ae70*/  STL [R1+0x9e8], R12 ;  /* 0x0009e80c01007387 */ /* 0x000fe20000100800 */
[----:B0-----:R-:W-:-:S03]  /*8ae80*/  F2FP.PACK_AB R3, R4, R5 ;  /* 0x000000050403723e */ /* 0x001fc600000000ff */
[----:B------:R-:W-:Y:S04]  /*8ae90*/  STL [R1+0x9e4], R8 ;  /* 0x0009e40801007387 */ /* 0x000fe80000100800 */
[----:B------:R4:W-:Y:S04]  /*8aea0*/  STL [R1+0x9e0], R3 ;  /* 0x0009e00301007387 */ /* 0x0009e80000100800 */
[----:B------:R0:W-:Y:S01]  /*8aeb0*/  STL [R1+0x9dc], R2 ;  /* 0x0009dc0201007387 */ /* 0x0001e20000100800 */
[----:B----4-:R-:W-:-:S03]  /*8aec0*/  F2FP.PACK_AB R3, R26, R27 ;  /* 0x0000001b1a03723e */ /* 0x010fc600000000ff */
[----:B------:R1:W-:Y:S01]  /*8aed0*/  STL [R1+0x9d8], R0 ;  /* 0x0009d80001007387 */ /* 0x0003e20000100800 */
[----:B0-----:R-:W-:-:S03]  /*8aee0*/  F2FP.PACK_AB R2, R6, R7 ;  /* 0x000000070602723e */ /* 0x001fc600000000ff */
[----:B------:R0:W-:Y:S01]  /*8aef0*/  STL [R1+0x9d4], R3 ;  /* 0x0009d40301007387 */ /* 0x0001e20000100800 */
[----:B-1----:R-:W-:-:S03]  /*8af00*/  F2FP.PACK_AB R0, R10, R11 ;  /* 0x0000000b0a00723e */ /* 0x002fc600000000ff */
[----:B------:R1:W-:Y:S01]  /*8af10*/  STL [R1+0x9d0], R2 ;  /* 0x0009d00201007387 */ /* 0x0003e20000100800 */
[----:B0-----:R-:W-:-:S03]  /*8af20*/  F2FP.PACK_AB R3, R14, R15 ;  /* 0x0000000f0e03723e */ /* 0x001fc600000000ff */
[----:B------:R0:W-:Y:S04]  /*8af30*/  STL [R1+0x7dc], R0 ;  /* 0x0007dc0001007387 */ /* 0x0001e80000100800 */
[----:B------:R-:W-:Y:S04]  /*8af40*/  STL [R1+0x7d8], R3 ;  /* 0x0007d80301007387 */ /* 0x000fe80000100800 */
[----:B------:R-:W3:Y:S01]  /*8af50*/  LDL.LU R28, [R1+0x698] ;  /* 0x00069800011c7983 */ /* 0x000ee20000300800 */
[----:B-1----:R-:W-:Y:S02]  /*8af60*/  F2FP.PACK_AB R2, R18, R19 ;  /* 0x000000131202723e */ /* 0x002fe400000000ff */
[----:B0-----:R-:W-:-:S03]  /*8af70*/  F2FP.PACK_AB R0, R22, R23 ;  /* 0x000000171600723e */ /* 0x001fc600000000ff */
[----:B------:R-:W-:Y:S04]  /*8af80*/  STL [R1+0x7d4], R2 ;  /* 0x0007d40201007387 */ /* 0x000fe80000100800 */
[----:B---3--:R0:W-:Y:S04]  /*8af90*/  STL [R1+0x2b14], R28 ;  /* 0x002b141c01007387 */ /* 0x0081e80000100800 */
[----:B------:R-:W-:Y:S04]  /*8afa0*/  STL [R1+0x7d0], R0 ;  /* 0x0007d00001007387 */ /* 0x000fe80000100800 */
[----:B0-----:R-:W3:Y:S04]  /*8afb0*/  LDL.LU R28, [R1+0x688] ;  /* 0x00068800011c7983 */ /* 0x001ee80000300800 */
[----:B---3--:R0:W-:Y:S04]  /*8afc0*/  STL [R1+0x2b1c], R28 ;  /* 0x002b1c1c01007387 */ /* 0x0081e80000100800 */
        /* <DEDUP_REMOVED lines=29> */
[----:B---3--:R-:W-:Y:S04]  /*8b1a0*/  STL [R1+0x2b94], R28 ;  /* 0x002b941c01007387 */ /* 0x008fe80000100800 */
[----:B------:R-:W3:Y:S04]  /*8b1b0*/  LDL.LU R3, [R1+0x6ac] ;  /* 0x0006ac0001037983 */ /* 0x000ee80000300800 */
        /* <DEDUP_REMOVED lines=33> */
[----:B0-----:R-:W3:Y:S01]  /*8b3d0*/  LDL.LU R3, [R1+0x21c] ;  /* 0x00021c0001037983 */ /* 0x001ee20000300800 */
[----:B------:R-:W-:-:S03]  /*8b3e0*/  IMAD.MOV.U32 R28, RZ, RZ, R21 ;  /* 0x000000ffff1c7224 */ /* 0x000fc600078e0015 */
[----:B---3--:R2:W-:Y:S04]  /*8b3f0*/  STL [R1+0x2b98], R3 ;  /* 0x002b980301007387 */ /* 0x0085e80000100800 */
[----:B------:R-:W3:Y:S04]  /*8b400*/  LDL.LU R29, [R1+0x6a8] ;  /* 0x0006a800011d7983 */ /* 0x000ee80000300800 */
[----:B------:R-:W4:Y:S04]  /*8b410*/  LDL.LU R16, [R1+0x6bc] ;  /* 0x0006bc0001107983 */ /* 0x000f280000300800 */
[----:B------:R-:W4:Y:S04]  /*8b420*/  LDL.LU R17, [R1+0x6b8] ;  /* 0x0006b80001117983 */ /* 0x000f280000300800 */
[----:B------:R-:W3:Y:S04]  /*8b430*/  LDL.LU R12, [R1+0x684] ;  /* 0x00068400010c7983 */ /* 0x000ee80000300800 */
        /* <DEDUP_REMOVED lines=10> */
[----:B------:R-:W3:Y:S01]  /*8b4e0*/  LDL.LU R27, [R1+0x818] ;  /* 0x00081800011b7983 */ /* 0x000ee20000300800 */
[----:B--2---:R-:W-:-:S03]  /*8b4f0*/  IMAD.MOV.U32 R3, RZ, RZ, R20 ;  /* 0x000000ffff037224 */ /* 0x004fc600078e0014 */
[----:B------:R-:W2:Y:S04]  /*8b500*/  LDL.LU R6, [R1+0x82c] ;  /* 0x00082c0001067983 */ /* 0x000ea80000300800 */
[----:B------:R-:W2:Y:S04]  /*8b510*/  LDL.LU R7, [R1+0x828] ;  /* 0x0008280001077983 */ /* 0x000ea80000300800 */
[----:B------:R-:W2:Y:S04]  /*8b520*/  LDL.LU R10, [R1+0x83c] ;  /* 0x00083c00010a7983 */ /* 0x000ea80000300800 */
[----:B------:R-:W2:Y:S04]  /*8b530*/  LDL.LU R11, [R1+0x838] ;  /* 0x00083800010b7983 */ /* 0x000ea80000300800 */
[----:B------:R-:W2:Y:S01]  /*8b540*/  LDL.LU R14, [R1+0x804] ;  /* 0x00080400010e7983 */ /* 0x000ea20000300800 */
[----:B------:R-:W-:-:S03]  /*8b550*/  F2FP.PACK_AB R28, R3, R28 ;  /* 0x0000001c031c723e */ /* 0x000fc600000000ff */
        /* <DEDUP_REMOVED lines=75> */
[----:B------:R-:W2:Y:S01]  /*8ba10*/  LDL.LU R3, [R1+0x2b10] ;  /* 0x002b100001037983 */ /* 0x000ea20000300800 */
[----:B----4-:R-:W-:-:S03]  /*8ba20*/  F2FP.PACK_AB R16, R16, R17 ;  /* 0x000000111010723e */ /* 0x010fc600000000ff */
[----:B------:R2:W-:Y:S01]  /*8ba30*/  STL [R1+0x488], R28 ;  /* 0x0004881c01007387 */ /* 0x0005e20000100800 */
[----:B---3--:R-:W-:Y:S02]  /*8ba40*/  F2FP.PACK_AB R8, R8, R9 ;  /* 0x000000090808723e */ /* 0x008fe400000000ff */
[----:B------:R-:W-:Y:S02]  /*8ba50*/  F2FP.PACK_AB R4, R4, R5 ;  /* 0x000000050404723e */ /* 0x000fe400000000ff */
[----:B--2---:R-:W-:Y:S02]  /*8ba60*/  F2FP.PACK_AB R28, R3, R29 ;  /* 0x0000001d031c723e */ /* 0x004fe400000000ff */
[----:B------:R-:W-:-:S03]  /*8ba70*/  F2FP.PACK_AB R3, R12, R13 ;  /* 0x0000000d0c03723e */ /* 0x000fc600000000ff */
[----:B------:R-:W-:Y:S04]  /*8ba80*/  STL [R1+0x484], R28 ;  /* 0x0004841c01007387 */ /* 0x000fe80000100800 */
[----:B------:R-:W-:Y:S04]  /*8ba90*/  STL [R1+0x480], R16 ;  /* 0x0004801001007387 */ /* 0x000fe80000100800 */
[----:B------:R0:W-:Y:S04]  /*8baa0*/  STL [R1+0x47c], R3 ;  /* 0x00047c0301007387 */ /* 0x0001e80000100800 */
[----:B------:R-:W-:Y:S01]  /*8bab0*/  STL [R1+0x478], R8 ;  /* 0x0004780801007387 */ /* 0x000fe20000100800 */
[----:B0-----:R-:W-:-:S03]  /*8bac0*/  F2FP.PACK_AB R3, R0, R2 ;  /* 0x000000020003723e */ /* 0x001fc600000000ff */
[----:B------:R-:W-:Y:S01]  /*8bad0*/  STL [R1+0x474], R4 ;  /* 0x0004740401007387 */ /* 0x000fe20000100800 */
[----:B------:R-:W-:Y:S02]  /*8bae0*/  F2FP.PACK_AB R2, R24, R25 ;  /* 0x000000191802723e */ /* 0x000fe400000000ff */
[----:B------:R-:W-:Y:S01]  /*8baf0*/  F2FP.PACK_AB R0, R26, R27 ;  /* 0x0000001b1a00723e */ /* 0x000fe200000000ff */
[----:B------:R0:W-:Y:S04]  /*8bb00*/  STL [R1+0x470], R3 ;  /* 0x0004700301007387 */ /* 0x0001e80000100800 */
[----:B------:R1:W-:Y:S01]  /*8bb10*/  STL [R1+0x46c], R2 ;  /* 0x00046c0201007387 */ /* 0x0003e20000100800 */
[----:B0-----:R-:W-:-:S03]  /*8bb20*/  F2FP.PACK_AB R3, R6, R7 ;  /* 0x000000070603723e */ /* 0x001fc600000000ff */
[----:B------:R0:W-:Y:S01]  /*8bb30*/  STL [R1+0x468], R0 ;  /* 0x0004680001007387 */ /* 0x0001e20000100800 */
[----:B-1----:R-:W-:-:S03]  /*8bb40*/  F2FP.PACK_AB R2, R10, R11 ;  /* 0x0000000b0a02723e */ /* 0x002fc600000000ff */
[----:B------:R1:W-:Y:S01]  /*8bb50*/  STL [R1+0x464], R3 ;  /* 0x0004640301007387 */ /* 0x0003e20000100800 */
[----:B0-----:R-:W-:-:S03]  /*8bb60*/  F2FP.PACK_AB R0, R14, R15 ;  /* 0x0000000f0e00723e */ /* 0x001fc600000000ff */
[----:B------:R0:W-:Y:S01]  /*8bb70*/  STL [R1+0x460], R2 ;  /* 0x0004600201007387 */ /* 0x0001e20000100800 */
[----:B-1----:R-:W-:-:S03]  /*8bb80*/  F2FP.PACK_AB R3, R18, R19 ;  /* 0x000000131203723e */ /* 0x002fc600000000ff */
[----:B------:R1:W-:Y:S04]  /*8bb90*/  STL [R1+0x45c], R0 ;  /* 0x00045c0001007387 */ /* 0x0003e80000100800 */
[----:B------:R-:W-:Y:S04]  /*8bba0*/  STL [R1+0x458], R3 ;  /* 0x0004580301007387 */ /* 0x000fe80000100800 */
[----:B------:R-:W2:Y:S01]  /*8bbb0*/  LDL.LU R28, [R1+0x6d8] ;  /* 0x0006d800011c7983 */ /* 0x000ea20000300800 */
[----:B0-----:R-:W-:Y:S02]  /*8bbc0*/  F2FP.PACK_AB R2, R20, R21 ;  /* 0x000000151402723e */ /* 0x001fe400000000ff */
[----:B-1----:R-:W-:-:S03]  /*8bbd0*/  F2FP.PACK_AB R0, R22, R23 ;  /* 0x000000171600723e */ /* 0x002fc600000000ff */
[----:B------:R-:W-:Y:S04]  /*8bbe0*/  STL [R1+0x454], R2 ;  /* 0x0004540201007387 */ /* 0x000fe80000100800 */
[----:B--2---:R0:W-:Y:S04]  /*8bbf0*/  STL [R1+0x2a88], R28 ;  /* 0x002a881c01007387 */ /* 0x0041e80000100800 */
[----:B------:R-:W-:Y:S04]  /*8bc00*/  STL [R1+0x450], R0 ;  /* 0x0004500001007387 */ /* 0x000fe80000100800 */
[----:B0-----:R-:W2:Y:S04]  /*8bc10*/  LDL.LU R28, [R1+0x6c8] ;  /* 0x0006c800011c7983 */ /* 0x001ea80000300800 */
[----:B--2---:R0:W-:Y:S04]  /*8bc20*/  STL [R1+0x2a90], R28 ;  /* 0x002a901c01007387 */ /* 0x0041e80000100800 */
        /* <DEDUP_REMOVED lines=67> */
[----:B0-----:R-:W2:Y:S04]  /*8c060*/  LDL.LU R3, [R1+0x24c] ;  /* 0x00024c0001037983 */ /* 0x001ea80000300800 */
        /* <DEDUP_REMOVED lines=27> */
[----:B--2---:R-:W-:-:S03]  /*8c220*/  F2FP.PACK_AB R28, R3, R28 ;  /* 0x0000001c031c723e */ /* 0x004fc600000000ff */
        /* <DEDUP_REMOVED lines=654> */
[----:B------:R-:W2:Y:S03]  /*8eb10*/  LDL.LU R3, [R1+0x28f0] ;  /* 0x0028f00001037983 */ /* 0x000ea60000300800 */
[----:B------:R0:W-:Y:S02]  /*8eb20*/  STL [R1+0xe0], R28 ;  /* 0x0000e01c01007387 */ /* 0x0001e40000100800 */
[----:B0-----:R-:W2:Y:S02]  /*8eb30*/  LDL.LU R28, [R1+0x28ec] ;  /* 0x0028ec00011c7983 */ /* 0x001ea40000300800 */
[----:B--2---:R-:W-:Y:S02]  /*8eb40*/  F2FP.PACK_AB R28, R3, R28 ;  /* 0x0000001c031c723e */ /* 0x004fe400000000ff */
[----:B------:R-:W2:Y:S03]  /*8eb50*/  LDL.LU R3, [R1+0x28e8] ;  /* 0x0028e80001037983 */ /* 0x000ea60000300800 */
[----:B------:R0:W-:Y:S02]  /*8eb60*/  STL [R1+0xdc], R28 ;  /* 0x0000dc1c01007387 */ /* 0x0001e40000100800 */
[----:B0-----:R-:W2:Y:S02]  /*8eb70*/  LDL.LU R28, [R1+0x28e4] ;  /* 0x0028e400011c7983 */ /* 0x001ea40000300800 */
[----:B--2---:R-:W-:-:S02]  /*8eb80*/  F2FP.PACK_AB R28, R3, R28 ;  /* 0x0000001c031c723e */ /* 0x004fc400000000ff */
[----:B------:R-:W2:Y:S03]  /*8eb90*/  LDL.LU R3, [R1+0x28e0] ;  /* 0x0028e00001037983 */ /* 0x000ea60000300800 */
[----:B------:R2:W-:Y:S01]  /*8eba0*/  STL [R1+0xd8], R28 ;  /* 0x0000d81c01007387 */ /* 0x0005e20000100800 */
[----:B----4-:R-:W-:Y:S02]  /*8ebb0*/  F2FP.PACK_AB R16, R16, R17 ;  /* 0x000000111010723e */ /* 0x010fe400000000ff */
[----:B---3--:R-:W-:Y:S02]  /*8ebc0*/  F2FP.PACK_AB R8, R8, R9 ;  /* 0x000000090808723e */ /* 0x008fe400000000ff */
[----:B------:R-:W-:Y:S02]  /*8ebd0*/  F2FP.PACK_AB R4, R4, R5 ;  /* 0x000000050404723e */ /* 0x000fe400000000ff */
[----:B--2---:R-:W-:Y:S01]  /*8ebe0*/  F2FP.PACK_AB R28, R3, R29 ;  /* 0x0000001d031c723e */ /* 0x004fe200000000ff */
[----:B------:R-:W-:-:S04]  /*8ebf0*/  F2FP.PACK_AB R3, R12, R13 ;  /* 0x0000000d0c03723e */ /* 0x000fc800000000ff */
[----:B------:R-:W-:Y:S01]  /*8ec00*/  STL [R1+0xd4], R28 ;  /* 0x0000d41c01007387 */ /* 0x000fe20000100800 */
[----:B------:R-:W-:Y:S02]  /*8ec10*/  STL [R1+0xd0], R16 ;  /* 0x0000d01001007387 */ /* 0x000fe40000100800 */
[----:B------:R0:W-:Y:S02]  /*8ec20*/  STL [R1+0xcc], R3 ;  /* 0x0000cc0301007387 */ /* 0x0001e40000100800 */
[----:B------:R-:W-:Y:S01]  /*8ec30*/  STL [R1+0xc8], R8 ;  /* 0x0000c80801007387 */ /* 0x000fe20000100800 */
[----:B------:R-:W-:Y:S01]  /*8ec40*/  STL [R1+0xc4], R4 ;  /* 0x0000c40401007387 */ /* 0x000fe20000100800 */
[----:B0-----:R-:W-:Y:S01]  /*8ec50*/  F2FP.PACK_AB R3, R0, R2 ;  /* 0x000000020003723e */ /* 0x001fe200000000ff */
[----:B------:R-:W-:Y:S01]  /*8ec60*/  F2FP.PACK_AB R2, R24, R25 ;  /* 0x000000191802723e */ /* 0x000fe200000000ff */
[----:B------:R-:W-:-:S03]  /*8ec70*/  F2FP.PACK_AB R0, R26, R27 ;  /* 0x0000001b1a00723e */ /* 0x000fc600000000ff */
[----:B------:R0:W-:Y:S01]  /*8ec80*/  STL [R1+0xc0], R3 ;  /* 0x0000c00301007387 */ /* 0x0001e20000100800 */
[----:B------:R1:W-:Y:S02]  /*8ec90*/  STL [R1+0xbc], R2 ;  /* 0x0000bc0201007387 */ /* 0x0003e40000100800 */
[----:B------:R2:W-:Y:S01]  /*8eca0*/  STL [R1+0xb8], R0 ;  /* 0x0000b80001007387 */ /* 0x0005e20000100800 */
[----:B0-----:R-:W-:Y:S02]  /*8ecb0*/  F2FP.PACK_AB R3, R6, R7 ;  /* 0x000000070603723e */ /* 0x001fe400000000ff */
[----:B-1----:R-:W-:Y:S02]  /*8ecc0*/  F2FP.PACK_AB R2, R10, R11 ;  /* 0x0000000b0a02723e */ /* 0x002fe400000000ff */
[----:B--2---:R-:W-:Y:S01]  /*8ecd0*/  F2FP.PACK_AB R0, R14, R15 ;  /* 0x0000000f0e00723e */ /* 0x004fe200000000ff */
[----:B------:R0:W-:Y:S02]  /*8ece0*/  STL [R1+0xb4], R3 ;  /* 0x0000b40301007387 */ /* 0x0001e40000100800 */
[----:B------:R1:W-:Y:S02]  /*8ecf0*/  STL [R1+0xb0], R2 ;  /* 0x0000b00201007387 */ /* 0x0003e40000100800 */
[----:B------:R2:W-:Y:S01]  /*8ed00*/  STL [R1+0xac], R0 ;  /* 0x0000ac0001007387 */ /* 0x0005e20000100800 */
[----:B0-----:R-:W-:-:S05]  /*8ed10*/  F2FP.PACK_AB R3, R18, R19 ;  /* 0x000000131203723e */ /* 0x001fca00000000ff */
[----:B------:R-:W-:Y:S01]  /*8ed20*/  STL [R1+0xa8], R3 ;  /* 0x0000a80301007387 */ /* 0x000fe20000100800 */
[----:B------:R-:W3:Y:S01]  /*8ed30*/  LDL.LU R28, [R1+0x3e8] ;  /* 0x0003e800011c7983 */ /* 0x000ee20000300800 */
[----:B-1----:R-:W-:Y:S02]  /*8ed40*/  F2FP.PACK_AB R2, R20, R21 ;  /* 0x000000151402723e */ /* 0x002fe400000000ff */
[----:B--2---:R-:W-:-:S03]  /*8ed50*/  F2FP.PACK_AB R0, R22, R23 ;  /* 0x000000171600723e */ /* 0x004fc600000000ff */
[----:B------:R-:W-:Y:S04]  /*8ed60*/  STL [R1+0xa4], R2 ;  /* 0x0000a40201007387 */ /* 0x000fe80000100800 */
[----:B---3--:R0:W-:Y:S01]  /*8ed70*/  STL [R1+0x2858], R28 ;  /* 0x0028581c01007387 */ /* 0x0081e20000100800 */
[----:B------:R-:W-:Y:S03]  /*8ed80*/  STL [R1+0xa0], R0 ;  /* 0x0000a00001007387 */ /* 0x000fe60000100800 */
        /* <DEDUP_REMOVED lines=32> */
[----:B0-----:R-:W2:Y:S01]  /*8ef90*/  LDL.LU R28, [R1+0x348] ;  /* 0x00034800011c7983 */ /* 0x001ea20000300800 */
[----:B------:R-:W3:Y:S03]  /*8efa0*/  LDL.LU R3, [R1+0x3fc] ;  /* 0x0003fc0001037983 */ /* 0x000ee60000300800 */
        /* <DEDUP_REMOVED lines=35> */
[----:B0-----:R-:W2:Y:S01]  /*8f1e0*/  LDL.LU R3, [R1+0x34c] ;  /* 0x00034c0001037983 */ /* 0x001ea20000300800 */
[----:B------:R-:W3:Y:S02]  /*8f1f0*/  LDL.LU R29, [R1+0x3f8] ;  /* 0x0003f800011d7983 */ /* 0x000ee40000300800 */
[----:B------:R-:W4:Y:S02]  /*8f200*/  LDL.LU R16, [R1+0x40c] ;  /* 0x00040c0001107983 */ /* 0x000f240000300800 */
[----:B------:R-:W4:Y:S01]  /*8f210*/  LDL.LU R17, [R1+0x408] ;  /* 0x0004080001117983 */ /* 0x000f220000300800 */
        /* <DEDUP_REMOVED lines=94> */
[----:B------:R2:W-:Y:S01]  /*8f800*/  STL [R1+0x58], R28 ;  /* 0x0000581c01007387 */ /* 0x0005e20000100800 */
[----:B----4-:R-:W-:-:S02]  /*8f810*/  F2FP.PACK_AB R16, R16, R17 ;  /* 0x000000111010723e */ /* 0x010fc400000000ff */
        /* <DEDUP_REMOVED lines=65> */
[----:B------:R-:W2:Y:S02]  /*8fc30*/  LDL.LU R11, [R1+0x610] ;  /* 0x00061000010b7983 */ /* 0x000ea40000300800 */
[----:B--2---:R0:W-:Y:S04]  /*8fc40*/  STL [R1+0x2804], R11 ;  /* 0x0028040b01007387 */ /* 0x0041e80000100800 */
[----:B0-----:R-:W2:Y:S01]  /*8fc50*/  LDL.LU R11, [R1+0x64c] ;  /* 0x00064c00010b7983 */ /* 0x001ea20000300800 */
[----:B------:R-:W2:Y:S03]  /*8fc60*/  LDL.LU R9, [R1+0x624] ;  /* 0x0006240001097983 */ /* 0x000ea60000300800 */
[----:B--2---:R0:W-:Y:S04]  /*8fc70*/  STL [R1+0x2800], R9 ;  /* 0x0028000901007387 */ /* 0x0041e80000100800 */
[----:B0-----:R-:W2:Y:S01]  /*8fc80*/  LDL.LU R9, [R1+0x614] ;  /* 0x0006140001097983 */ /* 0x001ea20000300800 */
[----:B------:R-:W2:Y:S02]  /*8fc90*/  LDL.LU R10, [R1+0x620] ;  /* 0x00062000010a7983 */ /* 0x000ea40000300800 */
[----:B------:R-:W2:Y:S02]  /*8fca0*/  LDL.LU R8, [R1+0x634] ;  /* 0x0006340001087983 */ /* 0x000ea40000300800 */
        /* <DEDUP_REMOVED lines=16> */
[----:B------:R-:W2:Y:S01]  /*8fdb0*/  LDL.LU R29, [R1+0x98c] ;  /* 0x00098c00011d7983 */ /* 0x000ea20000300800 */
[----:B------:R-:W-:Y:S01]  /*8fdc0*/  F2FP.PACK_AB R7, R5, R7 ;  /* 0x000000070507723e */ /* 0x000fe200000000ff */
        /* <DEDUP_REMOVED lines=43> */
[----:B------:R0:W-:Y:S02]  /*90080*/  STL [R1], R7 ;  /* 0x0000000701007387 */ /* 0x0001e40000100800 */
[----:B0-----:R-:W2:Y:S02]  /*90090*/  LDL.LU R7, [R1+0x2814] ;  /* 0x0028140001077983 */ /* 0x001ea40000300800 */
[----:B--2---:R-:W-:Y:S02]  /*900a0*/  F2FP.PACK_AB R7, R5, R7 ;  /* 0x000000070507723e */ /* 0x004fe400000000ff */
[----:B------:R-:W3:Y:S02]  /*900b0*/  LDL.LU R5, [R1+0x2810] ;  /* 0x0028100001057983 */ /* 0x000ee40000300800 */
[----:B---3--:R-:W-:-:S02]  /*900c0*/  F2FP.PACK_AB R6, R5, R6 ;  /* 0x000000060506723e */ /* 0x008fc400000000ff */
[----:B------:R-:W4:Y:S02]  /*900d0*/  LDL.LU R5, [R1+0x280c] ;  /* 0x00280c0001057983 */ /* 0x000f240000300800 */
[----:B----4-:R-:W-:Y:S02]  /*900e0*/  F2FP.PACK_AB R5, R4, R5 ;  /* 0x000000050405723e */ /* 0x010fe400000000ff */
[----:B------:R-:W2:Y:S02]  /*900f0*/  LDL.LU R4, [R1+0x2808] ;  /* 0x0028080001047983 */ /* 0x000ea40000300800 */
[----:B--2---:R-:W-:Y:S02]  /*90100*/  F2FP.PACK_AB R4, R11, R4 ;  /* 0x000000040b04723e */ /* 0x004fe400000000ff */
[----:B------:R-:W2:Y:S02]  /*90110*/  LDL.LU R11, [R1+0x2804] ;  /* 0x00280400010b7983 */ /* 0x000ea40000300800 */
[----:B--2---:R-:W-:-:S02]  /*90120*/  F2FP.PACK_AB R11, R9, R11 ;  /* 0x0000000b090b723e */ /* 0x004fc400000000ff */
[----:B------:R-:W2:Y:S02]  /*90130*/  LDL.LU R9, [R1+0x2800] ;  /* 0x0028000001097983 */ /* 0x000ea40000300800 */
[----:B--2---:R-:W-:Y:S02]  /*90140*/  F2FP.PACK_AB R10, R9, R10 ;  /* 0x0000000a090a723e */ /* 0x004fe400000000ff */
        /* <DEDUP_REMOVED lines=20> */
[----:B------:R-:W2:Y:S01]  /*90290*/  LDL.LU R29, [R1+0x27d4] ;  /* 0x0027d400011d7983 */ /* 0x000ea20000300800 */
[----:B------:R-:W-:Y:S02]  /*902a0*/  F2FP.PACK_AB R22, R3, R22 ;  /* 0x000000160316723e */ /* 0x000fe400000000ff */
[----:B------:R-:W-:-:S02]  /*902b0*/  F2FP.PACK_AB R21, R28, R21 ;  /* 0x000000151c15723e */ /* 0x000fc400000000ff */
[----:B--2---:R-:W-:Y:S02]  /*902c0*/  F2FP.PACK_AB R23, R29, R23 ;  /* 0x000000171d17723e */ /* 0x004fe400000000ff */
[----:B------:R-:W2:Y:S01]  /*902d0*/  LDL.LU R29, [R1+0x27d0] ;  /* 0x0027d000011d7983 */ /* 0x000ea20000300800 */
[----:B------:R-:W3:Y:S02]  /*902e0*/  LDL.LU R3, [R1+0x27cc] ;  /* 0x0027cc0001037983 */ /* 0x000ee40000300800 */
[----:B------:R-:W3:Y:S01]  /*902f0*/  LDL.LU R28, [R1+0x27c8] ;  /* 0x0027c800011c7983 */ /* 0x000ee20000300800 */
[----:B------:R-:W-:Y:S02]  /*90300*/  F2FP.PACK_AB R26, R24, R26 ;  /* 0x0000001a181a723e */ /* 0x000fe400000000ff */
[----:B------:R-:W-:Y:S02]  /*90310*/  F2FP.PACK_AB R20, R0, R20 ;  /* 0x000000140014723e */ /* 0x000fe400000000ff */
[----:B------:R-:W-:-:S02]  /*90320*/  F2FP.PACK_AB R27, R2, R27 ;  /* 0x0000001b021b723e */ /* 0x000fc400000000ff */
[----:B--2---:R-:W-:Y:S02]  /*90330*/  F2FP.PACK_AB R25, R25, R29 ;  /* 0x0000001d1919723e */ /* 0x004fe400000000ff */
[----:B---3--:R-:W-:Y:S02]  /*90340*/  F2FP.PACK_AB R24, R28, R3 ;  /* 0x000000031c18723e */ /* 0x008fe400000000ff */
.L_x_1:
[----:B0-----:R-:W2:Y:S04]  /*90350*/  LDL.LU R0, [R1+0x1fb8] ;  /* 0x001fb80001007983 */ /* 0x001ea80000300800 */
[----:B------:R-:W0:Y:S04]  /*90360*/  S2R R3, SR_TID.X ;  /* 0x0000000000037919 */ /* 0x000e280000002100 */
[----:B------:R-:W-:Y:S01]  /*90370*/  STL [R1+0x2818], R26 ;  /* 0x0028181a01007387 */ /* 0x000fe20000100800 */
[----:B0-----:R-:W-:-:S05]  /*90380*/  IMAD.SHL.U32 R28, R3, 0x100, RZ ;  /* 0x00000100031c7824 */ /* 0x001fca00078e00ff */
[----:B------:R-:W-:Y:S01]  /*90390*/  LOP3.LUT R28, R28, 0x1800, RZ, 0xc0, !PT ;  /* 0x000018001c1c7812 */ /* 0x000fe200078ec0ff */
[----:B------:R-:W-:Y:S03]  /*903a0*/  BAR.SYNC.DEFER_BLOCKING 0x0 ;  /* 0x0000000000007b1d */ /* 0x000fe60000010000 */
[----:B--2---:R-:W-:Y:S01]  /*903b0*/  LOP3.LUT R28, R28, 0x460, R0, 0xf8, !PT ;  /* 0x000004601c1c7812 */ /* 0x004fe200078ef800 */
[----:B------:R-:W-:-:S05]  /*903c0*/  IMAD.SHL.U32 R0, R3, 0x4, RZ ;  /* 0x0000000403007824 */ /* 0x000fca00078e00ff */
[----:B------:R-:W-:-:S05]  /*903d0*/  LOP3.LUT R28, R28, 0x70, R0, 0x78, !PT ;  /* 0x000000701c1c7812 */ /* 0x000fca00078e7800 */
[----:B------:R0:W-:Y:S04]  /*903e0*/  STS.128 [R28], R24 ;  /* 0x000000181c007388 */ /* 0x0001e80000000c00 */
[----:B------:R1:W-:Y:S04]  /*903f0*/  STS.128 [R28+0x80], R20 ;  /* 0x000080141c007388 */ /* 0x0003e80000000c00 */
[----:B0-----:R-:W2:Y:S04]  /*90400*/  LDL.LU R24, [R1+0x10] ;  /* 0x0000100001187983 */ /* 0x001ea80000300800 */
[----:B------:R-:W2:Y:S04]  /*90410*/  LDL.LU R25, [R1+0x14] ;  /* 0x0000140001197983 */ /* 0x000ea80000300800 */
[----:B------:R-:W2:Y:S04]  /*90420*/  LDL.LU R26, [R1+0x18] ;  /* 0x00001800011a7983 */ /* 0x000ea80000300800 */
[----:B------:R-:W2:Y:S04]  /*90430*/  LDL.LU R27, [R1+0x1c] ;  /* 0x00001c00011b7983 */ /* 0x000ea80000300800 */
[----:B-1----:R-:W3:Y:S04]  /*90440*/  LDL.LU R20, [R1] ;  /* 0x0000000001147983 */ /* 0x002ee80000300800 */
[----:B------:R-:W3:Y:S04]  /*90450*/  LDL.LU R21, [R1+0x4] ;  /* 0x0000040001157983 */ /* 0x000ee80000300800 */
[----:B------:R-:W3:Y:S04]  /*90460*/  LDL.LU R22, [R1+0x8] ;  /* 0x0000080001167983 */ /* 0x000ee80000300800 */
[----:B------:R-:W3:Y:S01]  /*90470*/  LDL.LU R23, [R1+0xc] ;  /* 0x00000c0001177983 */ /* 0x000ee20000300800 */
[C---:B------:R-:W-:Y:S01]  /*90480*/  LOP3.LUT R2, R3.reuse, 0x3f, RZ, 0xc0, !PT ;  /* 0x0000003f03027812 */ /* 0x040fe200078ec0ff */
[----:B------:R-:W-:-:S02]  /*90490*/  IMAD.SHL.U32 R3, R3, 0x400, RZ ;  /* 0x0000040003037824 */ /* 0x000fc400078e00ff */
[----:B------:R-:W-:Y:S03]  /*904a0*/  STS.128 [R28+0x100], R16 ;  /* 0x000100101c007388 */ /* 0x000fe60000000c00 */
[----:B------:R-:W-:Y:S01]  /*904b0*/  LOP3.LUT R3, R3, 0x1800, RZ, 0xc0, !PT ;  /* 0x0000180003037812 */ /* 0x000fe200078ec0ff */
[----:B------:R-:W-:Y:S04]  /*904c0*/  STS.128 [R28+0x180], R12 ;  /* 0x0001800c1c007388 */ /* 0x000fe80000000c00 */
[----:B------:R-:W-:Y:S01]  /*904d0*/  STS.128 [R28+0x200], R8 ;  /* 0x000200081c007388 */ /* 0x000fe20000000c00 */
[----:B------:R-:W-:-:S03]  /*904e0*/  IMAD R3, R2, 0x10, R3 ;  /* 0x0000001002037824 */ /* 0x000fc600078e0203 */
[----:B------:R-:W-:Y:S02]  /*904f0*/  STS.128 [R28+0x280], R4 ;  /* 0x000280041c007388 */ /* 0x000fe40000000c00 */
[C---:B------:R-:W-:Y:S02]  /*90500*/  LOP3.LUT R29, R3.reuse, 0x40, RZ, 0x3c, !PT ;  /* 0x00000040031d7812 */ /* 0x040fe400078e3cff */
[C---:B------:R-:W-:Y:S01]  /*90510*/  LOP3.LUT R0, R3.reuse, 0x60, RZ, 0x3c, !PT ;  /* 0x0000006003007812 */ /* 0x040fe200078e3cff */
[----:B--2---:R0:W-:Y:S04]  /*90520*/  STS.128 [R28+0x380], R24 ;  /* 0x000380181c007388 */ /* 0x0041e80000000c00 */
[----:B---3--:R-:W-:Y:S01]  /*90530*/  STS.128 [R28+0x300], R20 ;  /* 0x000300141c007388 */ /* 0x008fe20000000c00 */
[----:B0-----:R-:W-:-:S03]  /*90540*/  LOP3.LUT R27, R3, 0x20, RZ, 0x3c, !PT ;  /* 0x00000020031b7812 */ /* 0x001fc600078e3cff */
[----:B------:R-:W-:Y:S06]  /*90550*/  BAR.SYNC.DEFER_BLOCKING 0x0 ;  /* 0x0000000000007b1d */ /* 0x000fec0000010000 */
[----:B------:R-:W0:Y:S04]  /*90560*/  LDS.128 R12, [R3] ;  /* 0x00000000030c7984 */ /* 0x000e280000000c00 */
[----:B------:R-:W1:Y:S04]  /*90570*/  LDS.128 R4, [R27] ;  /* 0x000000001b047984 */ /* 0x000e680000000c00 */
[----:B------:R-:W2:Y:S04]  /*90580*/  LDS.128 R8, [R3+0x400] ;  /* 0x0004000003087984 */ /* 0x000ea80000000c00 */
[----:B0-----:R-:W-:Y:S04]  /*90590*/  STL.64 [R1], R12 ;  /* 0x0000000c01007387 */ /* 0x001fe80000100a00 */
[----:B------:R-:W-:Y:S01]  /*905a0*/  STL.64 [R1+0x8], R14 ;  /* 0x0000080e01007387 */ /* 0x000fe20000100a00 */
[----:B-1----:R-:W-:-:S03]  /*905b0*/  IMAD.MOV.U32 R26, RZ, RZ, R4 ;  /* 0x000000ffff1a7224 */ /* 0x002fc600078e0004 */
[----:B------:R-:W-:Y:S04]  /*905c0*/  STL [R1+0x14], R5 ;  /* 0x0000140501007387 */ /* 0x000fe80000100800 */
[----:B--2---:R-:W-:Y:S04]  /*905d0*/  STL.64 [R1+0x2a0], R8 ;  /* 0x0002a00801007387 */ /* 0x004fe80000100a00 */
[----:B------:R-:W-:Y:S04]  /*905e0*/  STL.64 [R1+0x2a8], R10 ;  /* 0x0002a80a01007387 */ /* 0x000fe80000100a00 */
[----:B------:R-:W-:Y:S04]  /*905f0*/  STL.64 [R1+0x18], R6 ;  /* 0x0000180601007387 */ /* 0x000fe80000100a00 */
[----:B------:R-:W0:Y:S04]  /*90600*/  LDS.128 R4, [R29] ;  /* 0x000000001d047984 */ /* 0x000e280000000c00 */
[----:B------:R-:W1:Y:S04]  /*90610*/  LDS.128 R8, [R27+0x400] ;  /* 0x000400001b087984 */ /* 0x000e680000000c00 */
[----:B0-----:R-:W-:Y:S01]  /*90620*/  STL [R1+0x284], R5 ;  /* 0x0002840501007387 */ /* 0x001fe20000100800 */
[----:B------:R-:W-:-:S03]  /*90630*/  IMAD.MOV.U32 R24, RZ, RZ, R4 ;  /* 0x000000ffff187224 */ /* 0x000fc600078e0004 */
[----:B-1----:R0:W-:Y:S04]  /*90640*/  STL.64 [R1+0x2b0], R8 ;  /* 0x0002b00801007387 */ /* 0x0021e80000100a00 */
[----:B------:R1:W-:Y:S04]  /*90650*/  STL.64 [R1+0x2b8], R10 ;  /* 0x0002b80a01007387 */ /* 0x0003e80000100a00 */
[----:B------:R-:W-:Y:S04]  /*90660*/  STL.64 [R1+0x288], R6 ;  /* 0x0002880601007387 */ /* 0x000fe80000100a00 */
[----:B------:R-:W2:Y:S04]  /*90670*/  LDL.LU R16, [R1+0x100] ;  /* 0x0001000001107983 */ /* 0x000ea80000300800 */
[----:B------:R-:W2:Y:S04]  /*90680*/  LDL.LU R17, [R1+0x104] ;  /* 0x0001040001117983 */ /* 0x000ea80000300800 */
[----:B------:R-:W3:Y:S04]  /*90690*/  LDL.LU R18, [R1+0x108] ;  /* 0x0001080001127983 */ /* 0x000ee80000300800 */
[----:B------:R-:W3:Y:S04]  /*906a0*/  LDL.LU R19, [R1+0x10c] ;  /* 0x00010c0001137983 */ /* 0x000ee80000300800 */
[----:B---3--:R-:W-:Y:S04]  /*906b0*/  STL.64 [R1+0x2a28], R18 ;  /* 0x002a281201007387 */ /* 0x008fe80000100a00 */
[----:B--2---:R2:W-:Y:S04]  /*906c0*/  STL.64 [R1+0x2a20], R16 ;  /* 0x002a201001007387 */ /* 0x0045e80000100a00 */
[----:B------:R-:W3:Y:S04]  /*906d0*/  LDL.LU R12, [R1+0xf0] ;  /* 0x0000f000010c7983 */ /* 0x000ee80000300800 */
[----:B------:R-:W3:Y:S04]  /*906e0*/  LDL.LU R13, [R1+0xf4] ;  /* 0x0000f400010d7983 */ /* 0x000ee80000300800 */
[----:B------:R-:W4:Y:S04]  /*906f0*/  LDL.LU R14, [R1+0xf8] ;  /* 0x0000f800010e7983 */ /* 0x000f280000300800 */
[----:B------:R-:W4:Y:S04]  /*90700*/  LDL.LU R15, [R1+0xfc] ;  /* 0x0000fc00010f7983 */ /* 0x000f280000300800 */
[----:B----4-:R-:W-:Y:S04]  /*90710*/  STL.64 [R1+0x2a38], R14 ;  /* 0x002a380e01007387 */ /* 0x010fe80000100a00 */
[----:B---3--:R-:W-:Y:S04]  /*90720*/  STL.64 [R1+0x2a30], R12 ;  /* 0x002a300c01007387 */ /* 0x008fe80000100a00 */
[----:B0-----:R-:W3:Y:S04]  /*90730*/  LDL.LU R8, [R1+0xe0] ;  /* 0x0000e00001087983 */ /* 0x001ee80000300800 */
[----:B------:R-:W3:Y:S04]  /*90740*/  LDL.LU R9, [R1+0xe4] ;  /* 0x0000e40001097983 */ /* 0x000ee80000300800 */
[----:B-1----:R-:W4:Y:S04]  /*90750*/  LDL.LU R10, [R1+0xe8] ;  /* 0x0000e800010a7983 */ /* 0x002f280000300800 */
[----:B------:R-:W4:Y:S04]  /*90760*/  LDL.LU R11, [R1+0xec] ;  /* 0x0000ec00010b7983 */ /* 0x000f280000300800 */
[----:B----4-:R-:W-:Y:S04]  /*90770*/  STL.64 [R1+0x2a48], R10 ;  /* 0x002a480a01007387 */ /* 0x010fe80000100a00 */
[----:B---3--:R-:W-:Y:S04]  /*90780*/  STL.64 [R1+0x2a40], R8 ;  /* 0x002a400801007387 */ /* 0x008fe80000100a00 */
[----:B--2---:R-:W2:Y:S04]  /*90790*/  LDL.LU R16, [R1+0xc0] ;  /* 0x0000c00001107983 */ /* 0x004ea80000300800 */
[----:B------:R-:W2:Y:S04]  /*907a0*/  LDL.LU R17, [R1+0xc4] ;  /* 0x0000c40001117983 */ /* 0x000ea80000300800 */
[----:B------:R-:W3:Y:S04]  /*907b0*/  LDL.LU R18, [R1+0xc8] ;  /* 0x0000c80001127983 */ /* 0x000ee80000300800 */
[----:B------:R-:W3:Y:S04]  /*907c0*/  LDL.LU R19, [R1+0xcc] ;  /* 0x0000cc0001137983 */ /* 0x000ee80000300800 */
[----:B---3--:R-:W-:Y:S04]  /*907d0*/  STL.64 [R1+0x2a58], R18 ;  /* 0x002a581201007387 */ /* 0x008fe80000100a00 */
[----:B--2---:R0:W-:Y:S04]  /*907e0*/  STL.64 [R1+0x2a50], R16 ;  /* 0x002a501001007387 */ /* 0x0041e80000100a00 */
[----:B0-----:R-:W2:Y:S04]  /*907f0*/  LDL.LU R16, [R1+0x90] ;  /* 0x0000900001107983 */ /* 0x001ea80000300800 */
        /* <DEDUP_REMOVED lines=46> */
[----:B--2---:R-:W-:Y:S04]  /*90ae0*/  STL.64 [R1+0x2ad0], R16 ;  /* 0x002ad01001007387 */ /* 0x004fe80000100a00 */
[----:B------:R-:W0:Y:S04]  /*90af0*/  LDS.128 R16, [R29+0x400] ;  /* 0x000400001d107984 */ /* 0x000e280000000c00 */
[----:B------:R-:W2:Y:S04]  /*90b00*/  LDL.LU R12, [R1+0xb0] ;  /* 0x0000b000010c7983 */ /* 0x000ea80000300800 */
[----:B------:R-:W2:Y:S04]  /*90b10*/  LDL.LU R13, [R1+0xb4] ;  /* 0x0000b400010d7983 */ /* 0x000ea80000300800 */
[----:B------:R-:W2:Y:S04]  /*90b20*/  LDL.LU R14, [R1+0xb8] ;  /* 0x0000b800010e7983 */ /* 0x000ea80000300800 */
[----:B------:R-:W2:Y:S04]  /*90b30*/  LDL.LU R15, [R1+0xbc] ;  /* 0x0000bc00010f7983 */ /* 0x000ea80000300800 */
[----:B------:R-:W3:Y:S04]  /*90b40*/  LDL.LU R8, [R1+0xa0] ;  /* 0x0000a00001087983 */ /* 0x000ee80000300800 */
[----:B------:R-:W3:Y:S04]  /*90b50*/  LDL.LU R9, [R1+0xa4] ;  /* 0x0000a40001097983 */ /* 0x000ee80000300800 */
[----:B------:R-:W3:Y:S04]  /*90b60*/  LDL.LU R10, [R1+0xa8] ;  /* 0x0000a800010a7983 */ /* 0x000ee80000300800 */
[----:B------:R-:W3:Y:S04]  /*90b70*/  LDL.LU R11, [R1+0xac] ;  /* 0x0000ac00010b7983 */ /* 0x000ee80000300800 */
[----:B------:R-:W4:Y:S04]  /*90b80*/  LDL.LU R4, [R1+0xd0] ;  /* 0x0000d00001047983 */ /* 0x000f280000300800 */
[----:B------:R-:W4:Y:S04]  /*90b90*/  LDL.LU R5, [R1+0xd4] ;  /* 0x0000d40001057983 */ /* 0x000f280000300800 */
[----:B------:R-:W4:Y:S04]  /*90ba0*/  LDL.LU R6, [R1+0xd8] ;  /* 0x0000d80001067983 */ /* 0x000f280000300800 */
[----:B------:R-:W4:Y:S04]  /*90bb0*/  LDL.LU R7, [R1+0xdc] ;  /* 0x0000dc0001077983 */ /* 0x000f280000300800 */
[----:B------:R-:W5:Y:S04]  /*90bc0*/  LDL.LU R20, [R1+0x110] ;  /* 0x0001100001147983 */ /* 0x000f680000300800 */
[----:B------:R-:W5:Y:S04]  /*90bd0*/  LDL.LU R21, [R1+0x114] ;  /* 0x0001140001157983 */ /* 0x000f680000300800 */
[----:B------:R-:W5:Y:S04]  /*90be0*/  LDL.LU R22, [R1+0x118] ;  /* 0x0001180001167983 */ /* 0x000f680000300800 */
[----:B------:R-:W5:Y:S04]  /*90bf0*/  LDL.LU R23, [R1+0x11c] ;  /* 0x00011c0001177983 */ /* 0x000f680000300800 */
[----:B0-----:R-:W-:Y:S04]  /*90c00*/  STL.64 [R1+0x2c0], R16 ;  /* 0x0002c01001007387 */ /* 0x001fe80000100a00 */
[----:B------:R-:W-:Y:S04]  /*90c10*/  STL.64 [R1+0x2c8], R18 ;  /* 0x0002c81201007387 */ /* 0x000fe80000100a00 */
[----:B------:R-:W0:Y:S04]  /*90c20*/  LDS.128 R16, [R0] ;  /* 0x0000000000107984 */ /* 0x000e280000000c00 */
[----:B0-----:R-:W-:Y:S01]  /*90c30*/  STL [R1+0x294], R17 ;  /* 0x0002941101007387 */ /* 0x001fe20000100800 */
[----:B------:R-:W-:-:S03]  /*90c40*/  IMAD.MOV.U32 R25, RZ, RZ, R16 ;  /* 0x000000ffff197224 */ /* 0x000fc600078e0010 */
[----:B------:R-:W-:Y:S04]  /*90c50*/  STL.64 [R1+0x298], R18 ;  /* 0x0002981201007387 */ /* 0x000fe80000100a00 */
[----:B------:R-:W0:Y:S04]  /*90c60*/  LDS.128 R16, [R0+0x400] ;  /* 0x0004000000107984 */ /* 0x000e280000000c00 */
[----:B0-----:R-:W-:Y:S04]  /*90c70*/  STL.64 [R1+0x2d0], R16 ;  /* 0x0002d01001007387 */ /* 0x001fe80000100a00 */
[----:B------:R0:W-:Y:S04]  /*90c80*/  STL.64 [R1+0x2d8], R18 ;  /* 0x0002d81201007387 */ /* 0x0001e80000100a00 */
[----:B0-----:R-:W2:Y:S04]  /*90c90*/  LDL.LU.64 R18, [R1+0x2ad8] ;  /* 0x002ad80001127983 */ /* 0x001ea80000300a00 */
[----:B------:R-:W2:Y:S04]  /*90ca0*/  LDL.LU.64 R16, [R1+0x2ad0] ;  /* 0x002ad00001107983 */ /* 0x000ea80000300a00 */
[----:B------:R-:W-:Y:S06]  /*90cb0*/  BAR.SYNC.DEFER_BLOCKING 0x0 ;  /* 0x0000000000007b1d */ /* 0x000fec0000010000 */
[----:B--2---:R0:W-:Y:S04]  /*90cc0*/  STS.128 [R28], R16 ;  /* 0x000000101c007388 */ /* 0x0041e80000000c00 */
[----:B0-----:R-:W2:Y:S04]  /*90cd0*/  LDL.LU.64 R18, [R1+0x2ac8] ;  /* 0x002ac80001127983 */ /* 0x001ea80000300a00 */
[----:B------:R-:W2:Y:S04]  /*90ce0*/  LDL.LU.64 R16, [R1+0x2ac0] ;  /* 0x002ac00001107983 */ /* 0x000ea80000300a00 */
[----:B--2---:R0:W-:Y:S04]  /*90cf0*/  STS.128 [R28+0x80], R16 ;  /* 0x000080101c007388 */ /* 0x0041e80000000c00 */
        /* <DEDUP_REMOVED lines=17> */
[----:B--2---:R-:W-:Y:S04]  /*90e10*/  STS.128 [R28+0x380], R16 ;  /* 0x000380101c007388 */ /* 0x004fe80000000c00 */
[----:B------:R-:W-:Y:S06]  /*90e20*/  BAR.SYNC.DEFER_BLOCKING 0x0 ;  /* 0x0000000000007b1d */ /* 0x000fec0000010000 */
[----:B------:R-:W0:Y:S04]  /*90e30*/  LDS.128 R16, [R3] ;  /* 0x0000000003107984 */ /* 0x000e280000000c00 */
[----:B0-----:R-:W-:Y:S04]  /*90e40*/  STL.64 [R1+0x20], R16 ;  /* 0x0000201001007387 */ /* 0x001fe80000100a00 */
[----:B------:R-:W-:Y:S04]  /*90e50*/  STL.64 [R1+0x28], R18 ;  /* 0x0000281201007387 */ /* 0x000fe80000100a00 */
[----:B------:R-:W0:Y:S04]  /*90e60*/  LDS.128 R16, [R3+0x400] ;  /* 0x0004000003107984 */ /* 0x000e280000000c00 */
[----:B0-----:R-:W-:Y:S04]  /*90e70*/  STL.64 [R1+0x60], R16 ;  /* 0x0000601001007387 */ /* 0x001fe80000100a00 */
[----:B------:R-:W-:Y:S04]  /*90e80*/  STL.64 [R1+0x68], R18 ;  /* 0x0000681201007387 */ /* 0x000fe80000100a00 */
        /* <DEDUP_REMOVED lines=16> */
[----:B------:R-:W-:Y:S06]  /*90f90*/  BAR.SYNC.DEFER_BLOCKING 0x0 ;  /* 0x0000000000007b1d */ /* 0x000fec0000010000 */
[----:B0-----:R-:W-:Y:S04]  /*90fa0*/  STL.64 [R1+0x90], R16 ;  /* 0x0000901001007387 */ /* 0x001fe80000100a00 */
[----:B------:R0:W-:Y:S04]  /*90fb0*/  STL.64 [R1+0x98], R18 ;  /* 0x0000981201007387 */ /* 0x0001e80000100a00 */
[----:B0-----:R-:W2:Y:S04]  /*90fc0*/  LDL.LU.64 R18, [R1+0x2a58] ;  /* 0x002a580001127983 */ /* 0x001ea80000300a00 */
[----:B------:R-:W2:Y:S04]  /*90fd0*/  LDL.LU.64 R16, [R1+0x2a50] ;  /* 0x002a500001107983 */ /* 0x000ea80000300a00 */
[----:B---3--:R0:W-:Y:S04]  /*90fe0*/  STS.128 [R28], R8 ;  /* 0x000000081c007388 */ /* 0x0081e80000000c00 */
[----:B------:R1:W-:Y:S04]  /*90ff0*/  STS.128 [R28+0x80], R12 ;  /* 0x0000800c1c007388 */ /* 0x0003e80000000c00 */
[----:B0-----:R-:W3:Y:S04]  /*91000*/  LDL.LU.64 R10, [R1+0x2a48] ;  /* 0x002a4800010a7983 */ /* 0x001ee80000300a00 */
[----:B------:R-:W3:Y:S04]  /*91010*/  LDL.LU.64 R8, [R1+0x2a40] ;  /* 0x002a400001087983 */ /* 0x000ee80000300a00 */
[----:B-1----:R-:W3:Y:S04]  /*91020*/  LDL.LU.64 R14, [R1+0x2a38] ;  /* 0x002a3800010e7983 */ /* 0x002ee80000300a00 */
[----:B------:R-:W5:Y:S04]  /*91030*/  LDL.LU.64 R12, [R1+0x2a30] ;  /* 0x002a3000010c7983 */ /* 0x000f680000300a00 */
[----:B--2---:R0:W-:Y:S04]  /*91040*/  STS.128 [R28+0x100], R16 ;  /* 0x000100101c007388 */ /* 0x0041e80000000c00 */
[----:B0-----:R-:W2:Y:S04]  /*91050*/  LDL.LU.64 R18, [R1+0x2a28] ;  /* 0x002a280001127983 */ /* 0x001ea80000300a00 */
[----:B------:R-:W2:Y:S04]  /*91060*/  LDL.LU.64 R16, [R1+0x2a20] ;  /* 0x002a200001107983 */ /* 0x000ea80000300a00 */
[----:B----4-:R-:W-:Y:S04]  /*91070*/  STS.128 [R28+0x180], R4 ;  /* 0x000180041c007388 */ /* 0x010fe80000000c00 */
[----:B---3--:R-:W-:Y:S04]  /*91080*/  STS.128 [R28+0x200], R8 ;  /* 0x000200081c007388 */ /* 0x008fe80000000c00 */
[----:B-----5:R-:W-:Y:S04]  /*91090*/  STS.128 [R28+0x280], R12 ;  /* 0x0002800c1c007388 */ /* 0x020fe80000000c00 */
[----:B------:R-:W-:Y:S04]  /*910a0*/  STS.128 [R28+0x380], R20 ;  /* 0x000380141c007388 */ /* 0x000fe80000000c00 */
[----:B--2---:R-:W-:Y:S04]  /*910b0*/  STS.128 [R28+0x300], R16 ;  /* 0x000300101c007388 */ /* 0x004fe80000000c00 */
[----:B------:R-:W-:Y:S06]  /*910c0*/  BAR.SYNC.DEFER_BLOCKING 0x0 ;  /* 0x0000000000007b1d */ /* 0x000fec0000010000 */
[----:B------:R-:W0:Y:S04]  /*910d0*/  LDS.128 R4, [R3] ;  /* 0x0000000003047984 */ /* 0x000e280000000c00 */
[----:B------:R-:W1:Y:S04]  /*910e0*/  LDS.128 R12, [R3+0x400] ;  /* 0x00040000030c7984 */ /* 0x000e680000000c00 */
[----:B------:R-:W2:Y:S04]  /*910f0*/  LDS.128 R8, [R27] ;  /* 0x000000001b087984 */ /* 0x000ea80000000c00 */
[----:B0-----:R-:W-:Y:S04]  /*91100*/  STL.64 [R1+0xa0], R4 ;  /* 0x0000a00401007387 */ /* 0x001fe80000100a00 */
[----:B------:R-:W-:Y:S04]  /*91110*/  STL.64 [R1+0xa8], R6 ;  /* 0x0000a80601007387 */ /* 0x000fe80000100a00 */
[----:B------:R-:W0:Y:S04]  /*91120*/  LDS.128 R4, [R27+0x400] ;  /* 0x000400001b047984 */ /* 0x000e280000000c00 */
[----:B-1----:R1:W-:Y:S04]  /*91130*/  STL.64 [R1+0xe0], R12 ;  /* 0x0000e00c01007387 */ /* 0x0023e80000100a00 */
[----:B------:R3:W-:Y:S04]  /*91140*/  STL.64 [R1+0xe8], R14 ;  /* 0x0000e80e01007387 */ /* 0x0007e80000100a00 */
[----:B------:R-:W-:Y:S04]  /*91150*/  STL.64 [R1+0x29a8], R26 ;  /* 0x0029a81a01007387 */ /* 0x000fe80000100a00 */
[----:B--2---:R2:W-:Y:S04]  /*91160*/  STL.64 [R1+0xb0], R8 ;  /* 0x0000b00801007387 */ /* 0x0045e80000100a00 */
[----:B------:R4:W-:Y:S04]  /*91170*/  STL.64 [R1+0xb8], R10 ;  /* 0x0000b80a01007387 */ /* 0x0009e80000100a00 */
[----:B------:R-:W-:Y:S04]  /*91180*/  STL.64 [R1+0x29a0], R24 ;  /* 0x0029a01801007387 */ /* 0x000fe80000100a00 */
[----:B0-----:R-:W-:Y:S04]  /*91190*/  STL.64 [R1+0xf0], R4 ;  /* 0x0000f00401007387 */ /* 0x001fe80000100a00 */
[----:B------:R-:W-:Y:S04]  /*911a0*/  STL.64 [R1+0xf8], R6 ;  /* 0x0000f80601007387 */ /* 0x000fe80000100a00 */
[----:B------:R-:W5:Y:S04]  /*911b0*/  LDL.LU R16, [R1+0x200] ;  /* 0x0002000001107983 */ /* 0x000f680000300800 */
[----:B------:R-:W5:Y:S04]  /*911c0*/  LDL.LU R17, [R1+0x204] ;  /* 0x0002040001117983 */ /* 0x000f680000300800 */
[----:B------:R-:W2:Y:S04]  /*911d0*/  LDL.LU R18, [R1+0x208] ;  /* 0x0002080001127983 */ /* 0x000ea80000300800 */
[----:B------:R-:W2:Y:S04]  /*911e0*/  LDL.LU R19, [R1+0x20c] ;  /* 0x00020c0001137983 */ /* 0x000ea80000300800 */
[----:B--2---:R-:W-:Y:S04]  /*911f0*/  STL.64 [R1+0x2968], R18 ;  /* 0x0029681201007387 */ /* 0x004fe80000100a00 */
[----:B-----5:R0:W-:Y:S04]  /*91200*/  STL.64 [R1+0x2960], R16 ;  /* 0x0029601001007387 */ /* 0x0201e80000100a00 */
[----:B-1----:R-:W2:Y:S04]  /*91210*/  LDL.LU R12, [R1+0x1f0] ;  /* 0x0001f000010c7983 */ /* 0x002ea80000300800 */
[----:B------:R-:W2:Y:S04]  /*91220*/  LDL.LU R13, [R1+0x1f4] ;  /* 0x0001f400010d7983 */ /* 0x000ea80000300800 */
[----:B---3--:R-:W3:Y:S04]  /*91230*/  LDL.LU R14, [R1+0x1f8] ;  /* 0x0001f800010e7983 */ /* 0x008ee80000300800 */
[----:B------:R-:W3:Y:S04]  /*91240*/  LDL.LU R15, [R1+0x1fc] ;  /* 0x0001fc00010f7983 */ /* 0x000ee80000300800 */
[----:B---3--:R-:W-:Y:S04]  /*91250*/  STL.64 [R1+0x2978], R14 ;  /* 0x0029780e01007387 */ /* 0x008fe80000100a00 */
[----:B--2---:R-:W-:Y:S04]  /*91260*/  STL.64 [R1+0x2970], R12 ;  /* 0x0029700c01007387 */ /* 0x004fe80000100a00 */
[----:B------:R-:W2:Y:S04]  /*91270*/  LDL.LU R8, [R1+0x1e0] ;  /* 0x0001e00001087983 */ /* 0x000ea80000300800 */
[----:B------:R-:W2:Y:S04]  /*91280*/  LDL.LU R9, [R1+0x1e4] ;  /* 0x0001e40001097983 */ /* 0x000ea80000300800 */
[----:B----4-:R-:W3:Y:S04]  /*91290*/  LDL.LU R10, [R1+0x1e8] ;  /* 0x0001e800010a7983 */ /* 0x010ee80000300800 */
[----:B------:R-:W3:Y:S04]  /*912a0*/  LDL.LU R11, [R1+0x1ec] ;  /* 0x0001ec00010b7983 */ /* 0x000ee80000300800 */
[----:B---3--:R-:W-:Y:S04]  /*912b0*/  STL.64 [R1+0x2988], R10 ;  /* 0x0029880a01007387 */ /* 0x008fe80000100a00 */
[----:B--2---:R-:W-:Y:S04]  /*912c0*/  STL.64 [R1+0x2980], R8 ;  /* 0x0029800801007387 */ /* 0x004fe80000100a00 */
[----:B0-----:R-:W2:Y:S04]  /*912d0*/  LDL.LU R16, [R1+0x1c0] ;  /* 0x0001c00001107983 */ /* 0x001ea80000300800 */
[----:B------:R-:W2:Y:S04]  /*912e0*/  LDL.LU R17, [R1+0x1c4] ;  /* 0x0001c40001117983 */ /* 0x000ea80000300800 */
[----:B------:R-:W3:Y:S04]  /*912f0*/  LDL.LU R18, [R1+0x1c8] ;  /* 0x0001c80001127983 */ /* 0x000ee80000300800 */
[----:B------:R-:W3:Y:S04]  /*91300*/  LDL.LU R19, [R1+0x1cc] ;  /* 0x0001cc0001137983 */ /* 0x000ee80000300800 */
[----:B------:R-:W4:Y:S04]  /*91310*/  LDL.LU R24, [R1+0x180] ;  /* 0x0001800001187983 */ /* 0x000f280000300800 */
[----:B------:R-:W4:Y:S04]  /*91320*/  LDL.LU R25, [R1+0x184] ;  /* 0x0001840001197983 */ /* 0x000f280000300800 */
[----:B------:R-:W5:Y:S04]  /*91330*/  LDL.LU R26, [R1+0x188] ;  /* 0x00018800011a7983 */ /* 0x000f680000300800 */
[----:B------:R-:W5:Y:S04]  /*91340*/  LDL.LU R27, [R1+0x18c] ;  /* 0x00018c00011b7983 */ /* 0x000f680000300800 */
[----:B-----5:R-:W-:Y:S04]  /*91350*/  STL.64 [R1+0x29b8], R26 ;  /* 0x0029b81a01007387 */ /* 0x020fe80000100a00 */
[----:B----4-:R0:W-:Y:S04]  /*91360*/  STL.64 [R1+0x29b0], R24 ;  /* 0x0029b01801007387 */ /* 0x0101e80000100a00 */
[----:B0-----:R-:W4:Y:S04]  /*91370*/  LDL.LU R24, [R1+0x170] ;  /* 0x0001700001187983 */ /* 0x001f280000300800 */
        /* <DEDUP_REMOVED lines=34> */
[----:B----4-:R-:W-:Y:S04]  /*915a0*/  STL.64 [R1+0x2a10], R24 ;  /* 0x002a101801007387 */ /* 0x010fe80000100a00 */
[----:B------:R-:W0:Y:S04]  /*915b0*/  LDS.128 R24, [R29] ;  /* 0x000000001d187984 */ /* 0x000e280000000c00 */
[----:B---3--:R-:W-:Y:S04]  /*915c0*/  STL.64 [R1+0x2998], R18 ;  /* 0x0029981201007387 */ /* 0x008fe80000100a00 */
[----:B--2---:R1:W-:Y:S04]  /*915d0*/  STL.64 [R1+0x2990], R16 ;  /* 0x0029901001007387 */ /* 0x0043e80000100a00 */
[----:B-1----:R-:W2:Y:S04]  /*915e0*/  LDL.LU R16, [R1+0x190] ;  /* 0x0001900001107983 */ /* 0x002ea80000300800 */
        /* <DEDUP_REMOVED lines=15> */
[----:B------:R-:W2:Y:S04]  /*916e0*/  LDL.LU R20, [R1+0x210] ;  /* 0x0002100001147983 */ /* 0x000ea80000300800 */
[----:B------:R-:W2:Y:S04]  /*916f0*/  LDL.LU R21, [R1+0x214] ;  /* 0x0002140001157983 */ /* 0x000ea80000300800 */
[----:B------:R-:W2:Y:S04]  /*91700*/  LDL.LU R22, [R1+0x218] ;  /* 0x0002180001167983 */ /* 0x000ea80000300800 */
[----:B------:R-:W2:Y:S04]  /*91710*/  LDL.LU R23, [R1+0x21c] ;  /* 0x00021c0001177983 */ /* 0x000ea80000300800 */
        /* <DEDUP_REMOVED lines=32> */
[----:B------:R-:W-:Y:S04]  /*91920*/  STS.128 [R28+0x380], R16 ;  /* 0x000380101c007388 */ /* 0x000fe80000000c00 */
[----:B--2---:R0:W-:Y:S04]  /*91930*/  STS.128 [R28+0x300], R24 ;  /* 0x000300181c007388 */ /* 0x0041e80000000c00 */
[----:B------:R-:W-:Y:S06]  /*91940*/  BAR.SYNC.DEFER_BLOCKING 0x0 ;  /* 0x0000000000007b1d */ /* 0x000fec0000010000 */
[----:B0-----:R-:W2:Y:S04]  /*91950*/  LDL.LU.64 R26, [R1+0x29a8] ;  /* 0x0029a800011a7983 */ /* 0x001ea80000300a00 */
[----:B------:R-:W3:Y:S04]  /*91960*/  LDL.LU.64 R24, [R1+0x29a0] ;  /* 0x0029a00001187983 */ /* 0x000ee80000300a00 */
[----:B------:R-:W0:Y:S04]  /*91970*/  LDS.128 R16, [R3] ;  /* 0x0000000003107984 */ /* 0x000e280000000c00 */
[----:B0-----:R-:W-:Y:S04]  /*91980*/  STL.64 [R1+0x120], R16 ;  /* 0x0001201001007387 */ /* 0x001fe80000100a00 */
[----:B------:R-:W-:Y:S04]  /*91990*/  STL.64 [R1+0x128], R18 ;  /* 0x0001281201007387 */ /* 0x000fe80000100a00 */
[----:B------:R-:W0:Y:S04]  /*919a0*/  LDS.128 R16, [R3+0x400] ;  /* 0x0004000003107984 */ /* 0x000e280000000c00 */
[----:B0-----:R-:W-:Y:S04]  /*919b0*/  STL.64 [R1+0x160], R16 ;  /* 0x0001601001007387 */ /* 0x001fe80000100a00 */
[----:B------:R-:W-:Y:S04]  /*919c0*/  STL.64 [R1+0x168], R18 ;  /* 0x0001681201007387 */ /* 0x000fe80000100a00 */
[----:B--2---:R-:W0:Y:S04]  /*919d0*/  LDS.128 R16, [R27] ;  /* 0x000000001b107984 */ /* 0x004e280000000c00 */
        /* <DEDUP_REMOVED lines=20> */
[----:B----4-:R0:W-:Y:S04]  /*91b20*/  STS.128 [R28], R8 ;  /* 0x000000081c007388 */ /* 0x0101e80000000c00 */
[----:B---3--:R1:W-:Y:S04]  /*91b30*/  STS.128 [R28+0x80], R12 ;  /* 0x0000800c1c007388 */ /* 0x0083e80000000c00 */
[----:B0-----:R-:W3:Y:S04]  /*91b40*/  LDL.LU.64 R10, [R1+0x2988] ;  /* 0x00298800010a7983 */ /* 0x001ee80000300a00 */
[----:B------:R-:W3:Y:S04]  /*91b50*/  LDL.LU.64 R8, [R1+0x2980] ;  /* 0x0029800001087983 */ /* 0x000ee80000300a00 */
[----:B-1----:R-:W4:Y:S04]  /*91b60*/  LDL.LU.64 R14, [R1+0x2978] ;  /* 0x00297800010e7983 */ /* 0x002f280000300a00 */
[----:B------:R-:W4:Y:S04]  /*91b70*/  LDL.LU.64 R12, [R1+0x2970] ;  /* 0x00297000010c7983 */ /* 0x000f280000300a00 */
[----:B--2---:R0:W-:Y:S04]  /*91b80*/  STS.128 [R28+0x100], R16 ;  /* 0x000100101c007388 */ /* 0x0041e80000000c00 */
[----:B0-----:R-:W2:Y:S04]  /*91b90*/  LDL.LU.64 R18, [R1+0x2968] ;  /* 0x0029680001127983 */ /* 0x001ea80000300a00 */
[----:B------:R-:W2:Y:S04]  /*91ba0*/  LDL.LU.64 R16, [R1+0x2960] ;  /* 0x0029600001107983 */ /* 0x000ea80000300a00 */
[----:B-----5:R-:W-:Y:S04]  /*91bb0*/  STS.128 [R28+0x180], R4 ;  /* 0x000180041c007388 */ /* 0x020fe80000000c00 */
[----:B---3--:R-:W-:Y:S04]  /*91bc0*/  STS.128 [R28+0x200], R8 ;  /* 0x000200081c007388 */ /* 0x008fe80000000c00 */
[----:B----4-:R-:W-:Y:S04]  /*91bd0*/  STS.128 [R28+0x280], R12 ;  /* 0x0002800c1c007388 */ /* 0x010fe80000000c00 */
        /* <DEDUP_REMOVED lines=180> */
[----:B------:R0:W-:Y:S04]  /*92720*/  STS.128 [R28+0x380], R20 ;  /* 0x000380141c007388 */ /* 0x0001e80000000c00 */
[----:B0-----:R-:W3:Y:S04]  /*92730*/  LDL.LU R20, [R1+0xa30] ;  /* 0x000a300001147983 */ /* 0x001ee80000300800 */
[----:B--2---:R-:W-:Y:S04]  /*92740*/  STS.128 [R28+0x300], R16 ;  /* 0x000300101c007388 */ /* 0x004fe80000000c00 */
[----:B------:R-:W-:Y:S06]  /*92750*/  BAR.SYNC.DEFER_BLOCKING 0x0 ;  /* 0x0000000000007b1d */ /* 0x000fec0000010000 */
[----:B------:R-:W0:Y:S04]  /*92760*/  LDS.128 R4, [R3] ;  /* 0x0000000003047984 */ /* 0x000e280000000c00 */
[----:B------:R-:W-:Y:S04]  /*92770*/  LDS.128 R8, [R27] ;  /* 0x000000001b087984 */ /* 0x000fe80000000c00 */
[----:B------:R-:W-:Y:S04]  /*92780*/  LDS.128 R12, [R29] ;  /* 0x000000001d0c7984 */ /* 0x000fe80000000c00 */
[----:B------:R-:W-:Y:S04]  /*92790*/  LDS.128 R16, [R0] ;  /* 0x0000000000107984 */ /* 0x000fe80000000c00 */
[----:B0-----:R-:W-:Y:S04]  /*927a0*/  STL.64 [R1+0x300], R4 ;  /* 0x0003000401007387 */ /* 0x001fe80000100a00 */
[----:B------:R-:W-:Y:S04]  /*927b0*/  STL.64 [R1+0x308], R6 ;  /* 0x0003080601007387 */ /* 0x000fe80000100a00 */
[----:B------:R-:W3:Y:S04]  /*927c0*/  LDL.LU R21, [R1+0xa34] ;  /* 0x000a340001157983 */ /* 0x000ee80000300800 */
[----:B------:R-:W2:Y:S04]  /*927d0*/  LDL.LU R22, [R1+0xa38] ;  /* 0x000a380001167983 */ /* 0x000ea80000300800 */
[----:B------:R-:W2:Y:S04]  /*927e0*/  LDL.LU R23, [R1+0xa3c] ;  /* 0x000a3c0001177983 */ /* 0x000ea80000300800 */
[----:B------:R-:W0:Y:S04]  /*927f0*/  LDS.128 R4, [R3+0x400] ;  /* 0x0004000003047984 */ /* 0x000e280000000c00 */
[----:B--2---:R-:W-:Y:S04]  /*92800*/  STL.64 [R1+0x2828], R22 ;  /* 0x0028281601007387 */ /* 0x004fe80000100a00 */
[----:B---3--:R1:W-:Y:S04]  /*92810*/  STL.64 [R1+0x2820], R20 ;  /* 0x0028201401007387 */ /* 0x0083e80000100a00 */
[----:B-1----:R-:W2:Y:S04]  /*92820*/  LDL.LU R20, [R1+0xa20] ;  /* 0x000a200001147983 */ /* 0x002ea80000300800 */
[----:B------:R-:W2:Y:S04]  /*92830*/  LDL.LU R21, [R1+0xa24] ;  /* 0x000a240001157983 */ /* 0x000ea80000300800 */
[----:B------:R-:W3:Y:S04]  /*92840*/  LDL.LU R22, [R1+0xa28] ;  /* 0x000a280001167983 */ /* 0x000ee80000300800 */
[----:B------:R-:W3:Y:S04]  /*92850*/  LDL.LU R23, [R1+0xa2c] ;  /* 0x000a2c0001177983 */ /* 0x000ee80000300800 */
[----:B---3--:R-:W-:Y:S04]  /*92860*/  STL.64 [R1+0x2838], R22 ;  /* 0x0028381601007387 */ /* 0x008fe80000100a00 */
[----:B--2---:R1:W-:Y:S04]  /*92870*/  STL.64 [R1+0x2830], R20 ;  /* 0x0028301401007387 */ /* 0x0043e80000100a00 */
        /* <DEDUP_REMOVED lines=35> */
[----:B--2---:R-:W-:Y:S04]  /*92ab0*/  STL.64 [R1+0x2890], R20 ;  /* 0x0028901401007387 */ /* 0x004fe80000100a00 */
[----:B0-----:R-:W-:Y:S04]  /*92ac0*/  STL [R1+0x2804], R4 ;  /* 0x0028040401007387 */ /* 0x001fe80000100800 */
[----:B------:R-:W-:Y:S04]  /*92ad0*/  STL [R1+0x27fc], R5 ;  /* 0x0027fc0501007387 */ /* 0x000fe80000100800 */
[----:B------:R-:W-:Y:S04]  /*92ae0*/  STL [R1+0x27f4], R6 ;  /* 0x0027f40601007387 */ /* 0x000fe80000100800 */
[----:B------:R-:W-:Y:S04]  /*92af0*/  STL [R1+0x27f0], R7 ;  /* 0x0027f00701007387 */ /* 0x000fe80000100800 */
[----:B------:R-:W0:Y:S04]  /*92b00*/  LDS.128 R4, [R27+0x400] ;  /* 0x000400001b047984 */ /* 0x000e280000000c00 */
[----:B------:R-:W-:Y:S04]  /*92b10*/  STL [R1+0x27ec], R3 ;  /* 0x0027ec0301007387 */ /* 0x000fe80000100800 */
[----:B------:R-:W-:Y:S04]  /*92b20*/  STL [R1+0x280c], R8 ;  /* 0x00280c0801007387 */ /* 0x000fe80000100800 */
[----:B------:R-:W-:Y:S04]  /*92b30*/  STL [R1+0x2808], R9 ;  /* 0x0028080901007387 */ /* 0x000fe80000100800 */
[----:B------:R-:W-:Y:S04]  /*92b40*/  STL [R1+0x2800], R10 ;  /* 0x0028000a01007387 */ /* 0x000fe80000100800 */
[----:B------:R-:W-:Y:S04]  /*92b50*/  STL [R1+0x27f8], R11 ;  /* 0x0027f80b01007387 */ /* 0x000fe80000100800 */
[----:B------:R1:W-:Y:S04]  /*92b60*/  STL [R1+0x2810], R27 ;  /* 0x0028101b01007387 */ /* 0x0003e80000100800 */
[----:B------:R-:W2:Y:S04]  /*92b70*/  LDS.128 R20, [R0+0x400] ;  /* 0x0004000000147984 */ /* 0x000ea80000000c00 */
[----:B-1----:R-:W3:Y:S04]  /*92b80*/  LDL.LU R27, [R1] ;  /* 0x00000000011b7983 */ /* 0x002ee80000300800 */
[----:B0-----:R-:W-:Y:S04]  /*92b90*/  STL.64 [R1+0x310], R4 ;  /* 0x0003100401007387 */ /* 0x001fe80000100a00 */
[----:B------:R-:W-:Y:S04]  /*92ba0*/  STL.64 [R1+0x318], R6 ;  /* 0x0003180601007387 */ /* 0x000fe80000100a00 */
[----:B------:R-:W0:Y:S04]  /*92bb0*/  LDS.128 R4, [R29+0x400] ;  /* 0x000400001d047984 */ /* 0x000e280000000c00 */
[----:B------:R-:W-:Y:S01]  /*92bc0*/  STL [R1+0x2814], R15 ;  /* 0x0028140f01007387 */ /* 0x000fe20000100800 */
[----:B--2---:R-:W-:-:S03]  /*92bd0*/  IMAD.MOV.U32 R3, RZ, RZ, R22 ;  /* 0x000000ffff037224 */ /* 0x004fc600078e0016 */
[----:B0-----:R0:W-:Y:S01]  /*92be0*/  STL [R1+0x32c], R7 ;  /* 0x00032c0701007387 */ /* 0x0011e20000100800 */
[----:B------:R-:W-:-:S03]  /*92bf0*/  IMAD.MOV.U32 R11, RZ, RZ, R5 ;  /* 0x000000ffff0b7224 */ /* 0x000fc600078e0005 */
[----:B------:R-:W2:Y:S01]  /*92c00*/  LDL.LU R2, [R1+0x1fc8] ;  /* 0x001fc80001027983 */ /* 0x000ea20000300800 */
[----:B------:R-:W-:-:S03]  /*92c10*/  IMAD.MOV.U32 R5, RZ, RZ, R20 ;  /* 0x000000ffff057224 */ /* 0x000fc600078e0014 */
[----:B------:R1:W-:Y:S01]  /*92c20*/  STL [R1+0x33c], R23 ;  /* 0x00033c1701007387 */ /* 0x0003e20000100800 */
[----:B0-----:R-:W-:Y:S02]  /*92c30*/  IMAD.MOV.U32 R7, RZ, RZ, R6 ;  /* 0x000000ffff077224 */ /* 0x001fe400078e0006 */
[----:B------:R-:W-:Y:S01]  /*92c40*/  IMAD.MOV.U32 R6, RZ, RZ, R21 ;  /* 0x000000ffff067224 */ /* 0x000fe200078e0015 */
[----:B-1----:R-:W4:Y:S04]  /*92c50*/  LDL.LU.64 R22, [R1+0x2898] ;  /* 0x0028980001167983 */ /* 0x002f280000300a00 */
[----:B------:R-:W4:Y:S04]  /*92c60*/  LDL.LU.64 R20, [R1+0x2890] ;  /* 0x0028900001147983 */ /* 0x000f280000300a00 */
[----:B------:R-:W-:Y:S06]  /*92c70*/  BAR.SYNC.DEFER_BLOCKING 0x0 ;  /* 0x0000000000007b1d */ /* 0x000fec0000010000 */
[----:B------:R-:W5:Y:S04]  /*92c80*/  LDL.LU R0, [R1+0x9c8] ;  /* 0x0009c80001007983 */ /* 0x000f680000300800 */
[----:B----4-:R0:W-:Y:S04]  /*92c90*/  STS.128 [R28], R20 ;  /* 0x000000141c007388 */ /* 0x0101e80000000c00 */
[----:B0-----:R-:W4:Y:S04]  /*92ca0*/  LDL.LU.64 R22, [R1+0x2888] ;  /* 0x0028880001167983 */ /* 0x001f280000300a00 */
[----:B------:R-:W4:Y:S04]  /*92cb0*/  LDL.LU.64 R20, [R1+0x2880] ;  /* 0x0028800001147983 */ /* 0x000f280000300a00 */
[----:B----4-:R0:W-:Y:S04]  /*92cc0*/  STS.128 [R28+0x80], R20 ;  /* 0x000080141c007388 */ /* 0x0101e80000000c00 */
        /* <DEDUP_REMOVED lines=8> */
[----:B------:R-:W2:Y:S04]  /*92d50*/  LDL.LU R8, [R1+0x1fcc] ;  /* 0x001fcc0001087983 */ /* 0x000ea80000300800 */
[----:B----4-:R0:W-:Y:S04]  /*92d60*/  STS.128 [R28+0x200], R20 ;  /* 0x000200141c007388 */ /* 0x0101e80000000c00 */
[----:B0-----:R-:W4:Y:S04]  /*92d70*/  LDL.LU.64 R22, [R1+0x2848] ;  /* 0x0028480001167983 */ /* 0x001f280000300a00 */
[----:B------:R-:W4:Y:S04]  /*92d80*/  LDL.LU.64 R20, [R1+0x2840] ;  /* 0x0028400001147983 */ /* 0x000f280000300a00 */
[----:B----4-:R0:W-:Y:S04]  /*92d90*/  STS.128 [R28+0x280], R20 ;  /* 0x000280141c007388 */ /* 0x0101e80000000c00 */
[----:B0-----:R-:W4:Y:S04]  /*92da0*/  LDL.LU.64 R22, [R1+0x2838] ;  /* 0x0028380001167983 */ /* 0x001f280000300a00 */
[----:B------:R-:W4:Y:S01]  /*92db0*/  LDL.LU.64 R20, [R1+0x2830] ;  /* 0x0028300001147983 */ /* 0x000f220000300a00 */
[----:B------:R-:W-:Y:S01]  /*92dc0*/  IMAD.MOV.U32 R10, RZ, RZ, R4 ;  /* 0x000000ffff0a7224 */ /* 0x000fe200078e0004 */
[----:B--2---:R-:W-:-:S02]  /*92dd0*/  ISETP.GE.AND P0, PT, R2, c[0x0][0x178], PT ;  /* 0x00005e0002007a0c */ /* 0x004fc40003f06270 */
[----:B----4-:R0:W-:Y:S04]  /*92de0*/  STS.128 [R28+0x300], R20 ;  /* 0x000300141c007388 */ /* 0x0101e80000000c00 */
[----:B0-----:R-:W2:Y:S04]  /*92df0*/  LDL.LU.64 R22, [R1+0x2828] ;  /* 0x0028280001167983 */ /* 0x001ea80000300a00 */
[----:B------:R-:W2:Y:S04]  /*92e00*/  LDL.LU.64 R20, [R1+0x2820] ;  /* 0x0028200001147983 */ /* 0x000ea80000300a00 */
[----:B------:R-:W4:Y:S01]  /*92e10*/  LDL.LU R4, [R1+0x1fd0] ;  /* 0x001fd00001047983 */ /* 0x000f220000300800 */
[----:B------:R-:W-:Y:S01]  /*92e20*/  IMAD R2, R2, c[0x0][0x194], RZ ;  /* 0x0000650002027a24 */ /* 0x000fe200078e02ff */
[----:B-----5:R-:W-:-:S02]  /*92e30*/  ISETP.LT.AND P1, PT, R0, c[0x0][0x17c], !P0 ;  /* 0x00005f0000007a0c */ /* 0x020fc40004721270 */
[----:B------:R-:W5:Y:S04]  /*92e40*/  LDL.LU R9, [R1+0x1fd4] ;  /* 0x001fd40001097983 */ /* 0x000f680000300800 */
[----:B--2---:R0:W-:Y:S02]  /*92e50*/  STS.128 [R28+0x380], R20 ;  /* 0x000380141c007388 */ /* 0x0041e40000000c00 */
[----:B0-----:R-:W-:Y:S02]  /*92e60*/  IMAD R23, R0, c[0x0][0x198], RZ ;  /* 0x0000660000177a24 */ /* 0x001fe400078e02ff */
[----:B------:R-:W-:Y:S01]  /*92e70*/  BAR.SYNC.DEFER_BLOCKING 0x0 ;  /* 0x0000000000007b1d */ /* 0x000fe20000010000 */
[----:B------:R-:W-:-:S04]  /*92e80*/  LEA R0, P2, R2, c[0x0][0x170], 0x1 ;  /* 0x00005c0002007a11 */ /* 0x000fc800078408ff */
[----:B------:R-:W-:Y:S02]  /*92e90*/  LEA.HI.X.SX32 R2, R2, c[0x0][0x174], 0x1, P2 ;  /* 0x00005d0002027a11 */ /* 0x000fe400010f0eff */
[----:B------:R-:W-:-:S04]  /*92ea0*/  LEA R20, P2, R23, R0, 0x1 ;  /* 0x0000000017147211 */ /* 0x000fc800078408ff */
[C---:B------:R-:W-:Y:S02]  /*92eb0*/  LEA.HI.X.SX32 R21, R23.reuse, R2, 0x1, P2 ;  /* 0x0000000217157211 */ /* 0x040fe400010f0eff */
[----:B------:R-:W-:Y:S02]  /*92ec0*/  ISETP.LT.AND P2, PT, R8, c[0x0][0x17c], !P0 ;  /* 0x00005f0008007a0c */ /* 0x000fe40004741270 */
[----:B------:R-:W2:Y:S01]  /*92ed0*/  LDL.LU R8, [R1+0x1fd8] ;  /* 0x001fd80001087983 */ /* 0x000ea20000300800 */
[----:B------:R-:W-:Y:S02]  /*92ee0*/  IADD3 R22, R23, c[0x0][0x198], RZ ;  /* 0x0000660017167a10 */ /* 0x000fe40007ffe0ff */
[----:B---3--:R-:W-:Y:S01]  /*92ef0*/  PRMT R23, R27, 0x7632, R23 ;  /* 0x000076321b177816 */ /* 0x008fe20000000017 */
[----:B------:R0:W-:Y:S02]  /*92f00*/  @P1 STG.E.U16 [R20.64], R27 ;  /* 0x0000001b14001986 */ /* 0x0001e4000c101506 */
[----:B0-----:R-:W-:-:S04]  /*92f10*/  LEA R20, P1, R22, R0, 0x1 ;  /* 0x0000000016147211 */ /* 0x001fc800078208ff */
[C---:B------:R-:W-:Y:S02]  /*92f20*/  LEA.HI.X.SX32 R21, R22.reuse, R2, 0x1, P1 ;  /* 0x0000000216157211 */ /* 0x040fe400008f0eff */
[----:B------:R-:W-:-:S03]  /*92f30*/  IADD3 R22, R22, c[0x0][0x198], RZ ;  /* 0x0000660016167a10 */ /* 0x000fc60007ffe0ff */
[----:B------:R0:W-:Y:S01]  /*92f40*/  @P2 STG.E.U16 [R20.64], R23 ;  /* 0x0000001714002986 */ /* 0x0001e2000c101506 */
[----:B----4-:R-:W-:-:S03]  /*92f50*/  ISETP.LT.AND P2, PT, R4, c[0x0][0x17c], !P0 ;  /* 0x00005f0004007a0c */ /* 0x010fc60004741270 */
[----:B------:R-:W3:Y:S01]  /*92f60*/  LDL.LU R4, [R1+0x1fdc] ;  /* 0x001fdc0001047983 */ /* 0x000ee20000300800 */
[----:B0-----:R-:W-:-:S04]  /*92f70*/  LEA R20, P1, R22, R0, 0x1 ;  /* 0x0000000016147211 */ /* 0x001fc800078208ff */
[----:B------:R-:W-:Y:S02]  /*92f80*/  LEA.HI.X.SX32 R21, R22, R2, 0x1, P1 ;  /* 0x0000000216157211 */ /* 0x000fe400008f0eff */
[----:B------:R-:W-:Y:S02]  /*92f90*/  PRMT R23, R26, 0x7632, R23 ;  /* 0x000076321a177816 */ /* 0x000fe40000000017 */
[----:B------:R-:W-:Y:S01]  /*92fa0*/  IADD3 R22, R22, c[0x0][0x198], RZ ;  /* 0x0000660016167a10 */ /* 0x000fe20007ffe0ff */
[----:B------:R0:W-:Y:S01]  /*92fb0*/  @P2 STG.E.U16 [R20.64], R26 ;  /* 0x0000001a14002986 */ /* 0x0001e2000c101506 */
[----:B-----5:R-:W-:-:S03]  /*92fc0*/  ISETP.LT.AND P2, PT, R9, c[0x0][0x17c], !P0 ;  /* 0x00005f0009007a0c */ /* 0x020fc60004741270 */
[----:B0-----:R-:W4:Y:S01]  /*92fd0*/  LDL.LU R26, [R1+0x2818] ;  /* 0x00281800011a7983 */ /* 0x001f220000300800 */
[----:B------:R-:W-:-:S03]  /*92fe0*/  LEA R20, P1, R22, R0, 0x1 ;  /* 0x0000000016147211 */ /* 0x000fc600078208ff */
[----:B------:R-:W5:Y:S01]  /*92ff0*/  LDL.LU R9, [R1+0x1fe0] ;  /* 0x001fe00001097983 */ /* 0x000f620000300800 */
[----:B------:R-:W-:-:S05]  /*93000*/  LEA.HI.X.SX32 R21, R22, R2, 0x1, P1 ;  /* 0x0000000216157211 */ /* 0x000fca00008f0eff */
[----:B------:R0:W-:Y:S01]  /*93010*/  @P2 STG.E.U16 [R20.64], R23 ;  /* 0x0000001714002986 */ /* 0x0001e2000c101506 */
[----:B--2---:R-:W-:-:S03]  /*93020*/  ISETP.LT.AND P2, PT, R8, c[0x0][0x17c], !P0 ;  /* 0x00005f0008007a0c */ /* 0x004fc60004741270 */
[----:B------:R-:W2:Y:S01]  /*93030*/  LDL.LU R8, [R1+0x1fe4] ;  /* 0x001fe40001087983 */ /* 0x000ea20000300800 */
[----:B------:R-:W-:Y:S02]  /*93040*/  IADD3 R22, R22, c[0x0][0x198], RZ ;  /* 0x0000660016167a10 */ /* 0x000fe40007ffe0ff */
[----:B0-----:R-:W-:Y:S01]  /*93050*/  PRMT R23, R24, 0x7632, R23 ;  /* 0x0000763218177816 */ /* 0x001fe20000000017 */
[----:B------:R-:W4:Y:S01]  /*93060*/  LDL.LU R15, [R1+0x2a0] ;  /* 0x0002a000010f7983 */ /* 0x000f220000300800 */
[----:B------:R-:W-:-:S04]  /*93070*/  LEA R20, P1, R22, R0, 0x1 ;  /* 0x0000000016147211 */ /* 0x000fc800078208ff */
[C---:B------:R-:W-:Y:S02]  /*93080*/  LEA.HI.X.SX32 R21, R22.reuse, R2, 0x1, P1 ;  /* 0x0000000216157211 */ /* 0x040fe400008f0eff */
[----:B------:R-:W-:-:S03]  /*93090*/  IADD3 R22, R22, c[0x0][0x198], RZ ;  /* 0x0000660016167a10 */ /* 0x000fc60007ffe0ff */
[----:B------:R0:W-:Y:S02]  /*930a0*/  @P2 STG.E.U16 [R20.64], R24 ;  /* 0x0000001814002986 */ /* 0x0001e4000c101506 */
[----:B0-----:R-:W-:Y:S02]  /*930b0*/  LEA R20, P1, R22, R0, 0x1 ;  /* 0x0000000016147211 */ /* 0x001fe400078208ff */
[----:B---3--:R-:W-:Y:S02]  /*930c0*/  ISETP.LT.AND P2, PT, R4, c[0x0][0x17c], !P0 ;  /* 0x00005f0004007a0c */ /* 0x008fe40004741270 */
[C---:B------:R-:W-:Y:S01]  /*930d0*/  LEA.HI.X.SX32 R21, R22.reuse, R2, 0x1, P1 ;  /* 0x0000000216157211 */ /* 0x040fe200008f0eff */
[----:B------:R-:W3:Y:S01]  /*930e0*/  LDL.LU R4, [R1+0x1fe8] ;  /* 0x001fe80001047983 */ /* 0x000ee20000300800 */
[----:B------:R-:W-:-:S03]  /*930f0*/  IADD3 R22, R22, c[0x0][0x198], RZ ;  /* 0x0000660016167a10 */ /* 0x000fc60007ffe0ff */
[----:B------:R-:W4:Y:S06]  /*93100*/  LDL.LU R24, [R1+0x1fec] ;  /* 0x001fec0001187983 */ /* 0x000f2c0000300800 */
[----:B------:R0:W-:Y:S02]  /*93110*/  @P2 STG.E.U16 [R20.64], R23 ;  /* 0x0000001714002986 */ /* 0x0001e4000c101506 */
[----:B0-----:R-:W-:Y:S02]  /*93120*/  LEA R20, P1, R22, R0, 0x1 ;  /* 0x0000000016147211 */ /* 0x001fe400078208ff */
[----:B-----5:R-:W-:-:S02]  /*93130*/  ISETP.LT.AND P2, PT, R9, c[0x0][0x17c], !P0 ;  /* 0x00005f0009007a0c */ /* 0x020fc40004741270 */
[----:B------:R-:W-:Y:S01]  /*93140*/  LEA.HI.X.SX32 R21, R22, R2, 0x1, P1 ;  /* 0x0000000216157211 */ /* 0x000fe200008f0eff */
[----:B------:R-:W5:Y:S04]  /*93150*/  LDL.LU R9, [R1+0x1ff0] ;  /* 0x001ff00001097983 */ /* 0x000f680000300800 */
[----:B------:R-:W5:Y:S06]  /*93160*/  LDL.LU R28, [R1+0x1ff4] ;  /* 0x001ff400011c7983 */ /* 0x000f6c0000300800 */
[----:B------:R0:W-:Y:S01]  /*93170*/  @P2 STG.E.U16 [R20.64], R25 ;  /* 0x0000001914002986 */ /* 0x0001e2000c101506 */
[----:B--2---:R-:W-:-:S03]  /*93180*/  ISETP.LT.AND P2, PT, R8, c[0x0][0x17c], !P0 ;  /* 0x00005f0008007a0c */ /* 0x004fc60004741270 */
[----:B------:R-:W2:Y:S01]  /*93190*/  LDL.LU R8, [R1+0x1ff8] ;  /* 0x001ff80001087983 */ /* 0x000ea20000300800 */
[----:B------:R-:W-:Y:S02]  /*931a0*/  IADD3 R22, R22, c[0x0][0x198], RZ ;  /* 0x0000660016167a10 */ /* 0x000fe40007ffe0ff */
[----:B------:R-:W-:Y:S01]  /*931b0*/  PRMT R23, R25, 0x7632, R23 ;  /* 0x0000763219177816 */ /* 0x000fe20000000017 */
[----:B------:R-:W2:Y:S01]  /*931c0*/  LDL.LU R27, [R1+0x2b0] ;  /* 0x0002b000011b7983 */ /* 0x000ea20000300800 */
[----:B0-----:R-:W-:-:S04]  /*931d0*/  LEA R20, P1, R22, R0, 0x1 ;  /* 0x0000000016147211 */ /* 0x001fc800078208ff */
[C---:B------:R-:W-:Y:S02]  /*931e0*/  LEA.HI.X.SX32 R21, R22.reuse, R2, 0x1, P1 ;  /* 0x0000000216157211 */ /* 0x040fe400008f0eff */
[----:B------:R-:W-:-:S03]  /*931f0*/  IADD3 R22, R22, c[0x0][0x198], RZ ;  /* 0x0000660016167a10 */ /* 0x000fc60007ffe0ff */
[----:B------:R0:W-:Y:S01]  /*93200*/  @P2 STG.E.U16 [R20.64], R23 ;  /* 0x0000001714002986 */ /* 0x0001e2000c101506 */
[----:B---3--:R-:W-:-:S03]  /*93210*/  ISETP.LT.AND P3, PT, R4, c[0x0][0x17c], !P0 ;  /* 0x00005f0004007a0c */ /* 0x008fc60004761270 */
[----:B------:R-:W3:Y:S01]  /*93220*/  LDL.LU R4, [R1+0x1ffc] ;  /* 0x001ffc0001047983 */ /* 0x000ee20000300800 */
[----:B----4-:R-:W-:Y:S02]  /*93230*/  ISETP.LT.AND P4, PT, R24, c[0x0][0x17c], !P0 ;  /* 0x00005f0018007a0c */ /* 0x010fe40004781270 */
[----:B------:R-:W-:-:S04]  /*93240*/  LEA R24, P1, R22, R0, 0x1 ;  /* 0x0000000016187211 */ /* 0x000fc800078208ff */
[----:B------:R-:W-:Y:S02]  /*93250*/  LEA.HI.X.SX32 R25, R22, R2, 0x1, P1 ;  /* 0x0000000216197211 */ /* 0x000fe400008f0eff */
[----:B-----5:R-:W-:Y:S02]  /*93260*/  ISETP.LT.AND P5, PT, R9, c[0x0][0x17c], !P0 ;  /* 0x00005f0009007a0c */ /* 0x020fe400047a1270 */
[----:B------:R-:W4:Y:S01]  /*93270*/  LDL.LU R9, [R1+0x2000] ;  /* 0x0020000001097983 */ /* 0x000f220000300800 */
[----:B------:R-:W-:-:S03]  /*93280*/  ISETP.LT.AND P1, PT, R28, c[0x0][0x17c], !P0 ;  /* 0x00005f001c007a0c */ /* 0x000fc60004721270 */
[----:B------:R-:W5:Y:S01]  /*93290*/  LDL.LU R28, [R1+0x2c0] ;  /* 0x0002c000011c7983 */ /* 0x000f620000300800 */
[----:B--2---:R-:W-:-:S03]  /*932a0*/  ISETP.LT.AND P2, PT, R8, c[0x0][0x17c], !P0 ;  /* 0x00005f0008007a0c */ /* 0x004fc60004741270 */
[----:B------:R-:W2:Y:S01]  /*932b0*/  LDL.LU R8, [R1+0x2004] ;  /* 0x0020040001087983 */ /* 0x000ea20000300800 */
[----:B0-----:R-:W-:-:S04]  /*932c0*/  IADD3 R20, R22, c[0x0][0x198], RZ ;  /* 0x0000660016147a10 */ /* 0x001fc80007ffe0ff */
[C---:B------:R-:W-:Y:S02]  /*932d0*/  LEA R22, P6, R20.reuse, R0, 0x1 ;  /* 0x0000000014167211 */ /* 0x040fe400078c08ff */
[C---:B------:R-:W-:Y:S01]  /*932e0*/  IADD3 R21, R20.reuse, c[0x0][0x198], RZ ;  /* 0x0000660014157a10 */ /* 0x040fe20007ffe0ff */
[----:B------:R0:W-:Y:S01]  /*932f0*/  @P3 STG.E.U16 [R24.64], R15 ;  /* 0x0000000f18003986 */ /* 0x0001e2000c101506 */
[----:B------:R-:W-:Y:S02]  /*93300*/  LEA.HI.X.SX32 R23, R20, R2, 0x1, P6 ;  /* 0x0000000214177211 */ /* 0x000fe400030f0eff */
[----:B------:R-:W-:Y:S02]  /*93310*/  PRMT R26, R15, 0x7632, R26 ;  /* 0x000076320f1a7816 */ /* 0x000fe4000000001a */
[----:B0-----:R-:W-:-:S03]  /*93320*/  LEA R24, P6, R21, R0, 0x1 ;  /* 0x0000000015187211 */ /* 0x001fc600078c08ff */
[----:B------:R0:W-:Y:S01]  /*93330*/  @P5 STG.E.U16 [R22.64], R26 ;  /* 0x0000001a16005986 */ /* 0x0001e2000c101506 */
[----:B------:R-:W-:-:S05]  /*93340*/  LEA.HI.X.SX32 R25, R21, R2, 0x1, P6 ;  /* 0x0000000215197211 */ /* 0x000fca00030f0eff */
[----:B------:R1:W-:Y:S01]  /*93350*/  @P2 STG.E.U16 [R24.64], R27 ;  /* 0x0000001b18002986 */ /* 0x0003e2000c101506 */
[----:B---3--:R-:W-:-:S03]  /*93360*/  ISETP.LT.AND P3, PT, R4, c[0x0][0x17c], !P0 ;  /* 0x00005f0004007a0c */ /* 0x008fc60004761270 */
[----:B------:R-:W3:Y:S04]  /*93370*/  LDL.LU R4, [R1+0x2008] ;  /* 0x0020080001047983 */ /* 0x000ee80000300800 */
[----:B------:R-:W3:Y:S01]  /*93380*/  LDL.LU R15, [R1+0x2d0] ;  /* 0x0002d000010f7983 */ /* 0x000ee20000300800 */
[----:B----4-:R-:W-:-:S03]  /*93390*/  ISETP.LT.AND P5, PT, R9, c[0x0][0x17c], !P0 ;  /* 0x00005f0009007a0c */ /* 0x010fc600047a1270 */
[----:B------:R-:W4:Y:S01]  /*933a0*/  LDL.LU R9, [R1+0x200c] ;  /* 0x00200c0001097983 */ /* 0x000f220000300800 */
[----:B--2---:R-:W-:-:S03]  /*933b0*/  ISETP.LT.AND P2, PT, R8, c[0x0][0x17c], !P0 ;  /* 0x00005f0008007a0c */ /* 0x004fc60004741270 */
[----:B------:R-:W2:Y:S01]  /*933c0*/  LDL.LU R8, [R1+0x2010] ;  /* 0x0020100001087983 */ /* 0x000ea20000300800 */
[----:B------:R-:W-:-:S04]  /*933d0*/  IADD3 R20, R21, c[0x0][0x198], RZ ;  /* 0x0000660015147a10 */ /* 0x000fc80007ffe0ff */
[C---:B0-----:R-:W-:Y:S02]  /*933e0*/  LEA R22, P6, R20.reuse, R0, 0x1 ;  /* 0x0000000014167211 */ /* 0x041fe400078c08ff */
[C---:B------:R-:W-:Y:S02]  /*933f0*/  IADD3 R21, R20.reuse, c[0x0][0x198], RZ ;  /* 0x0000660014157a10 */ /* 0x040fe40007ffe0ff */
[----:B------:R-:W-:Y:S02]  /*93400*/  LEA.HI.X.SX32 R23, R20, R2, 0x1, P6 ;  /* 0x0000000214177211 */ /* 0x000fe400030f0eff */
[----:B-1----:R-:W-:Y:S02]  /*93410*/  PRMT R25, R27, 0x7632, R25 ;  /* 0x000076321b197816 */ /* 0x002fe40000000019 */
[C---:B------:R-:W-:Y:S01]  /*93420*/  LEA R20, P6, R21.reuse, R0, 0x1 ;  /* 0x0000000015147211 */ /* 0x040fe200078c08ff */
[----:B------:R-:W2:Y:S01]  /*93430*/  LDL.LU R27, [R1+0x4] ;  /* 0x00000400011b7983 */ /* 0x000ea20000300800 */
[----:B------:R-:W-:-:S02]  /*93440*/  IADD3 R24, R21, c[0x0][0x198], RZ ;  /* 0x0000660015187a10 */ /* 0x000fc40007ffe0ff */
[----:B------:R-:W-:Y:S01]  /*93450*/  LEA.HI.X.SX32 R21, R21, R2, 0x1, P6 ;  /* 0x0000000215157211 */ /* 0x000fe200030f0eff */
[----:B------:R0:W-:Y:S01]  /*93460*/  @P3 STG.E.U16 [R22.64], R25 ;  /* 0x0000001916003986 */ /* 0x0001e2000c101506 */
[----:B-----5:R-:W-:-:S03]  /*93470*/  PRMT R26, R28, 0x7632, R26 ;  /* 0x000076321c1a7816 */ /* 0x020fc6000000001a */
[----:B------:R1:W-:Y:S01]  /*93480*/  @P5 STG.E.U16 [R20.64], R28 ;  /* 0x0000001c14005986 */ /* 0x0003e2000c101506 */
[----:B0-----:R-:W-:-:S04]  /*93490*/  LEA R22, P6, R24, R0, 0x1 ;  /* 0x0000000018167211 */ /* 0x001fc800078c08ff */
[----:B------:R-:W-:Y:S02]  /*934a0*/  LEA.HI.X.SX32 R23, R24, R2, 0x1, P6 ;  /* 0x0000000218177211 */ /* 0x000fe400030f0eff */
[----:B---3--:R-:W-:Y:S02]  /*934b0*/  ISETP.LT.AND P3, PT, R4, c[0x0][0x17c], !P0 ;  /* 0x00005f0004007a0c */ /* 0x008fe40004761270 */
[----:B------:R-:W3:Y:S04]  /*934c0*/  LDL.LU R4, [R1+0x2014] ;  /* 0x0020140001047983 */ /* 0x000ee80000300800 */
[----:B------:R0:W-:Y:S01]  /*934d0*/  @P2 STG.E.U16 [R22.64], R26 ;  /* 0x0000001a16002986 */ /* 0x0001e2000c101506 */
[----:B----4-:R-:W-:-:S03]  /*934e0*/  ISETP.LT.AND P5, PT, R9, c[0x0][0x17c], !P0 ;  /* 0x00005f0009007a0c */ /* 0x010fc600047a1270 */
[----:B------:R-:W4:Y:S04]  /*934f0*/  LDL.LU R9, [R1+0x2018] ;  /* 0x0020180001097983 */ /* 0x000f280000300800 */
[----:B-1----:R-:W5:Y:S01]  /*93500*/  LDL.LU R28, [R1+0x14] ;  /* 0x00001400011c7983 */ /* 0x002f620000300800 */
[----:B--2---:R-:W-:-:S03]  /*93510*/  ISETP.LT.AND P2, PT, R8, c[0x0][0x17c], !P0 ;  /* 0x00005f0008007a0c */ /* 0x004fc60004741270 */
[----:B------:R-:W2:Y:S01]  /*93520*/  LDL.LU R8, [R1+0x201c] ;  /* 0x00201c0001087983 */ /* 0x000ea20000300800 */
[----:B------:R-:W-:-:S04]  /*93530*/  IADD3 R25, R24, c[0x0][0x198], RZ ;  /* 0x0000660018197a10 */ /* 0x000fc80007ffe0ff */
[C---:B------:R-:W-:Y:S02]  /*93540*/  LEA R20, P6, R25.reuse, R0, 0x1 ;  /* 0x0000000019147211 */ /* 0x040fe400078c08ff */
[C---:B------:R-:W-:Y:S02]  /*93550*/  IADD3 R24, R25.reuse, c[0x0][0x198], RZ ;  /* 0x0000660019187a10 */ /* 0x040fe40007ffe0ff */
[----:B------:R-:W-:Y:S02]  /*93560*/  LEA.HI.X.SX32 R21, R25, R2, 0x1, P6 ;  /* 0x0000000219157211 */ /* 0x000fe400030f0eff */
[C---:B0-----:R-:W-:Y:S02]  /*93570*/  LEA R22, P6, R24.reuse, R0, 0x1 ;  /* 0x0000000018167211 */ /* 0x041fe400078c08ff */
[C---:B------:R-:W-:Y:S01]  /*93580*/  IADD3 R25, R24.reuse, c[0x0][0x198], RZ ;  /* 0x0000660018197a10 */ /* 0x040fe20007ffe0ff */
[----:B------:R0:W-:Y:S01]  /*93590*/  @P3 STG.E.U16 [R20.64], R15 ;  /* 0x0000000f14003986 */ /* 0x0001e2000c101506 */
[----:B------:R-:W-:-:S02]  /*935a0*/  LEA.HI.X.SX32 R23, R24, R2, 0x1, P6 ;  /* 0x0000000218177211 */ /* 0x000fc400030f0eff */
[----:B------:R-:W-:Y:S02]  /*935b0*/  PRMT R26, R15, 0x7632, R26 ;  /* 0x000076320f1a7816 */ /* 0x000fe4000000001a */
[----:B0-----:R-:W-:-:S03]  /*935c0*/  LEA R20, P6, R25, R0, 0x1 ;  /* 0x0000000019147211 */ /* 0x001fc600078c08ff */
[----:B------:R0:W-:Y:S01]  /*935d0*/  @P5 STG.E.U16 [R22.64], R26 ;  /* 0x0000001a16005986 */ /* 0x0001e2000c101506 */
[----:B------:R-:W-:Y:S02]  /*935e0*/  LEA.HI.X.SX32 R21, R25, R2, 0x1, P6 ;  /* 0x0000000219157211 */ /* 0x000fe400030f0eff */
[----:B---3--:R-:W-:Y:S02]  /*935f0*/  ISETP.LT.AND P3, PT, R4, c[0x0][0x17c], !P0 ;  /* 0x00005f0004007a0c */ /* 0x008fe40004761270 */
[----:B------:R-:W3:Y:S04]  /*93600*/  LDL.LU R4, [R1+0x2020] ;  /* 0x0020200001047983 */ /* 0x000ee80000300800 */
[----:B------:R-:W3:Y:S04]  /*93610*/  LDL.LU R15, [R1+0x284] ;  /* 0x00028400010f7983 */ /* 0x000ee80000300800 */
[----:B------:R1:W-:Y:S01]  /*93620*/  @P2 STG.E.U16 [R20.64], R27 ;  /* 0x0000001b14002986 */ /* 0x0003e2000c101506 */
        /* <DEDUP_REMOVED lines=8> */
[----:B------:R-:W-:Y:S02]  /*936b0*/  PRMT R26, R27, 0x7632, R26 ;  /* 0x000076321b1a7816 */ /* 0x000fe4000000001a */
[C---:B-1----:R-:W-:Y:S01]  /*936c0*/  LEA R20, P6, R25.reuse, R0, 0x1 ;  /* 0x0000000019147211 */ /* 0x042fe200078c08ff */
[----:B------:R-:W2:Y:S01]  /*936d0*/  LDL.LU R27, [R1+0x294] ;  /* 0x00029400011b7983 */ /* 0x000ea20000300800 */
[----:B------:R-:W-:-:S02]  /*936e0*/  IADD3 R24, R25, c[0x0][0x198], RZ ;  /* 0x0000660019187a10 */ /* 0x000fc40007ffe0ff */
[----:B------:R-:W-:Y:S01]  /*936f0*/  LEA.HI.X.SX32 R21, R25, R2, 0x1, P6 ;  /* 0x0000000219157211 */ /* 0x000fe200030f0eff */
[----:B------:R0:W-:Y:S04]  /*93700*/  @P3 STG.E.U16 [R22.64], R26 ;  /* 0x0000001a16003986 */ /* 0x0001e8000c101506 */
[----:B-----5:R1:W-:Y:S01]  /*93710*/  @P5 STG.E.U16 [R20.64], R28 ;  /* 0x0000001c14005986 */ /* 0x0203e2000c101506 */
[----:B0-----:R-:W-:Y:S02]  /*93720*/  LEA R22, P6, R24, R0, 0x1 ;  /* 0x0000000018167211 */ /* 0x001fe400078c08ff */
[----:B------:R-:W-:Y:S02]  /*93730*/  PRMT R26, R28, 0x7632, R26 ;  /* 0x000076321c1a7816 */ /* 0x000fe4000000001a */
[----:B------:R-:W-:-:S02]  /*93740*/  LEA.HI.X.SX32 R23, R24, R2, 0x1, P6 ;  /* 0x0000000218177211 */ /* 0x000fc400030f0eff */
        /* <DEDUP_REMOVED lines=198> */
[C---:B-1----:R-:W-:Y:S02]  /*943b0*/  IADD3 R21, R24.reuse, c[0x0][0x198], RZ ;  /* 0x0000660018157a10 */ /* 0x042fe40007ffe0ff */
[----:B------:R-:W-:Y:S02]  /*943c0*/  LEA.HI.X.SX32 R23, R24, R2, 0x1, P6 ;  /* 0x0000000218177211 */ /* 0x000fe400030f0eff */
[----:B------:R-:W-:Y:S02]  /*943d0*/  PRMT R25, R27, 0x7632, R25 ;  /* 0x000076321b197816 */ /* 0x000fe40000000019 */
[C---:B------:R-:W-:Y:S01]  /*943e0*/  LEA R20, P6, R21.reuse, R0, 0x1 ;  /* 0x0000000015147211 */ /* 0x040fe200078c08ff */
        /* <DEDUP_REMOVED lines=39> */
[----:B------:R-:W-:Y:S02]  /*94660*/  PRMT R25, R27, 0x7632, R25 ;  /* 0x000076321b197816 */ /* 0x000fe40000000019 */
[----:B------:R-:W-:Y:S01]  /*94670*/  LEA.HI.X.SX32 R23, R24, R2, 0x1, P6 ;  /* 0x0000000218177211 */ /* 0x000fe200030f0eff */
[----:B-1----:R-:W2:Y:S01]  /*94680*/  LDL.LU R27, [R1+0x2bc] ;  /* 0x0002bc00011b7983 */ /* 0x002ea20000300800 */
[C---:B------:R-:W-:Y:S02]  /*94690*/  LEA R20, P6, R26.reuse, R0, 0x1 ;  /* 0x000000001a147211 */ /* 0x040fe400078c08ff */
[C---:B------:R-:W-:Y:S01]  /*946a0*/  IADD3 R24, R26.reuse, c[0x0][0x198], RZ ;  /* 0x000066001a187a10 */ /* 0x040fe20007ffe0ff */
[----:B------:R0:W-:Y:S01]  /*946b0*/  @P3 STG.E.U16 [R22.64], R25 ;  /* 0x0000001916003986 */ /* 0x0001e2000c101506 */
[----:B------:R-:W-:-:S02]  /*946c0*/  LEA.HI.X.SX32 R21, R26, R2, 0x1, P6 ;  /* 0x000000021a157211 */ /* 0x000fc400030f0eff */
[----:B0-----:R-:W-:Y:S02]  /*946d0*/  LEA R22, P6, R24, R0, 0x1 ;  /* 0x0000000018167211 */ /* 0x001fe400078c08ff */
[----:B-----5:R-:W-:Y:S02]  /*946e0*/  PRMT R25, R28, 0x7632, R25 ;  /* 0x000076321c197816 */ /* 0x020fe40000000019 */
[----:B------:R-:W-:Y:S01]  /*946f0*/  LEA.HI.X.SX32 R23, R24, R2, 0x1, P6 ;  /* 0x0000000218177211 */ /* 0x000fe200030f0eff */
[----:B------:R0:W-:Y:S01]  /*94700*/  @P5 STG.E.U16 [R20.64], R28 ;  /* 0x0000001c14005986 */ /* 0x0001e2000c101506 */
[----:B---3--:R-:W-:-:S03]  /*94710*/  ISETP.LT.AND P3, PT, R4, c[0x0][0x17c], !P0 ;  /* 0x00005f0004007a0c */ /* 0x008fc60004761270 */
[----:B------:R-:W3:Y:S04]  /*94720*/  LDL.LU R4, [R1+0x20bc] ;  /* 0x0020bc0001047983 */ /* 0x000ee80000300800 */
[----:B------:R1:W-:Y:S01]  /*94730*/  @P2 STG.E.U16 [R22.64], R25 ;  /* 0x0000001916002986 */ /* 0x0003e2000c101506 */
[----:B----4-:R-:W-:-:S03]  /*94740*/  ISETP.LT.AND P5, PT, R9, c[0x0][0x17c], !P0 ;  /* 0x00005f0009007a0c */ /* 0x010fc600047a1270 */
[----:B------:R-:W4:Y:S04]  /*94750*/  LDL.LU R9, [R1+0x20c0] ;  /* 0x0020c00001097983 */ /* 0x000f280000300800 */
[----:B0-----:R-:W5:Y:S01]  /*94760*/  LDL.LU R28, [R1+0x2cc] ;  /* 0x0002cc00011c7983 */ /* 0x001f620000300800 */
[----:B--2---:R-:W-:-:S03]  /*94770*/  ISETP.LT.AND P2, PT, R8, c[0x0][0x17c], !P0 ;  /* 0x00005f0008007a0c */ /* 0x004fc60004741270 */
[----:B------:R-:W2:Y:S01]  /*94780*/  LDL.LU R8, [R1+0x20c4] ;  /* 0x0020c40001087983 */ /* 0x000ea20000300800 */
[----:B------:R-:W-:-:S04]  /*94790*/  IADD3 R26, R24, c[0x0][0x198], RZ ;  /* 0x00006600181a7a10 */ /* 0x000fc80007ffe0ff */
[C---:B------:R-:W-:Y:S02]  /*947a0*/  LEA R20, P6, R26.reuse, R0, 0x1 ;  /* 0x000000001a147211 */ /* 0x040fe400078c08ff */
[C---:B------:R-:W-:Y:S02]  /*947b0*/  IADD3 R24, R26.reuse, c[0x0][0x198], RZ ;  /* 0x000066001a187a10 */ /* 0x040fe40007ffe0ff */
[----:B------:R-:W-:Y:S02]  /*947c0*/  LEA.HI.X.SX32 R21, R26, R2, 0x1, P6 ;  /* 0x000000021a157211 */ /* 0x000fe400030f0eff */
[C---:B-1----:R-:W-:Y:S02]  /*947d0*/  LEA R22, P6, R24.reuse, R0, 0x1 ;  /* 0x0000000018167211 */ /* 0x042fe400078c08ff */
        /* <DEDUP_REMOVED lines=377> */
[----:B0-----:R-:W-:-:S03]  /*95f70*/  LEA R22, P6, R24, R0, 0x1 ;  /* 0x0000000018167211 */ /* 0x001fc600078c08ff */
[----:B------:R0:W-:Y:S01]  /*95f80*/  @P1 STG.E.U16 [R20.64], R15 ;  /* 0x0000000f14001986 */ /* 0x0001e2000c101506 */
[C---:B------:R-:W-:Y:S02]  /*95f90*/  LEA.HI.X.SX32 R23, R24.reuse, R2, 0x1, P6 ;  /* 0x0000000218177211 */ /* 0x040fe400030f0eff */
[----:B------:R-:W-:Y:S02]  /*95fa0*/  PRMT R25, R15, 0x7632, R25 ;  /* 0x000076320f197816 */ /* 0x000fe40000000019 */
[----:B0-----:R-:W-:-:S04]  /*95fb0*/  IADD3 R21, R24, c[0x0][0x198], RZ ;  /* 0x0000660018157a10 */ /* 0x001fc80007ffe0ff */
[C---:B------:R-:W-:Y:S02]  /*95fc0*/  LEA R20, P6, R21.reuse, R0, 0x1 ;  /* 0x0000000015147211 */ /* 0x040fe400078c08ff */
[C---:B------:R-:W-:Y:S02]  /*95fd0*/  IADD3 R24, R21.reuse, c[0x0][0x198], RZ ;  /* 0x0000660015187a10 */ /* 0x040fe40007ffe0ff */
[----:B------:R-:W-:Y:S01]  /*95fe0*/  LEA.HI.X.SX32 R21, R21, R2, 0x1, P6 ;  /* 0x0000000215157211 */ /* 0x000fe200030f0eff */
[----:B------:R0:W-:Y:S01]  /*95ff0*/  @P4 STG.E.U16 [R22.64], R25 ;  /* 0x0000001916004986 */ /* 0x0001e2000c101506 */
[----:B---3--:R-:W-:-:S03]  /*96000*/  ISETP.LT.AND P1, PT, R4, c[0x0][0x17c], !P0 ;  /* 0x00005f0004007a0c */ /* 0x008fc60004721270 */
[----:B------:R-:W3:Y:S04]  /*96010*/  LDL.LU R4, [R1+0x21a0] ;  /* 0x0021a00001047983 */ /* 0x000ee80000300800 */
[----:B------:R-:W3:Y:S04]  /*96020*/  LDL.LU R15, [R1+0x4c] ;  /* 0x00004c00010f7983 */ /* 0x000ee80000300800 */
[----:B------:R1:W-:Y:S01]  /*96030*/  @P3 STG.E.U16 [R20.64], R27 ;  /* 0x0000001b14003986 */ /* 0x0003e2000c101506 */
[----:B----4-:R-:W-:-:S03]  /*96040*/  ISETP.LT.AND P4, PT, R9, c[0x0][0x17c], !P0 ;  /* 0x00005f0009007a0c */ /* 0x010fc60004781270 */
[----:B------:R-:W4:Y:S01]  /*96050*/  LDL.LU R9, [R1+0x21a4] ;  /* 0x0021a40001097983 */ /* 0x000f220000300800 */
[----:B--2---:R-:W-:-:S03]  /*96060*/  ISETP.LT.AND P3, PT, R8, c[0x0][0x17c], !P0 ;  /* 0x00005f0008007a0c */ /* 0x004fc60004761270 */
[----:B------:R-:W2:Y:S01]  /*96070*/  LDL.LU R8, [R1+0x21a8] ;  /* 0x0021a80001087983 */ /* 0x000ea20000300800 */
        /* <DEDUP_REMOVED lines=12> */
[----:B------:R0:W-:Y:S04]  /*96140*/  @P2 STG.E.U16 [R20.64], R28 ;  /* 0x0000001c14002986 */ /* 0x0001e8000c101506 */
[----:B------:R1:W-:Y:S01]  /*96150*/  @P1 STG.E.U16 [R22.64], R25 ;  /* 0x0000001916001986 */ /* 0x0003e2000c101506 */
[----:B---3--:R-:W-:-:S03]  /*96160*/  ISETP.LT.AND P5, PT, R4, c[0x0][0x17c], !P0 ;  /* 0x00005f0004007a0c */ /* 0x008fc600047a1270 */
[----:B------:R-:W3:Y:S01]  /*96170*/  LDL.LU R4, [R1+0x21ac] ;  /* 0x0021ac0001047983 */ /* 0x000ee20000300800 */
        /* <DEDUP_REMOVED lines=539> */
[----:B-----5:R-:W-:Y:S02]  /*98330*/  PRMT R26, R28, 0x7632, R26 ;  /* 0x000076321c1a7816 */ /* 0x020fe4000000001a */
[C---:B0-----:R-:W-:Y:S01]  /*98340*/  LEA R22, P6, R24.reuse, R0, 0x1 ;  /* 0x0000000018167211 */ /* 0x041fe200078c08ff */
[----:B------:R0:W-:Y:S03]  /*98350*/  @P3 STG.E.U16 [R20.64], R28 ;  /* 0x0000001c14003986 */ /* 0x0001e6000c101506 */
[----:B------:R-:W-:Y:S02]  /*98360*/  LEA.HI.X.SX32 R23, R24, R2, 0x1, P6 ;  /* 0x0000000218177211 */ /* 0x000fe400030f0eff */
[----:B---3--:R-:W-:Y:S02]  /*98370*/  ISETP.LT.AND P4, PT, R4, c[0x0][0x17c], !P0 ;  /* 0x00005f0004007a0c */ /* 0x008fe40004781270 */
        /* <DEDUP_REMOVED lines=1230> */
[----:B------:R-:W-:Y:S01]  /*9d060*/  IADD3 R26, R24, c[0x0][0x198], RZ ;  /* 0x00006600181a7a10 */ /* 0x000fe20007ffe0ff */
[----:B------:R0:W-:Y:S01]  /*9d070*/  @P5 STG.E.U16 [R20.64], R15 ;  /* 0x0000000f14005986 */ /* 0x0001e2000c101506 */
[----:B------:R-:W-:-:S02]  /*9d080*/  PRMT R25, R15, 0x7632, R25 ;  /* 0x000076320f197816 */ /* 0x000fc40000000019 */
[----:B------:R-:W-:Y:S02]  /*9d090*/  LEA.HI.X.SX32 R23, R24, R2, 0x1, P6 ;  /* 0x0000000218177211 */ /* 0x000fe400030f0eff */
[----:B------:R-:W-:-:S03]  /*9d0a0*/  IADD3 R24, R26, c[0x0][0x198], RZ ;  /* 0x000066001a187a10 */ /* 0x000fc60007ffe0ff */
[----:B------:R1:W-:Y:S01]  /*9d0b0*/  @P2 STG.E.U16 [R22.64], R25 ;  /* 0x0000001916002986 */ /* 0x0003e2000c101506 */
[----:B0-----:R-:W-:-:S03]  /*9d0c0*/  LEA R20, P6, R26, R0, 0x1 ;  /* 0x000000001a147211 */ /* 0x001fc600078c08ff */
[----:B------:R-:W5:Y:S01]  /*9d0d0*/  LDL.LU R15, [R1+0x2814] ;  /* 0x00281400010f7983 */ /* 0x000f620000300800 */
[----:B------:R-:W-:Y:S02]  /*9d0e0*/  LEA.HI.X.SX32 R21, R26, R2, 0x1, P6 ;  /* 0x000000021a157211 */ /* 0x000fe400030f0eff */
[C---:B-1----:R-:W-:Y:S02]  /*9d0f0*/  LEA R22, P6, R24.reuse, R0, 0x1 ;  /* 0x0000000018167211 */ /* 0x042fe400078c08ff */
[----:B------:R-:W-:Y:S02]  /*9d100*/  PRMT R25, R27, 0x7632, R25 ;  /* 0x000076321b197816 */ /* 0x000fe40000000019 */
[----:B------:R-:W-:Y:S02]  /*9d110*/  LEA.HI.X.SX32 R23, R24, R2, 0x1, P6 ;  /* 0x0000000218177211 */ /* 0x000fe400030f0eff */
[----:B---3--:R-:W-:Y:S01]  /*9d120*/  ISETP.LT.AND P5, PT, R4, c[0x0][0x17c], !P0 ;  /* 0x00005f0004007a0c */ /* 0x008fe200047a1270 */
[----:B------:R0:W-:Y:S04]  /*9d130*/  @P1 STG.E.U16 [R20.64], R27 ;  /* 0x0000001b14001986 */ /* 0x0001e8000c101506 */
[----:B------:R-:W3:Y:S04]  /*9d140*/  LDL.LU R4, [R1+0x25c] ;  /* 0x00025c0001047983 */ /* 0x000ee80000300800 */
[----:B------:R1:W-:Y:S01]  /*9d150*/  @P4 STG.E.U16 [R22.64], R25 ;  /* 0x0000001916004986 */ /* 0x0003e2000c101506 */
[----:B----4-:R-:W-:-:S03]  /*9d160*/  ISETP.LT.AND P2, PT, R9, c[0x0][0x17c], !P0 ;  /* 0x00005f0009007a0c */ /* 0x010fc60004741270 */
[----:B------:R-:W4:Y:S04]  /*9d170*/  LDL.LU R9, [R1+0x25ac] ;  /* 0x0025ac0001097983 */ /* 0x000f280000300800 */
[----:B0-----:R-:W3:Y:S01]  /*9d180*/  LDL.LU R27, [R1+0x2810] ;  /* 0x00281000011b7983 */ /* 0x001ee20000300800 */
[----:B--2---:R-:W-:-:S03]  /*9d190*/  ISETP.LT.AND P1, PT, R8, c[0x0][0x17c], !P0 ;  /* 0x00005f0008007a0c */ /* 0x004fc60004721270 */
[----:B------:R-:W2:Y:S04]  /*9d1a0*/  LDL.LU R8, [R1+0x26c] ;  /* 0x00026c0001087983 */ /* 0x000ea80000300800 */
[----:B-1----:R-:W2:Y:S01]  /*9d1b0*/  LDL.LU R23, [R1+0x25a8] ;  /* 0x0025a80001177983 */ /* 0x002ea20000300800 */
[----:B------:R-:W-:-:S04]  /*9d1c0*/  IADD3 R26, R24, c[0x0][0x198], RZ ;  /* 0x00006600181a7a10 */ /* 0x000fc80007ffe0ff */
[C---:B------:R-:W-:Y:S02]  /*9d1d0*/  LEA R20, P6, R26.reuse, R0, 0x1 ;  /* 0x000000001a147211 */ /* 0x040fe400078c08ff */
[C---:B------:R-:W-:Y:S02]  /*9d1e0*/  IADD3 R24, R26.reuse, c[0x0][0x198], RZ ;  /* 0x000066001a187a10 */ /* 0x040fe40007ffe0ff */
[----:B------:R-:W-:Y:S02]  /*9d1f0*/  LEA.HI.X.SX32 R21, R26, R2, 0x1, P6 ;  /* 0x000000021a157211 */ /* 0x000fe400030f0eff */
[----:B------:R-:W-:Y:S02]  /*9d200*/  LEA R22, P6, R24, R0, 0x1 ;  /* 0x0000000018167211 */ /* 0x000fe400078c08ff */
[----:B-----5:R-:W-:Y:S01]  /*9d210*/  PRMT R25, R28, 0x7632, R25 ;  /* 0x000076321c197816 */ /* 0x020fe20000000019 */
[----:B------:R0:W-:Y:S04]  /*9d220*/  @P3 STG.E.U16 [R20.64], R28 ;  /* 0x0000001c14003986 */ /* 0x0001e8000c101506 */
[----:B0-----:R-:W5:Y:S01]  /*9d230*/  LDL.LU R28, [R1+0x25b8] ;  /* 0x0025b800011c7983 */ /* 0x001f620000300800 */
[----:B----4-:R-:W-:-:S03]  /*9d240*/  ISETP.LT.AND P3, PT, R9, c[0x0][0x17c], !P0 ;  /* 0x00005f0009007a0c */ /* 0x010fc60004761270 */
[----:B------:R-:W4:Y:S01]  /*9d250*/  LDL.LU R9, [R1+0x27c] ;  /* 0x00027c0001097983 */ /* 0x000f220000300800 */
[----:B--2---:R-:W-:Y:S02]  /*9d260*/  ISETP.LT.AND P4, PT, R23, c[0x0][0x17c], !P0 ;  /* 0x00005f0017007a0c */ /* 0x004fe40004781270 */
[----:B------:R-:W-:-:S05]  /*9d270*/  LEA.HI.X.SX32 R23, R24, R2, 0x1, P6 ;  /* 0x0000000218177211 */ /* 0x000fca00030f0eff */
[----:B------:R0:W-:Y:S04]  /*9d280*/  @P5 STG.E.U16 [R22.64], R25 ;  /* 0x0000001916005986 */ /* 0x0001e8000c101506 */
[----:B0-----:R-:W2:Y:S01]  /*9d290*/  LDL.LU R23, [R1+0x25b0] ;  /* 0x0025b00001177983 */ /* 0x001ea20000300800 */
[----:B------:R-:W-:-:S04]  /*9d2a0*/  IADD3 R26, R24, c[0x0][0x198], RZ ;  /* 0x00006600181a7a10 */ /* 0x000fc80007ffe0ff */
[C---:B------:R-:W-:Y:S02]  /*9d2b0*/  LEA R20, P6, R26.reuse, R0, 0x1 ;  /* 0x000000001a147211 */ /* 0x040fe400078c08ff */
[C---:B------:R-:W-:Y:S02]  /*9d2c0*/  IADD3 R24, R26.reuse, c[0x0][0x198], RZ ;  /* 0x000066001a187a10 */ /* 0x040fe40007ffe0ff */
[----:B------:R-:W-:Y:S02]  /*9d2d0*/  LEA.HI.X.SX32 R21, R26, R2, 0x1, P6 ;  /* 0x000000021a157211 */ /* 0x000fe400030f0eff */
[C---:B------:R-:W-:Y:S02]  /*9d2e0*/  LEA R22, P6, R24.reuse, R0, 0x1 ;  /* 0x0000000018167211 */ /* 0x040fe400078c08ff */
[----:B------:R-:W-:Y:S02]  /*9d2f0*/  IADD3 R26, R24, c[0x0][0x198], RZ ;  /* 0x00006600181a7a10 */ /* 0x000fe40007ffe0ff */
[----:B--2---:R-:W-:-:S02]  /*9d300*/  ISETP.LT.AND P5, PT, R23, c[0x0][0x17c], !P0 ;  /* 0x00005f0017007a0c */ /* 0x004fc400047a1270 */
[----:B------:R-:W-:Y:S02]  /*9d310*/  LEA.HI.X.SX32 R23, R24, R2, 0x1, P6 ;  /* 0x0000000218177211 */ /* 0x000fe400030f0eff */
[----:B------:R-:W2:Y:S01]  /*9d320*/  LDL.LU R24, [R1+0x25b4] ;  /* 0x0025b40001187983 */ /* 0x000ea20000300800 */
[----:B---3--:R-:W-:-:S03]  /*9d330*/  PRMT R25, R4, 0x7632, R25 ;  /* 0x0000763204197816 */ /* 0x008fc60000000019 */
[----:B------:R0:W-:Y:S04]  /*9d340*/  @P2 STG.E.U16 [R20.64], R4 ;  /* 0x0000000414002986 */ /* 0x0001e8000c101506 */
[----:B------:R1:W-:Y:S01]  /*9d350*/  @P1 STG.E.U16 [R22.64], R25 ;  /* 0x0000001916001986 */ /* 0x0003e2000c101506 */
[----:B0-----:R-:W-:-:S03]  /*9d360*/  LEA R20, P6, R26, R0, 0x1 ;  /* 0x000000001a147211 */ /* 0x001fc600078c08ff */
[----:B------:R-:W3:Y:S01]  /*9d370*/  LDL.LU R4, [R1+0x2ec] ;  /* 0x0002ec0001047983 */ /* 0x000ee20000300800 */
[----:B------:R-:W-:Y:S02]  /*9d380*/  LEA.HI.X.SX32 R21, R26, R2, 0x1, P6 ;  /* 0x000000021a157211 */ /* 0x000fe400030f0eff */
[----:B-----5:R-:W-:Y:S02]  /*9d390*/  ISETP.LT.AND P1, PT, R28, c[0x0][0x17c], !P0 ;  /* 0x00005f001c007a0c */ /* 0x020fe40004721270 */
[----:B------:R-:W5:Y:S01]  /*9d3a0*/  LDL.LU R28, [R1+0x2fc] ;  /* 0x0002fc00011c7983 */ /* 0x000f620000300800 */
[----:B-1----:R-:W-:-:S03]  /*9d3b0*/  PRMT R25, R8, 0x7632, R25 ;  /* 0x0000763208197816 */ /* 0x002fc60000000019 */
[----:B------:R0:W-:Y:S01]  /*9d3c0*/  @P4 STG.E.U16 [R20.64], R8 ;  /* 0x0000000814004986 */ /* 0x0001e2000c101506 */
[----:B--2---:R-:W-:Y:S02]  /*9d3d0*/  ISETP.LT.AND P2, PT, R24, c[0x0][0x17c], !P0 ;  /* 0x00005f0018007a0c */ /* 0x004fe40004741270 */
[----:B------:R-:W-:-:S04]  /*9d3e0*/  IADD3 R24, R26, c[0x0][0x198], RZ ;  /* 0x000066001a187a10 */ /* 0x000fc80007ffe0ff */
[C---:B------:R-:W-:Y:S02]  /*9d3f0*/  LEA R22, P6, R24.reuse, R0, 0x1 ;  /* 0x0000000018167211 */ /* 0x040fe400078c08ff */
[C---:B------:R-:W-:Y:S02]  /*9d400*/  IADD3 R26, R24.reuse, c[0x0][0x198], RZ ;  /* 0x00006600181a7a10 */ /* 0x040fe40007ffe0ff */
[----:B------:R-:W-:Y:S02]  /*9d410*/  LEA.HI.X.SX32 R23, R24, R2, 0x1, P6 ;  /* 0x0000000218177211 */ /* 0x000fe400030f0eff */
[----:B------:R-:W2:Y:S04]  /*9d420*/  LDL.LU R24, [R1+0x25bc] ;  /* 0x0025bc0001187983 */ /* 0x000ea80000300800 */
[----:B0-----:R-:W3:Y:S04]  /*9d430*/  LDL.LU R8, [R1+0x280c] ;  /* 0x00280c0001087983 */ /* 0x001ee80000300800 */
[----:B------:R0:W-:Y:S04]  /*9d440*/  @P3 STG.E.U16 [R22.64], R25 ;  /* 0x0000001916003986 */ /* 0x0001e8000c101506 */
[----:B0-----:R-:W3:Y:S01]  /*9d450*/  LDL.LU R23, [R1+0x25c0] ;  /* 0x0025c00001177983 */ /* 0x001ee20000300800 */
[----:B------:R-:W-:-:S04]  /*9d460*/  LEA R20, P6, R26, R0, 0x1 ;  /* 0x000000001a147211 */ /* 0x000fc800078c08ff */
[----:B------:R-:W-:Y:S02]  /*9d470*/  LEA.HI.X.SX32 R21, R26, R2, 0x1, P6 ;  /* 0x000000021a157211 */ /* 0x000fe400030f0eff */
[----:B----4-:R-:W-:-:S03]  /*9d480*/  PRMT R25, R9, 0x7632, R25 ;  /* 0x0000763209197816 */ /* 0x010fc60000000019 */
[----:B------:R0:W-:Y:S01]  /*9d490*/  @P5 STG.E.U16 [R20.64], R9 ;  /* 0x0000000914005986 */ /* 0x0001e2000c101506 */
[----:B--2---:R-:W-:Y:S02]  /*9d4a0*/  ISETP.LT.AND P4, PT, R24, c[0x0][0x17c], !P0 ;  /* 0x00005f0018007a0c */ /* 0x004fe40004781270 */
[----:B------:R-:W-:-:S04]  /*9d4b0*/  IADD3 R24, R26, c[0x0][0x198], RZ ;  /* 0x000066001a187a10 */ /* 0x000fc80007ffe0ff */
[C---:B------:R-:W-:Y:S02]  /*9d4c0*/  LEA R22, P6, R24.reuse, R0, 0x1 ;  /* 0x0000000018167211 */ /* 0x040fe400078c08ff */
[C---:B------:R-:W-:Y:S02]  /*9d4d0*/  IADD3 R26, R24.reuse, c[0x0][0x198], RZ ;  /* 0x00006600181a7a10 */ /* 0x040fe40007ffe0ff */
[----:B---3--:R-:W-:Y:S02]  /*9d4e0*/  ISETP.LT.AND P3, PT, R23, c[0x0][0x17c], !P0 ;  /* 0x00005f0017007a0c */ /* 0x008fe40004761270 */
[----:B------:R-:W-:Y:S02]  /*9d4f0*/  LEA.HI.X.SX32 R23, R24, R2, 0x1, P6 ;  /* 0x0000000218177211 */ /* 0x000fe400030f0eff */
[----:B------:R-:W2:Y:S04]  /*9d500*/  LDL.LU R24, [R1+0x25c4] ;  /* 0x0025c40001187983 */ /* 0x000ea80000300800 */
[----:B0-----:R-:W3:Y:S04]  /*9d510*/  LDL.LU R9, [R1+0x2808] ;  /* 0x0028080001097983 */ /* 0x001ee80000300800 */
[----:B------:R0:W-:Y:S04]  /*9d520*/  @P2 STG.E.U16 [R22.64], R25 ;  /* 0x0000001916002986 */ /* 0x0001e8000c101506 */
[----:B0-----:R-:W4:Y:S01]  /*9d530*/  LDL.LU R23, [R1+0x25c8] ;  /* 0x0025c80001177983 */ /* 0x001f220000300800 */
[----:B------:R-:W-:-:S04]  /*9d540*/  LEA R20, P6, R26, R0, 0x1 ;  /* 0x000000001a147211 */ /* 0x000fc800078c08ff */
[----:B------:R-:W-:Y:S02]  /*9d550*/  LEA.HI.X.SX32 R21, R26, R2, 0x1, P6 ;  /* 0x000000021a157211 */ /* 0x000fe400030f0eff */
[----:B------:R-:W-:-:S03]  /*9d560*/  PRMT R25, R4, 0x7632, R25 ;  /* 0x0000763204197816 */ /* 0x000fc60000000019 */
[----:B------:R0:W-:Y:S01]  /*9d570*/  @P1 STG.E.U16 [R20.64], R4 ;  /* 0x0000000414001986 */ /* 0x0001e2000c101506 */
[----:B--2---:R-:W-:Y:S02]  /*9d580*/  ISETP.LT.AND P5, PT, R24, c[0x0][0x17c], !P0 ;  /* 0x00005f0018007a0c */ /* 0x004fe400047a1270 */
[----:B------:R-:W-:-:S04]  /*9d590*/  IADD3 R24, R26, c[0x0][0x198], RZ ;  /* 0x000066001a187a10 */ /* 0x000fc80007ffe0ff */
[C---:B------:R-:W-:Y:S02]  /*9d5a0*/  LEA R22, P6, R24.reuse, R0, 0x1 ;  /* 0x0000000018167211 */ /* 0x040fe400078c08ff */
[C---:B------:R-:W-:Y:S02]  /*9d5b0*/  IADD3 R26, R24.reuse, c[0x0][0x198], RZ ;  /* 0x00006600181a7a10 */ /* 0x040fe40007ffe0ff */
[----:B----4-:R-:W-:Y:S02]  /*9d5c0*/  ISETP.LT.AND P2, PT, R23, c[0x0][0x17c], !P0 ;  /* 0x00005f0017007a0c */ /* 0x010fe40004741270 */
[----:B------:R-:W-:Y:S02]  /*9d5d0*/  LEA.HI.X.SX32 R23, R24, R2, 0x1, P6 ;  /* 0x0000000218177211 */ /* 0x000fe400030f0eff */
[----:B------:R-:W2:Y:S04]  /*9d5e0*/  LDL.LU R24, [R1+0x25cc] ;  /* 0x0025cc0001187983 */ /* 0x000ea80000300800 */
[----:B0-----:R-:W4:Y:S04]  /*9d5f0*/  LDL.LU R4, [R1+0x2804] ;  /* 0x0028040001047983 */ /* 0x001f280000300800 */
[----:B------:R0:W-:Y:S04]  /*9d600*/  @P4 STG.E.U16 [R22.64], R25 ;  /* 0x0000001916004986 */ /* 0x0001e8000c101506 */
[----:B0-----:R-:W3:Y:S01]  /*9d610*/  LDL.LU R23, [R1+0x25d0] ;  /* 0x0025d00001177983 */ /* 0x001ee20000300800 */
[----:B------:R-:W-:-:S04]  /*9d620*/  LEA R20, P6, R26, R0, 0x1 ;  /* 0x000000001a147211 */ /* 0x000fc800078c08ff */
[----:B------:R-:W-:Y:S02]  /*9d630*/  LEA.HI.X.SX32 R21, R26, R2, 0x1, P6 ;  /* 0x000000021a157211 */ /* 0x000fe400030f0eff */
[----:B-----5:R-:W-:-:S03]  /*9d640*/  PRMT R25, R28, 0x7632, R25 ;  /* 0x000076321c197816 */ /* 0x020fc60000000019 */
        /* <DEDUP_REMOVED lines=10> */
[----:B0-----:R-:W5:Y:S04]  /*9d6f0*/  LDL.LU R22, [R1+0x300] ;  /* 0x0003000001167983 */ /* 0x001f680000300800 */
[----:B------:R-:W3:Y:S01]  /*9d700*/  LDL.LU R23, [R1+0x25d8] ;  /* 0x0025d80001177983 */ /* 0x000ee20000300800 */
[----:B------:R-:W-:-:S04]  /*9d710*/  LEA R20, P6, R26, R0, 0x1 ;  /* 0x000000001a147211 */ /* 0x000fc800078c08ff */
[----:B------:R-:W-:Y:S02]  /*9d720*/  LEA.HI.X.SX32 R21, R26, R2, 0x1, P6 ;  /* 0x000000021a157211 */ /* 0x000fe400030f0eff */
[----:B--2---:R-:W-:Y:S02]  /*9d730*/  ISETP.LT.AND P3, PT, R24, c[0x0][0x17c], !P0 ;  /* 0x00005f0018007a0c */ /* 0x004fe40004761270 */
[----:B------:R-:W-:Y:S01]  /*9d740*/  IADD3 R24, R26, c[0x0][0x198], RZ ;  /* 0x000066001a187a10 */ /* 0x000fe20007ffe0ff */
[----:B-----5:R-:W-:Y:S01]  /*9d750*/  IMAD.MOV.U32 R25, RZ, RZ, R22 ;  /* 0x000000ffff197224 */ /* 0x020fe200078e0016 */
[----:B---3--:R-:W-:-:S03]  /*9d760*/  ISETP.LT.AND P5, PT, R23, c[0x0][0x17c], !P0 ;  /* 0x00005f0017007a0c */ /* 0x008fc600047a1270 */
[----:B------:R-:W-:Y:S01]  /*9d770*/  IMAD.MOV.U32 R23, RZ, RZ, R25 ;  /* 0x000000ffff177224 */ /* 0x000fe200078e0019 */
[C---:B------:R-:W-:Y:S02]  /*9d780*/  LEA R22, P6, R24.reuse, R0, 0x1 ;  /* 0x0000000018167211 */ /* 0x040fe400078c08ff */
[C---:B------:R-:W-:Y:S02]  /*9d790*/  IADD3 R25, R24.reuse, c[0x0][0x198], RZ ;  /* 0x0000660018197a10 */ /* 0x040fe40007ffe0ff */
[----:B------:R0:W-:Y:S02]  /*9d7a0*/  @P2 STG.E.U16 [R20.64], R23 ;  /* 0x0000001714002986 */ /* 0x0001e4000c101506 */
[----:B0-----:R-:W-:Y:S01]  /*9d7b0*/  IMAD.MOV.U32 R21, RZ, RZ, R23 ;  /* 0x000000ffff157224 */ /* 0x001fe200078e0017 */
[----:B------:R-:W-:Y:S02]  /*9d7c0*/  LEA.HI.X.SX32 R23, R24, R2, 0x1, P6 ;  /* 0x0000000218177211 */ /* 0x000fe400030f0eff */
[----:B------:R-:W2:Y:S01]  /*9d7d0*/  LDL.LU R24, [R1+0x25dc] ;  /* 0x0025dc0001187983 */ /* 0x000ea20000300800 */
[----:B------:R-:W-:-:S02]  /*9d7e0*/  LEA R20, P6, R25, R0, 0x1 ;  /* 0x0000000019147211 */ /* 0x000fc400078c08ff */
[----:B------:R-:W-:Y:S02]  /*9d7f0*/  PRMT R26, R21, 0x7632, R26 ;  /* 0x00007632151a7816 */ /* 0x000fe4000000001a */
[----:B------:R-:W-:-:S03]  /*9d800*/  LEA.HI.X.SX32 R21, R25, R2, 0x1, P6 ;  /* 0x0000000219157211 */ /* 0x000fc600030f0eff */
[----:B------:R0:W-:Y:S01]  /*9d810*/  @P1 STG.E.U16 [R22.64], R26 ;  /* 0x0000001a16001986 */ /* 0x0001e2000c101506 */
[----:B------:R-:W-:-:S03]  /*9d820*/  ISETP.LT.AND P1, PT, R28, c[0x0][0x17c], !P0 ;  /* 0x00005f001c007a0c */ /* 0x000fc60004721270 */
[----:B------:R1:W-:Y:S04]  /*9d830*/  @P4 STG.E.U16 [R20.64], R8 ;  /* 0x0000000814004986 */ /* 0x0003e8000c101506 */
[----:B0-----:R-:W3:Y:S04]  /*9d840*/  LDL.LU R26, [R1+0x25e8] ;  /* 0x0025e800011a7983 */ /* 0x001ee80000300800 */
[----:B------:R-:W5:Y:S01]  /*9d850*/  LDL.LU R28, [R1+0x25ec] ;  /* 0x0025ec00011c7983 */ /* 0x000f620000300800 */
[----:B--2---:R-:W-:Y:S02]  /*9d860*/  ISETP.LT.AND P2, PT, R24, c[0x0][0x17c], !P0 ;  /* 0x00005f0018007a0c */ /* 0x004fe40004741270 */
[----:B------:R-:W-:-:S04]  /*9d870*/  IADD3 R24, R25, c[0x0][0x198], RZ ;  /* 0x0000660019187a10 */ /* 0x000fc80007ffe0ff */
[C---:B------:R-:W-:Y:S02]  /*9d880*/  LEA R22, P6, R24.reuse, R0, 0x1 ;  /* 0x0000000018167211 */ /* 0x040fe400078c08ff */
[C---:B------:R-:W-:Y:S02]  /*9d890*/  IADD3 R25, R24.reuse, c[0x0][0x198], RZ ;  /* 0x0000660018197a10 */ /* 0x040fe40007ffe0ff */
[----:B------:R-:W-:Y:S02]  /*9d8a0*/  LEA.HI.X.SX32 R23, R24, R2, 0x1, P6 ;  /* 0x0000000218177211 */ /* 0x000fe400030f0eff */
[----:B------:R-:W-:Y:S02]  /*9d8b0*/  PRMT R24, R8, 0x7632, R24 ;  /* 0x0000763208187816 */ /* 0x000fe40000000018 */
[----:B-1----:R-:W2:Y:S01]  /*9d8c0*/  LDL.LU R8, [R1+0x25e4] ;  /* 0x0025e40001087983 */ /* 0x002ea20000300800 */
[----:B------:R-:W-:-:S03]  /*9d8d0*/  LEA R20, P6, R25, R0, 0x1 ;  /* 0x0000000019147211 */ /* 0x000fc600078c08ff */
[----:B------:R0:W-:Y:S01]  /*9d8e0*/  @P3 STG.E.U16 [R22.64], R24 ;  /* 0x0000001816003986 */ /* 0x0001e2000c101506 */
[----:B------:R-:W-:Y:S02]  /*9d8f0*/  LEA.HI.X.SX32 R21, R25, R2, 0x1, P6 ;  /* 0x0000000219157211 */ /* 0x000fe400030f0eff */
[----:B---3--:R-:W-:Y:S02]  /*9d900*/  ISETP.LT.AND P3, PT, R26, c[0x0][0x17c], !P0 ;  /* 0x00005f001a007a0c */ /* 0x008fe40004761270 */
[----:B------:R-:W3:Y:S04]  /*9d910*/  LDL.LU R26, [R1+0x25f4] ;  /* 0x0025f400011a7983 */ /* 0x000ee80000300800 */
[----:B------:R1:W-:Y:S01]  /*9d920*/  @P5 STG.E.U16 [R20.64], R12 ;  /* 0x0000000c14005986 */ /* 0x0003e2000c101506 */
[----:B-----5:R-:W-:-:S02]  /*9d930*/  ISETP.LT.AND P5, PT, R28, c[0x0][0x17c], !P0 ;  /* 0x00005f001c007a0c */ /* 0x020fc400047a1270 */
[----:B--2---:R-:W-:Y:S02]  /*9d940*/  ISETP.LT.AND P4, PT, R8, c[0x0][0x17c], !P0 ;  /* 0x00005f0008007a0c */ /* 0x004fe40004781270 */
[----:B------:R-:W-:Y:S02]  /*9d950*/  IADD3 R8, R25, c[0x0][0x198], RZ ;  /* 0x0000660019087a10 */ /* 0x000fe40007ffe0ff */
[----:B------:R-:W2:Y:S02]  /*9d960*/  LDL.LU R25, [R1+0x25f8] ;  /* 0x0025f80001197983 */ /* 0x000ea40000300800 */
[C---:B0-----:R-:W-:Y:S02]  /*9d970*/  LEA R22, P6, R8.reuse, R0, 0x1 ;  /* 0x0000000008167211 */ /* 0x041fe400078c08ff */
[C---:B------:R-:W-:Y:S01]  /*9d980*/  IADD3 R24, R8.reuse, c[0x0][0x198], RZ ;  /* 0x0000660008187a10 */ /* 0x040fe20007ffe0ff */
[----:B------:R-:W5:Y:S01]  /*9d990*/  LDL.LU R28, [R1+0x310] ;  /* 0x00031000011c7983 */ /* 0x000f620000300800 */
[----:B------:R-:W-:-:S02]  /*9d9a0*/  LEA.HI.X.SX32 R23, R8, R2, 0x1, P6 ;  /* 0x0000000208177211 */ /* 0x000fc400030f0eff */
[C---:B-1----:R-:W-:Y:S02]  /*9d9b0*/  LEA R20, P6, R24.reuse, R0, 0x1 ;  /* 0x0000000018147211 */ /* 0x042fe400078c08ff */
[C---:B------:R-:W-:Y:S02]  /*9d9c0*/  IADD3 R8, R24.reuse, c[0x0][0x198], RZ ;  /* 0x0000660018087a10 */ /* 0x040fe40007ffe0ff */
[----:B------:R-:W-:Y:S02]  /*9d9d0*/  LEA.HI.X.SX32 R21, R24, R2, 0x1, P6 ;  /* 0x0000000218157211 */ /* 0x000fe400030f0eff */
[----:B------:R-:W2:Y:S01]  /*9d9e0*/  LDL.LU R24, [R1+0x25f0] ;  /* 0x0025f00001187983 */ /* 0x000ea20000300800 */
[----:B------:R-:W-:-:S05]  /*9d9f0*/  PRMT R12, R12, 0x7632, R12 ;  /* 0x000076320c0c7816 */ /* 0x000fca000000000c */
[----:B------:R0:W-:Y:S04]  /*9da00*/  @P2 STG.E.U16 [R22.64], R12 ;  /* 0x0000000c16002986 */ /* 0x0001e8000c101506 */
[----:B------:R1:W-:Y:S01]  /*9da10*/  @P1 STG.E.U16 [R20.64], R16 ;  /* 0x0000001014001986 */ /* 0x0003e2000c101506 */
[----:B---3--:R-:W-:Y:S02]  /*9da20*/  ISETP.LT.AND P1, PT, R26, c[0x0][0x17c], !P0 ;  /* 0x00005f001a007a0c */ /* 0x008fe40004721270 */
[----:B--2---:R-:W-:Y:S02]  /*9da30*/  ISETP.LT.AND P2, PT, R24, c[0x0][0x17c], !P0 ;  /* 0x00005f0018007a0c */ /* 0x004fe40004741270 */
[----:B------:R-:W2:Y:S04]  /*9da40*/  LDL.LU R24, [R1+0x25fc] ;  /* 0x0025fc0001187983 */ /* 0x000ea80000300800 */
[----:B------:R-:W3:Y:S01]  /*9da50*/  LDL.LU R26, [R1+0x2600] ;  /* 0x00260000011a7983 */ /* 0x000ee20000300800 */
[----:B0-----:R-:W-:-:S02]  /*9da60*/  LEA R22, P6, R8, R0, 0x1 ;  /* 0x0000000008167211 */ /* 0x001fc400078c08ff */
[C---:B------:R-:W-:Y:S02]  /*9da70*/  IADD3 R12, R8.reuse, c[0x0][0x198], RZ ;  /* 0x00006600080c7a10 */ /* 0x040fe40007ffe0ff */
[----:B------:R-:W-:Y:S02]  /*9da80*/  LEA.HI.X.SX32 R23, R8, R2, 0x1, P6 ;  /* 0x0000000208177211 */ /* 0x000fe400030f0eff */
[----:B-1----:R-:W-:Y:S02]  /*9da90*/  LEA R20, P6, R12, R0, 0x1 ;  /* 0x000000000c147211 */ /* 0x002fe400078c08ff */
[----:B------:R-:W-:Y:S02]  /*9daa0*/  PRMT R16, R16, 0x7632, R16 ;  /* 0x0000763210107816 */ /* 0x000fe40000000010 */
[C---:B------:R-:W-:Y:S02]  /*9dab0*/  IADD3 R8, R12.reuse, c[0x0][0x198], RZ ;  /* 0x000066000c087a10 */ /* 0x040fe40007ffe0ff */
[----:B------:R-:W-:Y:S01]  /*9dac0*/  LEA.HI.X.SX32 R21, R12, R2, 0x1, P6 ;  /* 0x000000020c157211 */ /* 0x000fe200030f0eff */
[----:B------:R0:W-:Y:S01]  /*9dad0*/  @P4 STG.E.U16 [R22.64], R16 ;  /* 0x0000001016004986 */ /* 0x0001e2000c101506 */
[----:B------:R-:W-:-:S03]  /*9dae0*/  ISETP.LT.AND P4, PT, R25, c[0x0][0x17c], !P0 ;  /* 0x00005f0019007a0c */ /* 0x000fc60004781270 */
[----:B------:R-:W5:Y:S01]  /*9daf0*/  LDL.LU R25, [R1+0x2604] ;  /* 0x0026040001197983 */ /* 0x000f620000300800 */
[----:B------:R-:W-:-:S03]  /*9db00*/  IADD3 R12, R8, c[0x0][0x198], RZ ;  /* 0x00006600080c7a10 */ /* 0x000fc60007ffe0ff */
[----:B----4-:R1:W-:Y:S01]  /*9db10*/  @P3 STG.E.U16 [R20.64], R4 ;  /* 0x0000000414003986 */ /* 0x0103e2000c101506 */
[----:B0-----:R-:W-:-:S04]  /*9db20*/  LEA R22, P6, R8, R0, 0x1 ;  /* 0x0000000008167211 */ /* 0x001fc800078c08ff */
[----:B------:R-:W-:Y:S02]  /*9db30*/  LEA.HI.X.SX32 R23, R8, R2, 0x1, P6 ;  /* 0x0000000208177211 */ /* 0x000fe400030f0eff */
[----:B------:R-:W-:-:S05]  /*9db40*/  PRMT R8, R4, 0x7632, R8 ;  /* 0x0000763204087816 */ /* 0x000fca0000000008 */
[----:B------:R0:W-:Y:S01]  /*9db50*/  @P5 STG.E.U16 [R22.64], R8 ;  /* 0x0000000816005986 */ /* 0x0001e2000c101506 */
[----:B--2---:R-:W-:-:S03]  /*9db60*/  ISETP.LT.AND P3, PT, R24, c[0x0][0x17c], !P0 ;  /* 0x00005f0018007a0c */ /* 0x004fc60004761270 */
[----:B------:R-:W2:Y:S01]  /*9db70*/  LDL.LU R24, [R1+0x2608] ;  /* 0x0026080001187983 */ /* 0x000ea20000300800 */
[----:B---3--:R-:W-:-:S03]  /*9db80*/  ISETP.LT.AND P5, PT, R26, c[0x0][0x17c], !P0 ;  /* 0x00005f001a007a0c */ /* 0x008fc600047a1270 */
[----:B------:R-:W3:Y:S01]  /*9db90*/  LDL.LU R26, [R1+0x260c] ;  /* 0x00260c00011a7983 */ /* 0x000ee20000300800 */
[C---:B-1----:R-:W-:Y:S02]  /*9dba0*/  LEA R20, P6, R12.reuse, R0, 0x1 ;  /* 0x000000000c147211 */ /* 0x042fe400078c08ff */
[C---:B------:R-:W-:Y:S02]  /*9dbb0*/  IADD3 R4, R12.reuse, c[0x0][0x198], RZ ;  /* 0x000066000c047a10 */ /* 0x040fe40007ffe0ff */
[----:B------:R-:W-:Y:S02]  /*9dbc0*/  LEA.HI.X.SX32 R21, R12, R2, 0x1, P6 ;  /* 0x000000020c157211 */ /* 0x000fe400030f0eff */
[C---:B0-----:R-:W-:Y:S02]  /*9dbd0*/  LEA R22, P6, R4.reuse, R0, 0x1 ;  /* 0x0000000004167211 */ /* 0x041fe400078c08ff */
[C---:B------:R-:W-:Y:S01]  /*9dbe0*/  IADD3 R8, R4.reuse, c[0x0][0x198], RZ ;  /* 0x0000660004087a10 */ /* 0x040fe20007ffe0ff */
[----:B-----5:R0:W-:Y:S01]  /*9dbf0*/  @P2 STG.E.U16 [R20.64], R28 ;  /* 0x0000001c14002986 */ /* 0x0201e2000c101506 */
[----:B------:R-:W-:-:S02]  /*9dc00*/  LEA.HI.X.SX32 R23, R4, R2, 0x1, P6 ;  /* 0x0000000204177211 */ /* 0x000fc400030f0eff */
[----:B------:R-:W-:Y:S02]  /*9dc10*/  PRMT R12, R28, 0x7632, R12 ;  /* 0x000076321c0c7816 */ /* 0x000fe4000000000c */
[C---:B------:R-:W-:Y:S02]  /*9dc20*/  IADD3 R4, R8.reuse, c[0x0][0x198], RZ ;  /* 0x0000660008047a10 */ /* 0x040fe40007ffe0ff */
[----:B------:R-:W-:Y:S02]  /*9dc30*/  ISETP.LT.AND P2, PT, R25, c[0x0][0x17c], !P0 ;  /* 0x00005f0019007a0c */ /* 0x000fe40004741270 */
[C---:B0-----:R-:W-:Y:S01]  /*9dc40*/  LEA R20, P6, R8.reuse, R0, 0x1 ;  /* 0x0000000008147211 */ /* 0x041fe200078c08ff */
[----:B------:R-:W4:Y:S03]  /*9dc50*/  LDL.LU R25, [R1+0x2610] ;  /* 0x0026100001197983 */ /* 0x000f260000300800 */
[----:B------:R-:W-:Y:S01]  /*9dc60*/  LEA.HI.X.SX32 R21, R8, R2, 0x1, P6 ;  /* 0x0000000208157211 */ /* 0x000fe200030f0eff */
[----:B------:R-:W-:Y:S01]  /*9dc70*/  IMAD.MOV.U32 R8, RZ, RZ, R10 ;  /* 0x000000ffff087224 */ /* 0x000fe200078e000a */
[----:B------:R-:W5:Y:S04]  /*9dc80*/  LDL.LU R28, [R1+0x304] ;  /* 0x00030400011c7983 */ /* 0x000f680000300800 */
[----:B------:R0:W-:Y:S04]  /*9dc90*/  @P1 STG.E.U16 [R22.64], R12 ;  /* 0x0000000c16001986 */ /* 0x0001e8000c101506 */
[----:B------:R-:W5:Y:S01]  /*9dca0*/  LDL.LU R10, [R1+0x2800] ;  /* 0x00280000010a7983 */ /* 0x000f620000300800 */
[----:B0-----:R-:W-:-:S05]  /*9dcb0*/  IMAD.MOV.U32 R23, RZ, RZ, R8 ;  /* 0x000000ffff177224 */ /* 0x001fca00078e0008 */
[----:B------:R0:W-:Y:S01]  /*9dcc0*/  @P4 STG.E.U16 [R20.64], R23 ;  /* 0x0000001714004986 */ /* 0x0001e2000c101506 */
[----:B--2---:R-:W-:-:S03]  /*9dcd0*/  ISETP.LT.AND P1, PT, R24, c[0x0][0x17c], !P0 ;  /* 0x00005f0018007a0c */ /* 0x004fc60004721270 */
[----:B------:R-:W2:Y:S01]  /*9dce0*/  LDL.LU R24, [R1+0x2614] ;  /* 0x0026140001187983 */ /* 0x000ea20000300800 */
[----:B---3--:R-:W-:-:S03]  /*9dcf0*/  ISETP.LT.AND P4, PT, R26, c[0x0][0x17c], !P0 ;  /* 0x00005f001a007a0c */ /* 0x008fc60004781270 */
[----:B------:R-:W3:Y:S01]  /*9dd00*/  LDL.LU R26, [R1+0x2618] ;  /* 0x00261800011a7983 */ /* 0x000ee20000300800 */
[C---:B------:R-:W-:Y:S02]  /*9dd10*/  LEA R22, P6, R4.reuse, R0, 0x1 ;  /* 0x0000000004167211 */ /* 0x040fe400078c08ff */
[C---:B------:R-:W-:Y:S01]  /*9dd20*/  IADD3 R8, R4.reuse, c[0x0][0x198], RZ ;  /* 0x0000660004087a10 */ /* 0x040fe20007ffe0ff */
[----:B0-----:R-:W-:Y:S01]  /*9dd30*/  IMAD.MOV.U32 R21, RZ, RZ, R23 ;  /* 0x000000ffff157224 */ /* 0x001fe200078e0017 */
[----:B------:R-:W-:Y:S02]  /*9dd40*/  LEA.HI.X.SX32 R23, R4, R2, 0x1, P6 ;  /* 0x0000000204177211 */ /* 0x000fe400030f0eff */
[C---:B------:R-:W-:Y:S02]  /*9dd50*/  LEA R20, P6, R8.reuse, R0, 0x1 ;  /* 0x0000000008147211 */ /* 0x040fe400078c08ff */
[----:B------:R-:W-:Y:S02]  /*9dd60*/  PRMT R12, R21, 0x7632, R12 ;  /* 0x00007632150c7816 */ /* 0x000fe4000000000c */
[----:B------:R-:W-:-:S02]  /*9dd70*/  IADD3 R4, R8, c[0x0][0x198], RZ ;  /* 0x0000660008047a10 */ /* 0x000fc40007ffe0ff */
[----:B------:R-:W-:Y:S01]  /*9dd80*/  LEA.HI.X.SX32 R21, R8, R2, 0x1, P6 ;  /* 0x0000000208157211 */ /* 0x000fe200030f0eff */
[----:B------:R-:W-:Y:S01]  /*9dd90*/  IMAD.MOV.U32 R8, RZ, RZ, R5 ;  /* 0x000000ffff087224 */ /* 0x000fe200078e0005 */
[----:B------:R0:W-:Y:S04]  /*9dda0*/  @P3 STG.E.U16 [R22.64], R12 ;  /* 0x0000000c16003986 */ /* 0x0001e8000c101506 */
[----:B------:R-:W5:Y:S01]  /*9ddb0*/  LDL.LU R5, [R1+0x27fc] ;  /* 0x0027fc0001057983 */ /* 0x000f620000300800 */
[----:B0-----:R-:W-:Y:S01]  /*9ddc0*/  IMAD.MOV.U32 R23, RZ, RZ, R8 ;  /* 0x000000ffff177224 */ /* 0x001fe200078e0008 */
[----:B------:R-:W-:-:S04]  /*9ddd0*/  LEA R22, P6, R4, R0, 0x1 ;  /* 0x0000000004167211 */ /* 0x000fc800078c08ff */
[----:B------:R0:W-:Y:S01]  /*9dde0*/  @P5 STG.E.U16 [R20.64], R23 ;  /* 0x0000001714005986 */ /* 0x0001e2000c101506 */
[----:B----4-:R-:W-:-:S03]  /*9ddf0*/  ISETP.LT.AND P3, PT, R25, c[0x0][0x17c], !P0 ;  /* 0x00005f0019007a0c */ /* 0x010fc60004761270 */
[----:B------:R-:W4:Y:S01]  /*9de00*/  LDL.LU R25, [R1+0x261c] ;  /* 0x00261c0001197983 */ /* 0x000f220000300800 */
[----:B0-----:R-:W-:Y:S01]  /*9de10*/  IMAD.MOV.U32 R21, RZ, RZ, R23 ;  /* 0x000000ffff157224 */ /* 0x001fe200078e0017 */
[----:B------:R-:W-:-:S04]  /*9de20*/  LEA.HI.X.SX32 R23, R4, R2, 0x1, P6 ;  /* 0x0000000204177211 */ /* 0x000fc800030f0eff */
[----:B------:R-:W-:-:S05]  /*9de30*/  PRMT R12, R21, 0x7632, R12 ;  /* 0x00007632150c7816 */ /* 0x000fca000000000c */
[----:B------:R0:W-:Y:S01]  /*9de40*/  @P2 STG.E.U16 [R22.64], R12 ;  /* 0x0000000c16002986 */ /* 0x0001e2000c101506 */
[----:B--2---:R-:W-:-:S03]  /*9de50*/  ISETP.LT.AND P5, PT, R24, c[0x0][0x17c], !P0 ;  /* 0x00005f0018007a0c */ /* 0x004fc600047a1270 */
[----:B------:R-:W2:Y:S01]  /*9de60*/  LDL.LU R24, [R1+0x2620] ;  /* 0x0026200001187983 */ /* 0x000ea20000300800 */
[----:B---3--:R-:W-:-:S03]  /*9de70*/  ISETP.LT.AND P2, PT, R26, c[0x0][0x17c], !P0 ;  /* 0x00005f001a007a0c */ /* 0x008fc60004741270 */
[----:B------:R-:W3:Y:S01]  /*9de80*/  LDL.LU R26, [R1+0x2624] ;  /* 0x00262400011a7983 */ /* 0x000ee20000300800 */
[----:B------:R-:W-:-:S04]  /*9de90*/  IADD3 R8, R4, c[0x0][0x198], RZ ;  /* 0x0000660004087a10 */ /* 0x000fc80007ffe0ff */
[C---:B------:R-:W-:Y:S02]  /*9dea0*/  LEA R20, P6, R8.reuse, R0, 0x1 ;  /* 0x0000000008147211 */ /* 0x040fe400078c08ff */
[C---:B------:R-:W-:Y:S02]  /*9deb0*/  IADD3 R4, R8.reuse, c[0x0][0x198], RZ ;  /* 0x0000660008047a10 */ /* 0x040fe40007ffe0ff */
[----:B------:R-:W-:Y:S02]  /*9dec0*/  LEA.HI.X.SX32 R21, R8, R2, 0x1, P6 ;  /* 0x0000000208157211 */ /* 0x000fe400030f0eff */
[C---:B0-----:R-:W-:Y:S02]  /*9ded0*/  LEA R22, P6, R4.reuse, R0, 0x1 ;  /* 0x0000000004167211 */ /* 0x041fe400078c08ff */
[C---:B------:R-:W-:Y:S01]  /*9dee0*/  IADD3 R8, R4.reuse, c[0x0][0x198], RZ ;  /* 0x0000660004087a10 */ /* 0x040fe20007ffe0ff */
[----:B-----5:R0:W-:Y:S01]  /*9def0*/  @P1 STG.E.U16 [R20.64], R28 ;  /* 0x0000001c14001986 */ /* 0x0201e2000c101506 */
[----:B------:R-:W-:-:S02]  /*9df00*/  LEA.HI.X.SX32 R23, R4, R2, 0x1, P6 ;  /* 0x0000000204177211 */ /* 0x000fc400030f0eff */
[----:B------:R-:W-:Y:S02]  /*9df10*/  PRMT R12, R28, 0x7632, R12 ;  /* 0x000076321c0c7816 */ /* 0x000fe4000000000c */
[----:B------:R-:W-:-:S03]  /*9df20*/  IADD3 R4, R8, c[0x0][0x198], RZ ;  /* 0x0000660008047a10 */ /* 0x000fc60007ffe0ff */
[----:B------:R1:W-:Y:S01]  /*9df30*/  @P4 STG.E.U16 [R22.64], R12 ;  /* 0x0000000c16004986 */ /* 0x0003e2000c101506 */
[----:B0-----:R-:W-:-:S04]  /*9df40*/  LEA R20, P6, R8, R0, 0x1 ;  /* 0x0000000008147211 */ /* 0x001fc800078c08ff */
[----:B------:R-:W-:Y:S02]  /*9df50*/  LEA.HI.X.SX32 R21, R8, R2, 0x1, P6 ;  /* 0x0000000208157211 */ /* 0x000fe400030f0eff */
[----:B----4-:R-:W-:Y:S02]  /*9df60*/  ISETP.LT.AND P1, PT, R25, c[0x0][0x17c], !P0 ;  /* 0x00005f0019007a0c */ /* 0x010fe40004721270 */
[----:B------:R-:W4:Y:S01]  /*9df70*/  LDL.LU R25, [R1+0x2628] ;  /* 0x0026280001197983 */ /* 0x000f220000300800 */
[C---:B-1----:R-:W-:Y:S02]  /*9df80*/  LEA R22, P6, R4.reuse, R0, 0x1 ;  /* 0x0000000004167211 */ /* 0x042fe400078c08ff */
[----:B------:R-:W-:Y:S02]  /*9df90*/  PRMT R16, R9, 0x7632, R16 ;  /* 0x0000763209107816 */ /* 0x000fe40000000010 */
[----:B------:R-:W-:Y:S01]  /*9dfa0*/  LEA.HI.X.SX32 R23, R4, R2, 0x1, P6 ;  /* 0x0000000204177211 */ /* 0x000fe200030f0eff */
[----:B------:R-:W-:Y:S04]  /*9dfb0*/  @P3 STG.E.U16 [R20.64], R9 ;  /* 0x0000000914003986 */ /* 0x000fe8000c101506 */
[----:B------:R0:W-:Y:S01]  /*9dfc0*/  @P5 STG.E.U16 [R22.64], R16 ;  /* 0x0000001016005986 */ /* 0x0001e2000c101506 */
[----:B--2---:R-:W-:-:S03]  /*9dfd0*/  ISETP.LT.AND P4, PT, R24, c[0x0][0x17c], !P0 ;  /* 0x00005f0018007a0c */ /* 0x004fc60004781270 */
[----:B------:R-:W2:Y:S01]  /*9dfe0*/  LDL.LU R24, [R1+0x262c] ;  /* 0x00262c0001187983 */ /* 0x000ea20000300800 */
[----:B---3--:R-:W-:-:S03]  /*9dff0*/  ISETP.LT.AND P3, PT, R26, c[0x0][0x17c], !P0 ;  /* 0x00005f001a007a0c */ /* 0x008fc60004761270 */
[----:B------:R-:W3:Y:S04]  /*9e000*/  LDL.LU R26, [R1+0x2630] ;  /* 0x00263000011a7983 */ /* 0x000ee80000300800 */
[----:B0-----:R-:W5:Y:S04]  /*9e010*/  LDL.LU R23, [R1+0x2634] ;  /* 0x0026340001177983 */ /* 0x001f680000300800 */
[----:B------:R-:W3:Y:S01]  /*9e020*/  LDL.LU R22, [R1+0x2638] ;  /* 0x0026380001167983 */ /* 0x000ee20000300800 */
[----:B------:R-:W-:-:S04]  /*9e030*/  IADD3 R12, R4, c[0x0][0x198], RZ ;  /* 0x00006600040c7a10 */ /* 0x000fc80007ffe0ff */
[C---:B------:R-:W-:Y:S02]  /*9e040*/  LEA R8, P6, R12.reuse, R0, 0x1 ;  /* 0x000000000c087211 */ /* 0x040fe400078c08ff */
[C---:B------:R-:W-:Y:S02]  /*9e050*/  IADD3 R4, R12.reuse, c[0x0][0x198], RZ ;  /* 0x000066000c047a10 */ /* 0x040fe40007ffe0ff */
[----:B------:R-:W-:Y:S02]  /*9e060*/  LEA.HI.X.SX32 R9, R12, R2, 0x1, P6 ;  /* 0x000000020c097211 */ /* 0x000fe400030f0eff */
[C---:B------:R-:W-:Y:S02]  /*9e070*/  LEA R20, P6, R4.reuse, R0, 0x1 ;  /* 0x0000000004147211 */ /* 0x040fe400078c08ff */
[C---:B------:R-:W-:Y:S01]  /*9e080*/  IADD3 R12, R4.reuse, c[0x0][0x198], RZ ;  /* 0x00006600040c7a10 */ /* 0x040fe20007ffe0ff */
[----:B------:R0:W-:Y:S01]  /*9e090*/  @P2 STG.E.U16 [R8.64], R13 ;  /* 0x0000000d08002986 */ /* 0x0001e2000c101506 */
[----:B------:R-:W-:-:S02]  /*9e0a0*/  LEA.HI.X.SX32 R21, R4, R2, 0x1, P6 ;  /* 0x0000000204157211 */ /* 0x000fc400030f0eff */
[C---:B------:R-:W-:Y:S02]  /*9e0b0*/  IADD3 R4, R12.reuse, c[0x0][0x198], RZ ;  /* 0x000066000c047a10 */ /* 0x040fe40007ffe0ff */
[C---:B0-----:R-:W-:Y:S02]  /*9e0c0*/  LEA R8, P6, R12.reuse, R0, 0x1 ;  /* 0x000000000c087211 */ /* 0x041fe400078c08ff */
[----:B------:R-:W-:Y:S02]  /*9e0d0*/  PRMT R13, R13, 0x7632, R13 ;  /* 0x000076320d0d7816 */ /* 0x000fe4000000000d */
[----:B------:R-:W-:Y:S02]  /*9e0e0*/  LEA.HI.X.SX32 R9, R12, R2, 0x1, P6 ;  /* 0x000000020c097211 */ /* 0x000fe400030f0eff */
[----:B----4-:R-:W-:Y:S02]  /*9e0f0*/  ISETP.LT.AND P5, PT, R25, c[0x0][0x17c], !P0 ;  /* 0x00005f0019007a0c */ /* 0x010fe400047a1270 */
[----:B------:R-:W4:Y:S01]  /*9e100*/  LDL.LU R25, [R1+0x263c] ;  /* 0x00263c0001197983 */ /* 0x000f220000300800 */
[----:B------:R-:W-:-:S03]  /*9e110*/  LEA R12, P6, R4, R0, 0x1 ;  /* 0x00000000040c7211 */ /* 0x000fc600078c08ff */
[----:B------:R0:W-:Y:S04]  /*9e120*/  @P1 STG.E.U16 [R20.64], R13 ;  /* 0x0000000d14001986 */ /* 0x0001e8000c101506 */
[----:B------:R1:W-:Y:S01]  /*9e130*/  @P4 STG.E.U16 [R8.64], R17 ;  /* 0x0000001108004986 */ /* 0x0003e2000c101506 */
[----:B0-----:R-:W-:Y:S02]  /*9e140*/  LEA.HI.X.SX32 R13, R4, R2, 0x1, P6 ;  /* 0x00000002040d7211 */ /* 0x001fe400030f0eff */
[----:B-1----:R-:W-:-:S05]  /*9e150*/  PRMT R17, R17, 0x7632, R17 ;  /* 0x0000763211117816 */ /* 0x002fca0000000011 */
[----:B------:R0:W-:Y:S01]  /*9e160*/  @P3 STG.E.U16 [R12.64], R17 ;  /* 0x000000110c003986 */ /* 0x0001e2000c101506 */
[----:B--2---:R-:W-:-:S03]  /*9e170*/  ISETP.LT.AND P2, PT, R24, c[0x0][0x17c], !P0 ;  /* 0x00005f0018007a0c */ /* 0x004fc60004741270 */
[----:B------:R-:W2:Y:S04]  /*9e180*/  LDL.LU R24, [R1+0x2640] ;  /* 0x0026400001187983 */ /* 0x000ea80000300800 */
[----:B------:R-:W2:Y:S01]  /*9e190*/  LDL.LU R28, [R1+0x314] ;  /* 0x00031400011c7983 */ /* 0x000ea20000300800 */
[----:B-----5:R-:W-:-:S03]  /*9e1a0*/  ISETP.LT.AND P4, PT, R23, c[0x0][0x17c], !P0 ;  /* 0x00005f0017007a0c */ /* 0x020fc60004781270 */
[----:B------:R-:W5:Y:S01]  /*9e1b0*/  LDL.LU R23, [R1+0x2644] ;  /* 0x0026440001177983 */ /* 0x000f620000300800 */
[----:B---3--:R-:W-:-:S03]  /*9e1c0*/  ISETP.LT.AND P3, PT, R22, c[0x0][0x17c], !P0 ;  /* 0x00005f0016007a0c */ /* 0x008fc60004761270 */
[----:B------:R-:W3:Y:S04]  /*9e1d0*/  LDL.LU R22, [R1+0x2648] ;  /* 0x0026480001167983 */ /* 0x000ee80000300800 */
[----:B------:R-:W3:Y:S01]  /*9e1e0*/  LDL.LU R21, [R1+0x264c] ;  /* 0x00264c0001157983 */ /* 0x000ee20000300800 */
[----:B------:R-:W-:Y:S02]  /*9e1f0*/  IADD3 R16, R4, c[0x0][0x198], RZ ;  /* 0x0000660004107a10 */ /* 0x000fe40007ffe0ff */
[----:B------:R-:W-:Y:S01]  /*9e200*/  ISETP.LT.AND P1, PT, R26, c[0x0][0x17c], !P0 ;  /* 0x00005f001a007a0c */ /* 0x000fe20004721270 */
[----:B------:R-:W3:Y:S01]  /*9e210*/  LDL.LU R20, [R1+0x2650] ;  /* 0x0026500001147983 */ /* 0x000ee20000300800 */
[C---:B------:R-:W-:Y:S02]  /*9e220*/  LEA R8, P6, R16.reuse, R0, 0x1 ;  /* 0x0000000010087211 */ /* 0x040fe400078c08ff */
[----:B------:R-:W-:-:S02]  /*9e230*/  IADD3 R4, R16, c[0x0][0x198], RZ ;  /* 0x0000660010047a10 */ /* 0x000fc40007ffe0ff */
[----:B------:R-:W-:Y:S02]  /*9e240*/  LEA.HI.X.SX32 R9, R16, R2, 0x1, P6 ;  /* 0x0000000210097211 */ /* 0x000fe400030f0eff */
[C---:B0-----:R-:W-:Y:S02]  /*9e250*/  LEA R12, P6, R4.reuse, R0, 0x1 ;  /* 0x00000000040c7211 */ /* 0x041fe400078c08ff */
[C---:B------:R-:W-:Y:S01]  /*9e260*/  IADD3 R16, R4.reuse, c[0x0][0x198], RZ ;  /* 0x0000660004107a10 */ /* 0x040fe20007ffe0ff */
[----:B------:R0:W-:Y:S01]  /*9e270*/  @P5 STG.E.U16 [R8.64], R5 ;  /* 0x0000000508005986 */ /* 0x0001e2000c101506 */
[----:B------:R-:W-:Y:S02]  /*9e280*/  LEA.HI.X.SX32 R13, R4, R2, 0x1, P6 ;  /* 0x00000002040d7211 */ /* 0x000fe400030f0eff */
[----:B------:R-:W-:Y:S02]  /*9e290*/  LEA R4, P6, R16, R0, 0x1 ;  /* 0x0000000010047211 */ /* 0x000fe400078c08ff */
[----:B0-----:R-:W-:-:S02]  /*9e2a0*/  PRMT R8, R5, 0x7632, R8 ;  /* 0x0000763205087816 */ /* 0x001fc40000000008 */
[C---:B------:R-:W-:Y:S02]  /*9e2b0*/  IADD3 R9, R16.reuse, c[0x0][0x198], RZ ;  /* 0x0000660010097a10 */ /* 0x040fe40007ffe0ff */
[----:B------:R-:W-:Y:S01]  /*9e2c0*/  LEA.HI.X.SX32 R5, R16, R2, 0x1, P6 ;  /* 0x0000000210057211 */ /* 0x000fe200030f0eff */
[----:B------:R0:W-:Y:S02]  /*9e2d0*/  @P2 STG.E.U16 [R12.64], R8 ;  /* 0x000000080c002986 */ /* 0x0001e4000c101506 */
[C---:B0-----:R-:W-:Y:S02]  /*9e2e0*/  LEA R8, P6, R9.reuse, R0, 0x1 ;  /* 0x0000000009087211 */ /* 0x041fe400078c08ff */
[C---:B------:R-:W-:Y:S02]  /*9e2f0*/  IADD3 R12, R9.reuse, c[0x0][0x198], RZ ;  /* 0x00006600090c7a10 */ /* 0x040fe40007ffe0ff */
[----:B------:R-:W-:Y:S01]  /*9e300*/  LEA.HI.X.SX32 R9, R9, R2, 0x1, P6 ;  /* 0x0000000209097211 */ /* 0x000fe200030f0eff */
[----:B--2---:R0:W-:Y:S01]  /*9e310*/  @P1 STG.E.U16 [R4.64], R28 ;  /* 0x0000001c04001986 */ /* 0x0041e2000c101506 */
[----:B------:R-:W-:-:S02]  /*9e320*/  PRMT R16, R28, 0x7632, R16 ;  /* 0x000076321c107816 */ /* 0x000fc40000000010 */
[----:B0-----:R-:W-:-:S03]  /*9e330*/  LEA R4, P6, R12, R0, 0x1 ;  /* 0x000000000c047211 */ /* 0x001fc600078c08ff */
[----:B------:R0:W-:Y:S01]  /*9e340*/  @P4 STG.E.U16 [R8.64], R16 ;  /* 0x0000001008004986 */ /* 0x0001e2000c101506 */
[----:B------:R-:W-:-:S03]  /*9e350*/  LEA.HI.X.SX32 R5, R12, R2, 0x1, P6 ;  /* 0x000000020c057211 */ /* 0x000fc600030f0eff */
[----:B------:R-:W2:Y:S01]  /*9e360*/  LDL.LU R28, [R1+0x308] ;  /* 0x00030800011c7983 */ /* 0x000ea20000300800 */
[----:B---3--:R-:W-:-:S03]  /*9e370*/  ISETP.LT.AND P4, PT, R22, c[0x0][0x17c], !P0 ;  /* 0x00005f0016007a0c */ /* 0x008fc60004781270 */
[----:B------:R-:W3:Y:S04]  /*9e380*/  LDL.LU R22, [R1+0x2654] ;  /* 0x0026540001167983 */ /* 0x000ee80000300800 */
[----:B------:R1:W-:Y:S01]  /*9e390*/  @P3 STG.E.U16 [R4.64], R11 ;  /* 0x0000000b04003986 */ /* 0x0003e2000c101506 */
[----:B0-----:R-:W-:Y:S02]  /*9e3a0*/  PRMT R16, R11, 0x7632, R16 ;  /* 0x000076320b107816 */ /* 0x001fe40000000010 */
[----:B------:R-:W-:Y:S01]  /*9e3b0*/  ISETP.LT.AND P3, PT, R21, c[0x0][0x17c], !P0 ;  /* 0x00005f0015007a0c */ /* 0x000fe20004761270 */
[----:B-1----:R-:W2:Y:S04]  /*9e3c0*/  LDL.LU R11, [R1+0x27f8] ;  /* 0x0027f800010b7983 */ /* 0x002ea80000300800 */
[----:B------:R-:W2:Y:S01]  /*9e3d0*/  LDL.LU R21, [R1+0x2658] ;  /* 0x0026580001157983 */ /* 0x000ea20000300800 */
[----:B----4-:R-:W-:-:S02]  /*9e3e0*/  ISETP.LT.AND P5, PT, R25, c[0x0][0x17c], !P0 ;  /* 0x00005f0019007a0c */ /* 0x010fc400047a1270 */
[----:B------:R-:W-:-:S04]  /*9e3f0*/  IADD3 R13, R12, c[0x0][0x198], RZ ;  /* 0x000066000c0d7a10 */ /* 0x000fc80007ffe0ff */
[C---:B------:R-:W-:Y:S02]  /*9e400*/  LEA R8, P6, R13.reuse, R0, 0x1 ;  /* 0x000000000d087211 */ /* 0x040fe400078c08ff */
[C---:B------:R-:W-:Y:S02]  /*9e410*/  IADD3 R12, R13.reuse, c[0x0][0x198], RZ ;  /* 0x000066000d0c7a10 */ /* 0x040fe40007ffe0ff */
[----:B------:R-:W-:Y:S02]  /*9e420*/  ISETP.LT.AND P2, PT, R24, c[0x0][0x17c], !P0 ;  /* 0x00005f0018007a0c */ /* 0x000fe40004741270 */
[----:B------:R-:W-:Y:S02]  /*9e430*/  LEA.HI.X.SX32 R9, R13, R2, 0x1, P6 ;  /* 0x000000020d097211 */ /* 0x000fe400030f0eff */
[----:B------:R-:W-:Y:S02]  /*9e440*/  LEA R4, P6, R12, R0, 0x1 ;  /* 0x000000000c047211 */ /* 0x000fe400078c08ff */
[----:B-----5:R-:W-:-:S02]  /*9e450*/  ISETP.LT.AND P1, PT, R23, c[0x0][0x17c], !P0 ;  /* 0x00005f0017007a0c */ /* 0x020fc40004721270 */
[C---:B------:R-:W-:Y:S01]  /*9e460*/  IADD3 R13, R12.reuse, c[0x0][0x198], RZ ;  /* 0x000066000c0d7a10 */ /* 0x040fe20007ffe0ff */
[----:B------:R0:W-:Y:S01]  /*9e470*/  @P5 STG.E.U16 [R8.64], R16 ;  /* 0x0000001008005986 */ /* 0x0001e2000c101506 */
[----:B------:R-:W-:Y:S02]  /*9e480*/  LEA.HI.X.SX32 R5, R12, R2, 0x1, P6 ;  /* 0x000000020c057211 */ /* 0x000fe400030f0eff */
[----:B------:R-:W-:Y:S01]  /*9e490*/  ISETP.LT.AND P5, PT, R20, c[0x0][0x17c], !P0 ;  /* 0x00005f0014007a0c */ /* 0x000fe200047a1270 */
[----:B------:R-:W4:Y:S01]  /*9e4a0*/  LDL.LU R23, [R1+0x265c] ;  /* 0x00265c0001177983 */ /* 0x000f220000300800 */
[C---:B0-----:R-:W-:Y:S02]  /*9e4b0*/  LEA R8, P6, R13.reuse, R0, 0x1 ;  /* 0x000000000d087211 */ /* 0x041fe400078c08ff */
[----:B------:R-:W-:Y:S02]  /*9e4c0*/  PRMT R16, R6, 0x7632, R16 ;  /* 0x0000763206107816 */ /* 0x000fe40000000010 */
[----:B------:R-:W-:Y:S01]  /*9e4d0*/  LEA.HI.X.SX32 R9, R13, R2, 0x1, P6 ;  /* 0x000000020d097211 */ /* 0x000fe200030f0eff */
[----:B------:R0:W-:Y:S04]  /*9e4e0*/  @P2 STG.E.U16 [R4.64], R6 ;  /* 0x0000000604002986 */ /* 0x0001e8000c101506 */
[----:B------:R1:W-:Y:S04]  /*9e4f0*/  @P1 STG.E.U16 [R8.64], R16 ;  /* 0x0000001008001986 */ /* 0x0003e8000c101506 */
[----:B0-----:R-:W5:Y:S04]  /*9e500*/  LDL.LU R6, [R1+0x27f4] ;  /* 0x0027f40001067983 */ /* 0x001f680000300800 */
[----:B------:R-:W5:Y:S01]  /*9e510*/  LDL.LU R20, [R1+0x2660] ;  /* 0x0026600001147983 */ /* 0x000f620000300800 */
[----:B---3--:R-:W-:-:S03]  /*9e520*/  ISETP.LT.AND P2, PT, R22, c[0x0][0x17c], !P0 ;  /* 0x00005f0016007a0c */ /* 0x008fc60004741270 */
[----:B------:R-:W3:Y:S01]  /*9e530*/  LDL.LU R22, [R1+0x2668] ;  /* 0x0026680001167983 */ /* 0x000ee20000300800 */
[----:B--2---:R-:W-:-:S03]  /*9e540*/  ISETP.LT.AND P1, PT, R21, c[0x0][0x17c], !P0 ;  /* 0x00005f0015007a0c */ /* 0x004fc60004721270 */
[----:B------:R-:W2:Y:S01]  /*9e550*/  LDL.LU R21, [R1+0x2664] ;  /* 0x0026640001157983 */ /* 0x000ea20000300800 */
[----:B------:R-:W-:Y:S02]  /*9e560*/  IADD3 R12, R13, c[0x0][0x198], RZ ;  /* 0x000066000d0c7a10 */ /* 0x000fe40007ffe0ff */
[----:B-1----:R-:W-:Y:S01]  /*9e570*/  PRMT R16, R28, 0x7632, R16 ;  /* 0x000076321c107816 */ /* 0x002fe20000000010 */
[----:B------:R-:W2:Y:S01]  /*9e580*/  LDL.LU R24, [R1+0x2670] ;  /* 0x0026700001187983 */ /* 0x000ea20000300800 */
[C---:B------:R-:W-:Y:S02]  /*9e590*/  LEA R4, P6, R12.reuse, R0, 0x1 ;  /* 0x000000000c047211 */ /* 0x040fe400078c08ff */
[C---:B------:R-:W-:Y:S02]  /*9e5a0*/  IADD3 R13, R12.reuse, c[0x0][0x198], RZ ;  /* 0x000066000c0d7a10 */ /* 0x040fe40007ffe0ff */
[----:B------:R-:W-:Y:S02]  /*9e5b0*/  LEA.HI.X.SX32 R5, R12, R2, 0x1, P6 ;  /* 0x000000020c057211 */ /* 0x000fe400030f0eff */
[----:B------:R-:W-:-:S02]  /*9e5c0*/  LEA R8, P6, R13, R0, 0x1 ;  /* 0x000000000d087211 */ /* 0x000fc400078c08ff */
[C---:B------:R-:W-:Y:S01]  /*9e5d0*/  IADD3 R12, R13.reuse, c[0x0][0x198], RZ ;  /* 0x000066000d0c7a10 */ /* 0x040fe20007ffe0ff */
[----:B------:R0:W-:Y:S01]  /*9e5e0*/  @P4 STG.E.U16 [R4.64], R28 ;  /* 0x0000001c04004986 */ /* 0x0001e2000c101506 */
[----:B------:R-:W-:Y:S02]  /*9e5f0*/  LEA.HI.X.SX32 R9, R13, R2, 0x1, P6 ;  /* 0x000000020d097211 */ /* 0x000fe400030f0eff */
[----:B------:R-:W-:-:S03]  /*9e600*/  IADD3 R13, R12, c[0x0][0x198], RZ ;  /* 0x000066000c0d7a10 */ /* 0x000fc60007ffe0ff */
[----:B------:R1:W-:Y:S01]  /*9e610*/  @P3 STG.E.U16 [R8.64], R16 ;  /* 0x0000001008003986 */ /* 0x0003e2000c101506 */
[----:B0-----:R-:W-:-:S04]  /*9e620*/  LEA R4, P6, R12, R0, 0x1 ;  /* 0x000000000c047211 */ /* 0x001fc800078c08ff */
[----:B------:R-:W-:Y:S02]  /*9e630*/  LEA.HI.X.SX32 R5, R12, R2, 0x1, P6 ;  /* 0x000000020c057211 */ /* 0x000fe400030f0eff */
[C---:B-1----:R-:W-:Y:S02]  /*9e640*/  LEA R8, P6, R13.reuse, R0, 0x1 ;  /* 0x000000000d087211 */ /* 0x042fe400078c08ff */
[C---:B------:R-:W-:Y:S02]  /*9e650*/  IADD3 R12, R13.reuse, c[0x0][0x198], RZ ;  /* 0x000066000d0c7a10 */ /* 0x040fe40007ffe0ff */
[----:B------:R-:W-:Y:S02]  /*9e660*/  LEA.HI.X.SX32 R9, R13, R2, 0x1, P6 ;  /* 0x000000020d097211 */ /* 0x000fe400030f0eff */
[----:B------:R-:W-:Y:S01]  /*9e670*/  PRMT R13, R10, 0x7632, R13 ;  /* 0x000076320a0d7816 */ /* 0x000fe2000000000d */
[----:B------:R0:W-:Y:S01]  /*9e680*/  @P5 STG.E.U16 [R4.64], R10 ;  /* 0x0000000a04005986 */ /* 0x0001e2000c101506 */
[----:B----4-:R-:W-:-:S03]  /*9e690*/  ISETP.LT.AND P4, PT, R23, c[0x0][0x17c], !P0 ;  /* 0x00005f0017007a0c */ /* 0x010fc60004781270 */
[----:B------:R1:W-:Y:S01]  /*9e6a0*/  @P2 STG.E.U16 [R8.64], R13 ;  /* 0x0000000d08002986 */ /* 0x0003e2000c101506 */
[----:B-----5:R-:W-:-:S03]  /*9e6b0*/  ISETP.LT.AND P3, PT, R20, c[0x0][0x17c], !P0 ;  /* 0x00005f0014007a0c */ /* 0x020fc60004761270 */
[----:B------:R-:W4:Y:S04]  /*9e6c0*/  LDL.LU R20, [R1+0x266c] ;  /* 0x00266c0001147983 */ /* 0x000f280000300800 */
[----:B------:R-:W5:Y:S01]  /*9e6d0*/  LDL.LU R23, [R1+0x2678] ;  /* 0x0026780001177983 */ /* 0x000f620000300800 */
[----:B---3--:R-:W-:-:S03]  /*9e6e0*/  ISETP.LT.AND P5, PT, R22, c[0x0][0x17c], !P0 ;  /* 0x00005f0016007a0c */ /* 0x008fc600047a1270 */
[----:B------:R-:W3:Y:S01]  /*9e6f0*/  LDL.LU R22, [R1+0x2674] ;  /* 0x0026740001167983 */ /* 0x000ee20000300800 */
[----:B--2---:R-:W-:-:S03]  /*9e700*/  ISETP.LT.AND P2, PT, R21, c[0x0][0x17c], !P0 ;  /* 0x00005f0015007a0c */ /* 0x004fc60004741270 */
[----:B------:R-:W2:Y:S04]  /*9e710*/  LDL.LU R21, [R1+0x2680] ;  /* 0x0026800001157983 */ /* 0x000ea80000300800 */
[----:B------:R-:W2:Y:S01]  /*9e720*/  LDL.LU R16, [R1+0x267c] ;  /* 0x00267c0001107983 */ /* 0x000ea20000300800 */
[C---:B0-----:R-:W-:Y:S02]  /*9e730*/  LEA R4, P6, R12.reuse, R0, 0x1 ;  /* 0x000000000c047211 */ /* 0x041fe400078c08ff */
[C---:B------:R-:W-:Y:S01]  /*9e740*/  IADD3 R10, R12.reuse, c[0x0][0x198], RZ ;  /* 0x000066000c0a7a10 */ /* 0x040fe20007ffe0ff */
[----:B------:R-:W3:Y:S01]  /*9e750*/  LDL.LU R28, [R1+0x318] ;  /* 0x00031800011c7983 */ /* 0x000ee20000300800 */
[----:B------:R-:W-:Y:S02]  /*9e760*/  LEA.HI.X.SX32 R5, R12, R2, 0x1, P6 ;  /* 0x000000020c057211 */ /* 0x000fe400030f0eff */
[----:B-1----:R-:W-:-:S02]  /*9e770*/  LEA R8, P6, R10, R0, 0x1 ;  /* 0x000000000a087211 */ /* 0x002fc400078c08ff */
[C---:B------:R-:W-:Y:S01]  /*9e780*/  IADD3 R12, R10.reuse, c[0x0][0x198], RZ ;  /* 0x000066000a0c7a10 */ /* 0x040fe20007ffe0ff */
[----:B------:R0:W-:Y:S01]  /*9e790*/  @P1 STG.E.U16 [R4.64], R14 ;  /* 0x0000000e04001986 */ /* 0x0001e2000c101506 */
[----:B------:R-:W-:Y:S02]  /*9e7a0*/  LEA.HI.X.SX32 R9, R10, R2, 0x1, P6 ;  /* 0x000000020a097211 */ /* 0x000fe400030f0eff */
[----:B------:R-:W-:Y:S02]  /*9e7b0*/  IADD3 R10, R12, c[0x0][0x198], RZ ;  /* 0x000066000c0a7a10 */ /* 0x000fe40007ffe0ff */
[----:B0-----:R-:W-:Y:S02]  /*9e7c0*/  PRMT R14, R14, 0x7632, R14 ;  /* 0x000076320e0e7816 */ /* 0x001fe4000000000e */
[----:B------:R-:W-:-:S03]  /*9e7d0*/  LEA R4, P6, R12, R0, 0x1 ;  /* 0x000000000c047211 */ /* 0x000fc600078c08ff */
[----:B------:R0:W-:Y:S01]  /*9e7e0*/  @P4 STG.E.U16 [R8.64], R14 ;  /* 0x0000000e08004986 */ /* 0x0001e2000c101506 */
[----:B------:R-:W-:Y:S02]  /*9e7f0*/  LEA.HI.X.SX32 R5, R12, R2, 0x1, P6 ;  /* 0x000000020c057211 */ /* 0x000fe400030f0eff */
[----:B------:R-:W-:-:S03]  /*9e800*/  IADD3 R12, R10, c[0x0][0x198], RZ ;  /* 0x000066000a0c7a10 */ /* 0x000fc60007ffe0ff */
[----:B------:R1:W-:Y:S01]  /*9e810*/  @P3 STG.E.U16 [R4.64], R18 ;  /* 0x0000001204003986 */ /* 0x0003e2000c101506 */
[----:B0-----:R-:W-:-:S03]  /*9e820*/  LEA R8, P6, R10, R0, 0x1 ;  /* 0x000000000a087211 */ /* 0x001fc600078c08ff */
[----:B------:R-:W3:Y:S01]  /*9e830*/  LDL.LU R14, [R1+0x2688] ;  /* 0x00268800010e7983 */ /* 0x000ee20000300800 */
[----:B------:R-:W-:Y:S02]  /*9e840*/  LEA.HI.X.SX32 R9, R10, R2, 0x1, P6 ;  /* 0x000000020a097211 */ /* 0x000fe400030f0eff */
[----:B-1----:R-:W-:Y:S02]  /*9e850*/  PRMT R18, R18, 0x7632, R18 ;  /* 0x0000763212127816 */ /* 0x002fe40000000012 */
[C---:B------:R-:W-:Y:S02]  /*9e860*/  LEA R4, P6, R12.reuse, R0, 0x1 ;  /* 0x000000000c047211 */ /* 0x040fe400078c08ff */
[----:B------:R-:W-:Y:S02]  /*9e870*/  IADD3 R10, R12, c[0x0][0x198], RZ ;  /* 0x000066000c0a7a10 */ /* 0x000fe40007ffe0ff */
[----:B------:R-:W-:Y:S01]  /*9e880*/  ISETP.LT.AND P1, PT, R24, c[0x0][0x17c], !P0 ;  /* 0x00005f0018007a0c */ /* 0x000fe20004721270 */
[----:B------:R0:W-:Y:S01]  /*9e890*/  @P5 STG.E.U16 [R8.64], R18 ;  /* 0x0000001208005986 */ /* 0x0001e2000c101506 */
[----:B------:R-:W-:-:S02]  /*9e8a0*/  LEA.HI.X.SX32 R5, R12, R2, 0x1, P6 ;  /* 0x000000020c057211 */ /* 0x000fc400030f0eff */
[C---:B------:R-:W-:Y:S02]  /*9e8b0*/  IADD3 R12, R10.reuse, c[0x0][0x198], RZ ;  /* 0x000066000a0c7a10 */ /* 0x040fe40007ffe0ff */
[----:B0-----:R-:W-:-:S04]  /*9e8c0*/  LEA R8, P6, R10, R0, 0x1 ;  /* 0x000000000a087211 */ /* 0x001fc800078c08ff */
[----:B------:R-:W-:Y:S02]  /*9e8d0*/  LEA.HI.X.SX32 R9, R10, R2, 0x1, P6 ;  /* 0x000000020a097211 */ /* 0x000fe400030f0eff */
[----:B------:R-:W-:Y:S01]  /*9e8e0*/  PRMT R10, R6, 0x7632, R10 ;  /* 0x00007632060a7816 */ /* 0x000fe2000000000a */
[----:B------:R0:W-:Y:S01]  /*9e8f0*/  @P2 STG.E.U16 [R4.64], R6 ;  /* 0x0000000604002986 */ /* 0x0001e2000c101506 */
[----:B----4-:R-:W-:-:S03]  /*9e900*/  ISETP.LT.AND P4, PT, R20, c[0x0][0x17c], !P0 ;  /* 0x00005f0014007a0c */ /* 0x010fc60004781270 */
[----:B------:R-:W4:Y:S04]  /*9e910*/  LDL.LU R20, [R1+0x2684] ;  /* 0x0026840001147983 */ /* 0x000f280000300800 */
[----:B------:R1:W-:Y:S04]  /*9e920*/  @P1 STG.E.U16 [R8.64], R10 ;  /* 0x0000000a08001986 */ /* 0x0003e8000c101506 */
[----:B------:R-:W4:Y:S01]  /*9e930*/  LDL.LU R18, [R1+0x2690] ;  /* 0x0026900001127983 */ /* 0x000f220000300800 */
[----:B--2---:R-:W-:-:S03]  /*9e940*/  ISETP.LT.AND P1, PT, R16, c[0x0][0x17c], !P0 ;  /* 0x00005f0010007a0c */ /* 0x004fc60004721270 */
[----:B------:R-:W2:Y:S01]  /*9e950*/  LDL.LU R16, [R1+0x268c] ;  /* 0x00268c0001107983 */ /* 0x000ea20000300800 */
[C---:B0-----:R-:W-:Y:S02]  /*9e960*/  LEA R4, P6, R12.reuse, R0, 0x1 ;  /* 0x000000000c047211 */ /* 0x041fe400078c08ff */
[----:B-----5:R-:W-:Y:S02]  /*9e970*/  ISETP.LT.AND P3, PT, R23, c[0x0][0x17c], !P0 ;  /* 0x00005f0017007a0c */ /* 0x020fe40004761270 */
[C---:B------:R-:W-:Y:S02]  /*9e980*/  IADD3 R6, R12.reuse, c[0x0][0x198], RZ ;  /* 0x000066000c067a10 */ /* 0x040fe40007ffe0ff */
[----:B------:R-:W-:Y:S02]  /*9e990*/  LEA.HI.X.SX32 R5, R12, R2, 0x1, P6 ;  /* 0x000000020c057211 */ /* 0x000fe400030f0eff */
[C---:B-1----:R-:W-:Y:S02]  /*9e9a0*/  LEA R8, P6, R6.reuse, R0, 0x1 ;  /* 0x0000000006087211 */ /* 0x042fe400078c08ff */
[----:B------:R-:W-:Y:S01]  /*9e9b0*/  IADD3 R10, R6, c[0x0][0x198], RZ ;  /* 0x00006600060a7a10 */ /* 0x000fe20007ffe0ff */
[----:B---3--:R0:W-:Y:S01]  /*9e9c0*/  @P4 STG.E.U16 [R4.64], R28 ;  /* 0x0000001c04004986 */ /* 0x0081e2000c101506 */
[----:B------:R-:W-:-:S02]  /*9e9d0*/  ISETP.LT.AND P5, PT, R22, c[0x0][0x17c], !P0 ;  /* 0x00005f0016007a0c */ /* 0x000fc400047a1270 */
[----:B------:R-:W-:Y:S02]  /*9e9e0*/  LEA.HI.X.SX32 R9, R6, R2, 0x1, P6 ;  /* 0x0000000206097211 */ /* 0x000fe400030f0eff */
[----:B------:R-:W-:Y:S02]  /*9e9f0*/  PRMT R12, R28, 0x7632, R12 ;  /* 0x000076321c0c7816 */ /* 0x000fe4000000000c */
[----:B------:R-:W-:Y:S02]  /*9ea00*/  ISETP.LT.AND P2, PT, R21, c[0x0][0x17c], !P0 ;  /* 0x00005f0015007a0c */ /* 0x000fe40004741270 */
[C---:B------:R-:W-:Y:S02]  /*9ea10*/  IADD3 R6, R10.reuse, c[0x0][0x198], RZ ;  /* 0x000066000a067a10 */ /* 0x040fe40007ffe0ff */
[C---:B0-----:R-:W-:Y:S01]  /*9ea20*/  LEA R4, P6, R10.reuse, R0, 0x1 ;  /* 0x000000000a047211 */ /* 0x041fe200078c08ff */
[----:B------:R0:W-:Y:S03]  /*9ea30*/  @P3 STG.E.U16 [R8.64], R12 ;  /* 0x0000000c08003986 */ /* 0x0001e6000c101506 */
[----:B------:R-:W-:-:S02]  /*9ea40*/  LEA.HI.X.SX32 R5, R10, R2, 0x1, P6 ;  /* 0x000000020a057211 */ /* 0x000fc400030f0eff */
[----:B------:R-:W-:Y:S02]  /*9ea50*/  ISETP.LT.AND P4, PT, R14, c[0x0][0x17c], !P0 ;  /* 0x00005f000e007a0c */ /* 0x000fe40004781270 */
[----:B------:R-:W3:Y:S01]  /*9ea60*/  LDL.LU R14, [R1+0x2694] ;  /* 0x00269400010e7983 */ /* 0x000ee20000300800 */
[----:B0-----:R-:W-:-:S03]  /*9ea70*/  LEA R8, P6, R6, R0, 0x1 ;  /* 0x0000000006087211 */ /* 0x001fc600078c08ff */
[----:B------:R-:W5:Y:S01]  /*9ea80*/  LDL.LU R28, [R1+0x30c] ;  /* 0x00030c00011c7983 */ /* 0x000f620000300800 */
[----:B------:R-:W-:Y:S02]  /*9ea90*/  LEA.HI.X.SX32 R9, R6, R2, 0x1, P6 ;  /* 0x0000000206097211 */ /* 0x000fe400030f0eff */
[----:B------:R-:W-:Y:S01]  /*9eaa0*/  PRMT R12, R7, 0x7632, R12 ;  /* 0x00007632070c7816 */ /* 0x000fe2000000000c */
[----:B------:R-:W5:Y:S04]  /*9eab0*/  LDL.LU R21, [R1+0x2698] ;  /* 0x0026980001157983 */ /* 0x000f680000300800 */
[----:B------:R0:W-:Y:S04]  /*9eac0*/  @P5 STG.E.U16 [R4.64], R7 ;  /* 0x0000000704005986 */ /* 0x0001e8000c101506 */
[----:B------:R1:W-:Y:S04]  /*9ead0*/  @P2 STG.E.U16 [R8.64], R12 ;  /* 0x0000000c08002986 */ /* 0x0003e8000c101506 */
[----:B0-----:R-:W5:Y:S01]  /*9eae0*/  LDL.LU R7, [R1+0x27f0] ;  /* 0x0027f00001077983 */ /* 0x001f620000300800 */
[----:B----4-:R-:W-:-:S03]  /*9eaf0*/  ISETP.LT.AND P3, PT, R20, c[0x0][0x17c], !P0 ;  /* 0x00005f0014007a0c */ /* 0x010fc60004761270 */
[----:B------:R-:W4:Y:S01]  /*9eb00*/  LDL.LU R20, [R1+0x269c] ;  /* 0x00269c0001147983 */ /* 0x000f220000300800 */
[----:B------:R-:W-:-:S03]  /*9eb10*/  ISETP.LT.AND P5, PT, R18, c[0x0][0x17c], !P0 ;  /* 0x00005f0012007a0c */ /* 0x000fc600047a1270 */
[----:B------:R-:W4:Y:S01]  /*9eb20*/  LDL.LU R18, [R1+0x26a0] ;  /* 0x0026a00001127983 */ /* 0x000f220000300800 */
[----:B--2---:R-:W-:-:S03]  /*9eb30*/  ISETP.LT.AND P2, PT, R16, c[0x0][0x17c], !P0 ;  /* 0x00005f0010007a0c */ /* 0x004fc60004741270 */
[----:B------:R-:W2:Y:S01]  /*9eb40*/  LDL.LU R16, [R1+0x26a4] ;  /* 0x0026a40001107983 */ /* 0x000ea20000300800 */
[----:B------:R-:W-:-:S04]  /*9eb50*/  IADD3 R10, R6, c[0x0][0x198], RZ ;  /* 0x00006600060a7a10 */ /* 0x000fc80007ffe0ff */
[C---:B------:R-:W-:Y:S02]  /*9eb60*/  LEA R4, P6, R10.reuse, R0, 0x1 ;  /* 0x000000000a047211 */ /* 0x040fe400078c08ff */
[C---:B------:R-:W-:Y:S02]  /*9eb70*/  IADD3 R6, R10.reuse, c[0x0][0x198], RZ ;  /* 0x000066000a067a10 */ /* 0x040fe40007ffe0ff */
[----:B------:R-:W-:Y:S02]  /*9eb80*/  LEA.HI.X.SX32 R5, R10, R2, 0x1, P6 ;  /* 0x000000020a057211 */ /* 0x000fe400030f0eff */
[----:B-1----:R-:W-:-:S03]  /*9eb90*/  LEA R8, P6, R6, R0, 0x1 ;  /* 0x0000000006087211 */ /* 0x002fc600078c08ff */
[----:B------:R0:W-:Y:S01]  /*9eba0*/  @P1 STG.E.U16 [R4.64], R3 ;  /* 0x0000000304001986 */ /* 0x0001e2000c101506 */
[C---:B------:R-:W-:Y:S02]  /*9ebb0*/  LEA.HI.X.SX32 R9, R6.reuse, R2, 0x1, P6 ;  /* 0x0000000206097211 */ /* 0x040fe400030f0eff */
[----:B------:R-:W-:Y:S02]  /*9ebc0*/  PRMT R10, R3, 0x7632, R10 ;  /* 0x00007632030a7816 */ /* 0x000fe4000000000a */
[----:B0-----:R-:W-:Y:S01]  /*9ebd0*/  IADD3 R5, R6, c[0x0][0x198], RZ ;  /* 0x0000660006057a10 */ /* 0x001fe20007ffe0ff */
[----:B------:R-:W2:Y:S03]  /*9ebe0*/  LDL.LU R3, [R1+0x27ec] ;  /* 0x0027ec0001037983 */ /* 0x000ea60000300800 */
[C---:B------:R-:W-:Y:S02]  /*9ebf0*/  LEA R4, P6, R5.reuse, R0, 0x1 ;  /* 0x0000000005047211 */ /* 0x040fe400078c08ff */
[C---:B------:R-:W-:Y:S01]  /*9ec00*/  IADD3 R6, R5.reuse, c[0x0][0x198], RZ ;  /* 0x0000660005067a10 */ /* 0x040fe20007ffe0ff */
[----:B------:R0:W-:Y:S01]  /*9ec10*/  @P4 STG.E.U16 [R8.64], R10 ;  /* 0x0000000a08004986 */ /* 0x0001e2000c101506 */
[----:B------:R-:W-:-:S02]  /*9ec20*/  LEA.HI.X.SX32 R5, R5, R2, 0x1, P6 ;  /* 0x0000000205057211 */ /* 0x000fc400030f0eff */
[----:B---3--:R-:W-:Y:S02]  /*9ec30*/  ISETP.LT.AND P1, PT, R14, c[0x0][0x17c], !P0 ;  /* 0x00005f000e007a0c */ /* 0x008fe40004721270 */
[----:B------:R-:W3:Y:S01]  /*9ec40*/  LDL.LU R14, [R1+0x26a8] ;  /* 0x0026a800010e7983 */ /* 0x000ee20000300800 */
[C---:B------:R-:W-:Y:S02]  /*9ec50*/  IADD3 R12, R6.reuse, c[0x0][0x198], RZ ;  /* 0x00006600060c7a10 */ /* 0x040fe40007ffe0ff */
[C---:B0-----:R-:W-:Y:S01]  /*9ec60*/  LEA R8, P6, R6.reuse, R0, 0x1 ;  /* 0x0000000006087211 */ /* 0x041fe200078c08ff */
[----:B-----5:R0:W-:Y:S03]  /*9ec70*/  @P3 STG.E.U16 [R4.64], R28 ;  /* 0x0000001c04003986 */ /* 0x0201e6000c101506 */
[----:B------:R-:W-:Y:S02]  /*9ec80*/  LEA.HI.X.SX32 R9, R6, R2, 0x1, P6 ;  /* 0x0000000206097211 */ /* 0x000fe400030f0eff */
[----:B------:R-:W-:-:S02]  /*9ec90*/  PRMT R10, R28, 0x7632, R10 ;  /* 0x000076321c0a7816 */ /* 0x000fc4000000000a */
[----:B0-----:R-:W-:-:S04]  /*9eca0*/  LEA R4, P6, R12, R0, 0x1 ;  /* 0x000000000c047211 */ /* 0x001fc800078c08ff */
[----:B------:R-:W-:Y:S01]  /*9ecb0*/  LEA.HI.X.SX32 R5, R12, R2, 0x1, P6 ;  /* 0x000000020c057211 */ /* 0x000fe200030f0eff */
[----:B------:R0:W-:Y:S01]  /*9ecc0*/  @P5 STG.E.U16 [R8.64], R10 ;  /* 0x0000000a08005986 */ /* 0x0001e2000c101506 */
[----:B------:R-:W-:-:S03]  /*9ecd0*/  ISETP.LT.AND P4, PT, R21, c[0x0][0x17c], !P0 ;  /* 0x00005f0015007a0c */ /* 0x000fc60004781270 */
[----:B------:R-:W5:Y:S04]  /*9ece0*/  LDL.LU R21, [R1+0x26b0] ;  /* 0x0026b00001157983 */ /* 0x000f680000300800 */
[----:B------:R1:W-:Y:S01]  /*9ecf0*/  @P2 STG.E.U16 [R4.64], R11 ;  /* 0x0000000b04002986 */ /* 0x0003e2000c101506 */
[----:B----4-:R-:W-:-:S03]  /*9ed00*/  ISETP.LT.AND P3, PT, R20, c[0x0][0x17c], !P0 ;  /* 0x00005f0014007a0c */ /* 0x010fc60004761270 */
[----:B------:R-:W4:Y:S01]  /*9ed10*/  LDL.LU R20, [R1+0x26b4] ;  /* 0x0026b40001147983 */ /* 0x000f220000300800 */
[----:B------:R-:W-:-:S03]  /*9ed20*/  ISETP.LT.AND P5, PT, R18, c[0x0][0x17c], !P0 ;  /* 0x00005f0012007a0c */ /* 0x000fc600047a1270 */
[----:B------:R-:W4:Y:S01]  /*9ed30*/  LDL.LU R18, [R1+0x26bc] ;  /* 0x0026bc0001127983 */ /* 0x000f220000300800 */
[----:B--2---:R-:W-:-:S03]  /*9ed40*/  ISETP.LT.AND P2, PT, R16, c[0x0][0x17c], !P0 ;  /* 0x00005f0010007a0c */ /* 0x004fc60004741270 */
[----:B------:R-:W2:Y:S01]  /*9ed50*/  LDL.LU R16, [R1+0x26c0] ;  /* 0x0026c00001107983 */ /* 0x000ea20000300800 */
[----:B------:R-:W-:-:S04]  /*9ed60*/  IADD3 R6, R12, c[0x0][0x198], RZ ;  /* 0x000066000c067a10 */ /* 0x000fc80007ffe0ff */
[C---:B0-----:R-:W-:Y:S02]  /*9ed70*/  LEA R8, P6, R6.reuse, R0, 0x1 ;  /* 0x0000000006087211 */ /* 0x041fe400078c08ff */
[C---:B------:R-:W-:Y:S02]  /*9ed80*/  IADD3 R12, R6.reuse, c[0x0][0x198], RZ ;  /* 0x00006600060c7a10 */ /* 0x040fe40007ffe0ff */
[----:B------:R-:W-:Y:S02]  /*9ed90*/  PRMT R10, R11, 0x7632, R10 ;  /* 0x000076320b0a7816 */ /* 0x000fe4000000000a */
[----:B------:R-:W-:Y:S02]  /*9eda0*/  LEA.HI.X.SX32 R9, R6, R2, 0x1, P6 ;  /* 0x0000000206097211 */ /* 0x000fe400030f0eff */
[C---:B-1----:R-:W-:Y:S02]  /*9edb0*/  LEA R4, P6, R12.reuse, R0, 0x1 ;  /* 0x000000000c047211 */ /* 0x042fe400078c08ff */
[C---:B------:R-:W-:Y:S01]  /*9edc0*/  IADD3 R6, R12.reuse, c[0x0][0x198], RZ ;  /* 0x000066000c067a10 */ /* 0x040fe20007ffe0ff */
[----:B------:R0:W-:Y:S01]  /*9edd0*/  @P1 STG.E.U16 [R8.64], R10 ;  /* 0x0000000a08001986 */ /* 0x0001e2000c101506 */
[----:B------:R-:W-:-:S02]  /*9ede0*/  LEA.HI.X.SX32 R5, R12, R2, 0x1, P6 ;  /* 0x000000020c057211 */ /* 0x000fc400030f0eff */
[----:B------:R-:W-:-:S03]  /*9edf0*/  IADD3 R11, R6, c[0x0][0x198], RZ ;  /* 0x00006600060b7a10 */ /* 0x000fc60007ffe0ff */
[----:B------:R1:W-:Y:S01]  /*9ee00*/  @P4 STG.E.U16 [R4.64], R15 ;  /* 0x0000000f04004986 */ /* 0x0003e2000c101506 */
[C---:B0-----:R-:W-:Y:S02]  /*9ee10*/  LEA R8, P6, R6.reuse, R0, 0x1 ;  /* 0x0000000006087211 */ /* 0x041fe400078c08ff */
[----:B------:R-:W-:Y:S02]  /*9ee20*/  PRMT R10, R15, 0x7632, R10 ;  /* 0x000076320f0a7816 */ /* 0x000fe4000000000a */
[----:B------:R-:W-:Y:S02]  /*9ee30*/  LEA.HI.X.SX32 R9, R6, R2, 0x1, P6 ;  /* 0x0000000206097211 */ /* 0x000fe400030f0eff */
[C---:B-1----:R-:W-:Y:S02]  /*9ee40*/  LEA R4, P6, R11.reuse, R0, 0x1 ;  /* 0x000000000b047211 */ /* 0x042fe400078c08ff */
[----:B---3--:R-:W-:Y:S02]  /*9ee50*/  ISETP.LT.AND P1, PT, R14, c[0x0][0x17c], !P0 ;  /* 0x00005f000e007a0c */ /* 0x008fe40004721270 */
[----:B------:R-:W3:Y:S01]  /*9ee60*/  LDL.LU R14, [R1+0x26b8] ;  /* 0x0026b800010e7983 */ /* 0x000ee20000300800 */
[----:B------:R-:W-:-:S02]  /*9ee70*/  IADD3 R6, R11, c[0x0][0x198], RZ ;  /* 0x000066000b067a10 */ /* 0x000fc40007ffe0ff */
[----:B------:R-:W-:Y:S01]  /*9ee80*/  LEA.HI.X.SX32 R5, R11, R2, 0x1, P6 ;  /* 0x000000020b057211 */ /* 0x000fe200030f0eff */
[----:B------:R-:W3:Y:S04]  /*9ee90*/  LDL.LU R12, [R1+0x26ac] ;  /* 0x0026ac00010c7983 */ /* 0x000ee80000300800 */
[----:B------:R0:W-:Y:S04]  /*9eea0*/  @P3 STG.E.U16 [R8.64], R10 ;  /* 0x0000000a08003986 */ /* 0x0001e8000c101506 */
[----:B------:R1:W-:Y:S04]  /*9eeb0*/  @P5 STG.E.U16 [R4.64], R19 ;  /* 0x0000001304005986 */ /* 0x0003e8000c101506 */
[----:B------:R-:W3:Y:S01]  /*9eec0*/  LDL.LU R25, [R1+0x31c] ;  /* 0x00031c0001197983 */ /* 0x000ee20000300800 */
[----:B0-----:R-:W-:-:S03]  /*9eed0*/  LEA R8, P6, R6, R0, 0x1 ;  /* 0x0000000006087211 */ /* 0x001fc600078c08ff */
[----:B------:R-:W3:Y:S01]  /*9eee0*/  LDL.LU R26, [R1+0x32c] ;  /* 0x00032c00011a7983 */ /* 0x000ee20000300800 */
[----:B------:R-:W-:Y:S02]  /*9eef0*/  PRMT R10, R19, 0x7632, R10 ;  /* 0x00007632130a7816 */ /* 0x000fe4000000000a */
[----:B------:R-:W-:-:S05]  /*9ef00*/  LEA.HI.X.SX32 R9, R6, R2, 0x1, P6 ;  /* 0x0000000206097211 */ /* 0x000fca00030f0eff */
[----:B------:R0:W-:Y:S01]  /*9ef10*/  @P2 STG.E.U16 [R8.64], R10 ;  /* 0x0000000a08002986 */ /* 0x0001e2000c101506 */
[----:B--2---:R-:W-:-:S03]  /*9ef20*/  ISETP.LT.AND P2, PT, R16, c[0x0][0x17c], !P0 ;  /* 0x00005f0010007a0c */ /* 0x004fc60004741270 */
[----:B------:R-:W2:Y:S01]  /*9ef30*/  LDL.LU R16, [R1+0x26c4] ;  /* 0x0026c40001107983 */ /* 0x000ea20000300800 */
[----:B-----5:R-:W-:Y:S02]  /*9ef40*/  ISETP.LT.AND P4, PT, R21, c[0x0][0x17c], !P0 ;  /* 0x00005f0015007a0c */ /* 0x020fe40004781270 */
[----:B----4-:R-:W-:Y:S02]  /*9ef50*/  ISETP.LT.AND P3, PT, R20, c[0x0][0x17c], !P0 ;  /* 0x00005f0014007a0c */ /* 0x010fe40004761270 */
[----:B------:R-:W4:Y:S01]  /*9ef60*/  LDS.128 R20, [R3] ;  /* 0x0000000003147984 */ /* 0x000f220000000c00 */
[----:B------:R-:W-:-:S04]  /*9ef70*/  IADD3 R11, R6, c[0x0][0x198], RZ ;  /* 0x00006600060b7a10 */ /* 0x000fc80007ffe0ff */
[C---:B-1----:R-:W-:Y:S02]  /*9ef80*/  LEA R4, P6, R11.reuse, R0, 0x1 ;  /* 0x000000000b047211 */ /* 0x042fe400078c08ff */
[C---:B------:R-:W-:Y:S02]  /*9ef90*/  IADD3 R6, R11.reuse, c[0x0][0x198], RZ ;  /* 0x000066000b067a10 */ /* 0x040fe40007ffe0ff */
[----:B------:R-:W-:Y:S02]  /*9efa0*/  LEA.HI.X.SX32 R5, R11, R2, 0x1, P6 ;  /* 0x000000020b057211 */ /* 0x000fe400030f0eff */
[C---:B0-----:R-:W-:Y:S02]  /*9efb0*/  LEA R8, P6, R6.reuse, R0, 0x1 ;  /* 0x0000000006087211 */ /* 0x041fe400078c08ff */
[----:B------:R-:W-:Y:S01]  /*9efc0*/  PRMT R10, R7, 0x7632, R10 ;  /* 0x00007632070a7816 */ /* 0x000fe2000000000a */
[----:B------:R0:W-:Y:S01]  /*9efd0*/  @P1 STG.E.U16 [R4.64], R7 ;  /* 0x0000000704001986 */ /* 0x0001e2000c101506 */
[----:B------:R-:W-:-:S02]  /*9efe0*/  LEA.HI.X.SX32 R9, R6, R2, 0x1, P6 ;  /* 0x0000000206097211 */ /* 0x000fc400030f0eff */
[----:B------:R-:W-:-:S03]  /*9eff0*/  IADD3 R11, R6, c[0x0][0x198], RZ ;  /* 0x00006600060b7a10 */ /* 0x000fc60007ffe0ff */
[----:B------:R1:W-:Y:S01]  /*9f000*/  @P4 STG.E.U16 [R8.64], R10 ;  /* 0x0000000a08004986 */ /* 0x0003e2000c101506 */
[----:B0-----:R-:W-:Y:S02]  /*9f010*/  LEA R4, P6, R11, R0, 0x1 ;  /* 0x000000000b047211 */ /* 0x001fe400078c08ff */
[----:B---3--:R-:W-:Y:S02]  /*9f020*/  ISETP.LT.AND P1, PT, R14, c[0x0][0x17c], !P0 ;  /* 0x00005f000e007a0c */ /* 0x008fe40004721270 */
[----:B------:R-:W3:Y:S01]  /*9f030*/  LDL.LU R14, [R1+0x26c8] ;  /* 0x0026c800010e7983 */ /* 0x000ee20000300800 */
[----:B------:R-:W-:-:S03]  /*9f040*/  ISETP.LT.AND P4, PT, R12, c[0x0][0x17c], !P0 ;  /* 0x00005f000c007a0c */ /* 0x000fc60004781270 */
[----:B----4-:R-:W-:Y:S04]  /*9f050*/  STL [R1+0x24], R21 ;  /* 0x0000241501007387 */ /* 0x010fe80000100800 */
[----:B------:R-:W-:Y:S04]  /*9f060*/  STL.64 [R1+0x28], R22 ;  /* 0x0000281601007387 */ /* 0x000fe80000100a00 */
[----:B------:R-:W4:Y:S01]  /*9f070*/  LDL.LU R12, [R1+0x26d0] ;  /* 0x0026d000010c7983 */ /* 0x000f220000300800 */
[----:B------:R-:W-:-:S03]  /*9f080*/  LEA.HI.X.SX32 R5, R11, R2, 0x1, P6 ;  /* 0x000000020b057211 */ /* 0x000fc600030f0eff */
[----:B------:R-:W5:Y:S04]  /*9f090*/  LDL.LU R15, [R1+0x26cc] ;  /* 0x0026cc00010f7983 */ /* 0x000f680000300800 */
[----:B------:R-:W-:Y:S04]  /*9f0a0*/  @P3 STG.E.U16 [R4.64], R25 ;  /* 0x0000001904003986 */ /* 0x000fe8000c101506 */
[----:B------:R-:W5:Y:S01]  /*9f0b0*/  LDL.LU R28, [R1+0x33c] ;  /* 0x00033c00011c7983 */ /* 0x000f620000300800 */
[----:B--2---:R-:W-:-:S03]  /*9f0c0*/  ISETP.LT.AND P3, PT, R16, c[0x0][0x17c], !P0 ;  /* 0x00005f0010007a0c */ /* 0x004fc60004761270 */
[----:B------:R-:W2:Y:S01]  /*9f0d0*/  LDL.LU R16, [R1+0x26d4] ;  /* 0x0026d40001107983 */ /* 0x000ea20000300800 */
[----:B------:R-:W-:Y:S02]  /*9f0e0*/  ISETP.LT.AND P5, PT, R18, c[0x0][0x17c], !P0 ;  /* 0x00005f0012007a0c */ /* 0x000fe400047a1270 */
[----:B------:R-:W-:Y:S01]  /*9f0f0*/  IADD3 R7, R11, c[0x0][0x198], RZ ;  /* 0x000066000b077a10 */ /* 0x000fe20007ffe0ff */
[----:B------:R-:W2:Y:S03]  /*9f100*/  LDL.LU R18, [R1+0x26d8] ;  /* 0x0026d80001127983 */ /* 0x000ea60000300800 */
[C---:B------:R-:W-:Y:S02]  /*9f110*/  LEA R6, P6, R7.reuse, R0, 0x1 ;  /* 0x0000000007067211 */ /* 0x040fe400078c08ff */
[----:B-1----:R-:W-:Y:S02]  /*9f120*/  IADD3 R9, R7, c[0x0][0x198], RZ ;  /* 0x0000660007097a10 */ /* 0x002fe40007ffe0ff */
[----:B------:R-:W-:-:S02]  /*9f130*/  PRMT R10, R25, 0x7632, R10 ;  /* 0x00007632190a7816 */ /* 0x000fc4000000000a */
[----:B------:R-:W-:Y:S02]  /*9f140*/  LEA.HI.X.SX32 R7, R7, R2, 0x1, P6 ;  /* 0x0000000207077211 */ /* 0x000fe400030f0eff */
[C---:B------:R-:W-:Y:S02]  /*9f150*/  LEA R8, P6, R9.reuse, R0, 0x1 ;  /* 0x0000000009087211 */ /* 0x040fe400078c08ff */
[C---:B------:R-:W-:Y:S01]  /*9f160*/  IADD3 R11, R9.reuse, c[0x0][0x198], RZ ;  /* 0x00006600090b7a10 */ /* 0x040fe20007ffe0ff */
[----:B------:R0:W-:Y:S01]  /*9f170*/  @P5 STG.E.U16 [R6.64], R10 ;  /* 0x0000000a06005986 */ /* 0x0001e2000c101506 */
[----:B------:R-:W-:Y:S02]  /*9f180*/  LEA.HI.X.SX32 R9, R9, R2, 0x1, P6 ;  /* 0x0000000209097211 */ /* 0x000fe400030f0eff */
[----:B------:R-:W-:Y:S01]  /*9f190*/  PRMT R13, R26, 0x7632, R13 ;  /* 0x000076321a0d7816 */ /* 0x000fe2000000000d */
[----:B------:R-:W1:Y:S04]  /*9f1a0*/  LDS.128 R4, [R27] ;  /* 0x000000001b047984 */ /* 0x000e680000000c00 */
[----:B------:R3:W-:Y:S01]  /*9f1b0*/  @P2 STG.E.U16 [R8.64], R26 ;  /* 0x0000001a08002986 */ /* 0x0007e2000c101506 */
[----:B0-----:R-:W-:-:S02]  /*9f1c0*/  LEA R10, P6, R11, R0, 0x1 ;  /* 0x000000000b0a7211 */ /* 0x001fc400078c08ff */
[----:B---3--:R-:W-:Y:S02]  /*9f1d0*/  ISETP.LT.AND P5, PT, R14, c[0x0][0x17c], !P0 ;  /* 0x00005f000e007a0c */ /* 0x008fe400047a1270 */
[C---:B------:R-:W-:Y:S02]  /*9f1e0*/  IADD3 R14, R11.reuse, c[0x0][0x198], RZ ;  /* 0x000066000b0e7a10 */ /* 0x040fe40007ffe0ff */
[----:B------:R-:W-:Y:S02]  /*9f1f0*/  LEA.HI.X.SX32 R11, R11, R2, 0x1, P6 ;  /* 0x000000020b0b7211 */ /* 0x000fe400030f0eff */
[----:B------:R-:W-:Y:S02]  /*9f200*/  LEA R8, P6, R14, R0, 0x1 ;  /* 0x000000000e087211 */ /* 0x000fe400078c08ff */
[----:B----4-:R-:W-:Y:S02]  /*9f210*/  ISETP.LT.AND P2, PT, R12, c[0x0][0x17c], !P0 ;  /* 0x00005f000c007a0c */ /* 0x010fe40004741270 */
[C---:B------:R-:W-:Y:S01]  /*9f220*/  IADD3 R12, R14.reuse, c[0x0][0x198], RZ ;  /* 0x000066000e0c7a10 */ /* 0x040fe20007ffe0ff */
[----:B------:R0:W-:Y:S01]  /*9f230*/  @P1 STG.E.U16 [R10.64], R13 ;  /* 0x0000000d0a001986 */ /* 0x0001e2000c101506 */
[----:B------:R-:W-:-:S02]  /*9f240*/  LEA.HI.X.SX32 R9, R14, R2, 0x1, P6 ;  /* 0x000000020e097211 */ /* 0x000fc400030f0eff */
[C---:B------:R-:W-:Y:S02]  /*9f250*/  LEA R14, P6, R12.reuse, R0, 0x1 ;  /* 0x000000000c0e7211 */ /* 0x040fe400078c08ff */
[----:B-----5:R-:W-:Y:S02]  /*9f260*/  ISETP.LT.AND P1, PT, R15, c[0x0][0x17c], !P0 ;  /* 0x00005f000f007a0c */ /* 0x020fe40004721270 */
[C---:B------:R-:W-:Y:S02]  /*9f270*/  LEA.HI.X.SX32 R15, R12.reuse, R2, 0x1, P6 ;  /* 0x000000020c0f7211 */ /* 0x040fe400030f0eff */
[----:B0-----:R-:W-:Y:S01]  /*9f280*/  IADD3 R13, R12, c[0x0][0x198], RZ ;  /* 0x000066000c0d7a10 */ /* 0x001fe20007ffe0ff */
[----:B------:R0:W-:Y:S03]  /*9f290*/  @P4 STG.E.U16 [R8.64], R28 ;  /* 0x0000001c08004986 */ /* 0x0001e6000c101506 */
[----:B------:R-:W-:Y:S01]  /*9f2a0*/  LEA R12, P6, R13, R0, 0x1 ;  /* 0x000000000d0c7211 */ /* 0x000fe200078c08ff */
[----:B------:R-:W3:Y:S01]  /*9f2b0*/  LDS.128 R8, [R29] ;  /* 0x000000001d087984 */ /* 0x000ee20000000c00 */
[----:B------:R-:W-:-:S02]  /*9f2c0*/  PRMT R17, R28, 0x7632, R17 ;  /* 0x000076321c117816 */ /* 0x000fc40000000011 */
[----:B0-----:R-:W-:-:S03]  /*9f2d0*/  LOP3.LUT R28, R3, 0x60, RZ, 0x3c, !PT ;  /* 0x00000060031c7812 */ /* 0x001fc600078e3cff */
[----:B------:R-:W-:Y:S04]  /*9f2e0*/  @P3 STG.E.U16 [R14.64], R17 ;  /* 0x000000110e003986 */ /* 0x000fe8000c101506 */
[----:B------:R-:W-:Y:S04]  /*9f2f0*/  STL [R1+0x27e8], R27 ;  /* 0x0027e81b01007387 */ /* 0x000fe80000100800 */
[----:B------:R-:W-:Y:S04]  /*9f300*/  LDS.128 R24, [R3+0x400] ;  /* 0x0004000003187984 */ /* 0x000fe80000000c00 */
[----:B-1----:R-:W-:Y:S04]  /*9f310*/  STL [R1+0x27cc], R6 ;  /* 0x0027cc0601007387 */ /* 0x002fe80000100800 */
[----:B------:R0:W-:Y:S04]  /*9f320*/  STL [R1+0x27c8], R7 ;  /* 0x0027c80701007387 */ /* 0x0001e80000100800 */
[----:B0-----:R-:W4:Y:S04]  /*9f330*/  LDL.LU R7, [R1+0x26dc] ;  /* 0x0026dc0001077983 */ /* 0x001f280000300800 */
[----:B------:R-:W5:Y:S04]  /*9f340*/  LDL.LU R6, [R1+0x26e0] ;  /* 0x0026e00001067983 */ /* 0x000f680000300800 */
[----:B---3--:R-:W-:Y:S01]  /*9f350*/  STL.64 [R1+0x27d0], R10 ;  /* 0x0027d00a01007387 */ /* 0x008fe20000100a00 */
[----:B--2---:R-:W-:-:S02]  /*9f360*/  ISETP.LT.AND P4, PT, R16, c[0x0][0x17c], !P0 ;  /* 0x00005f0010007a0c */ /* 0x004fc40004781270 */
[C---:B------:R-:W-:Y:S02]  /*9f370*/  IADD3 R16, R13.reuse, c[0x0][0x198], RZ ;  /* 0x000066000d107a10 */ /* 0x040fe40007ffe0ff */
[----:B------:R-:W-:-:S05]  /*9f380*/  LEA.HI.X.SX32 R13, R13, R2, 0x1, P6 ;  /* 0x000000020d0d7211 */ /* 0x000fca00030f0eff */
[----:B------:R-:W-:Y:S04]  /*9f390*/  @P5 STG.E.U16 [R12.64], R20 ;  /* 0x000000140c005986 */ /* 0x000fe8000c101506 */
[----:B------:R-:W0:Y:S04]  /*9f3a0*/  LDS.128 R12, [R28] ;  /* 0x000000001c0c7984 */ /* 0x000e280000000c00 */
[----:B0-----:R0:W-:Y:S04]  /*9f3b0*/  STL.64 [R1+0x27d8], R14 ;  /* 0x0027d80e01007387 */ /* 0x0011e80000100a00 */
[----:B------:R-:W2:Y:S04]  /*9f3c0*/  LDL.LU R22, [R1+0x26e4] ;  /* 0x0026e40001167983 */ /* 0x000ea80000300800 */
[----:B0-----:R-:W3:Y:S04]  /*9f3d0*/  LDL.LU R15, [R1+0x26e8] ;  /* 0x0026e800010f7983 */ /* 0x001ee80000300800 */
[----:B------:R0:W-:Y:S04]  /*9f3e0*/  STL [R1+0xc], R27 ;  /* 0x00000c1b01007387 */ /* 0x0001e80000100800 */
[----:B0-----:R-:W3:Y:S04]  /*9f3f0*/  LDL.LU R27, [R1+0x27e8] ;  /* 0x0027e800011b7983 */ /* 0x001ee80000300800 */
[----:B------:R-:W3:Y:S01]  /*9f400*/  LDL.LU R11, [R1+0x26ec] ;  /* 0x0026ec00010b7983 */ /* 0x000ee20000300800 */
[----:B------:R-:W-:-:S02]  /*9f410*/  ISETP.LT.AND P3, PT, R18, c[0x0][0x17c], !P0 ;  /* 0x00005f0012007a0c */ /* 0x000fc40004761270 */
[C---:B------:R-:W-:Y:S01]  /*9f420*/  LEA R18, P6, R16.reuse, R0, 0x1 ;  /* 0x0000000010127211 */ /* 0x040fe200078c08ff */
[----:B------:R-:W3:Y:S01]  /*9f430*/  LDL.LU R10, [R1+0x26f0] ;  /* 0x0026f000010a7983 */ /* 0x000ee20000300800 */
[C---:B------:R-:W-:Y:S02]  /*9f440*/  IADD3 R21, R16.reuse, c[0x0][0x198], RZ ;  /* 0x0000660010157a10 */ /* 0x040fe40007ffe0ff */
[----:B------:R-:W-:Y:S02]  /*9f450*/  LEA.HI.X.SX32 R19, R16, R2, 0x1, P6 ;  /* 0x0000000210137211 */ /* 0x000fe400030f0eff */
[----:B------:R-:W-:Y:S02]  /*9f460*/  PRMT R16, R20, 0x7632, R16 ;  /* 0x0000763214107816 */ /* 0x000fe40000000010 */
[C---:B------:R-:W-:Y:S02]  /*9f470*/  LEA R20, P6, R21.reuse, R0, 0x1 ;  /* 0x0000000015147211 */ /* 0x040fe400078c08ff */
[C---:B------:R-:W-:Y:S01]  /*9f480*/  IADD3 R17, R21.reuse, c[0x0][0x198], RZ ;  /* 0x0000660015117a10 */ /* 0x040fe20007ffe0ff */
[----:B------:R0:W-:Y:S01]  /*9f490*/  @P2 STG.E.U16 [R18.64], R16 ;  /* 0x0000001012002986 */ /* 0x0001e2000c101506 */
[----:B------:R-:W-:-:S02]  /*9f4a0*/  LEA.HI.X.SX32 R21, R21, R2, 0x1, P6 ;  /* 0x0000000215157211 */ /* 0x000fc400030f0eff */
[----:B----4-:R-:W-:Y:S01]  /*9f4b0*/  ISETP.LT.AND P5, PT, R7, c[0x0][0x17c], !P0 ;  /* 0x00005f0007007a0c */ /* 0x010fe200047a1270 */
[----:B------:R-:W-:Y:S01]  /*9f4c0*/  IMAD.MOV.U32 R7, RZ, RZ, R26 ;  /* 0x000000ffff077224 */ /* 0x000fe200078e001a */
[----:B-----5:R-:W-:Y:S01]  /*9f4d0*/  ISETP.LT.AND P2, PT, R6, c[0x0][0x17c], !P0 ;  /* 0x00005f0006007a0c */ /* 0x020fe20004741270 */
[----:B------:R-:W-:Y:S01]  /*9f4e0*/  IMAD.MOV.U32 R6, RZ, RZ, R25 ;  /* 0x000000ffff067224 */ /* 0x000fe200078e0019 */
[C---:B0-----:R-:W-:Y:S02]  /*9f4f0*/  LEA R16, P6, R17.reuse, R0, 0x1 ;  /* 0x0000000011107211 */ /* 0x041fe400078c08ff */
[C---:B------:R-:W-:Y:S02]  /*9f500*/  IADD3 R19, R17.reuse, c[0x0][0x198], RZ ;  /* 0x0000660011137a10 */ /* 0x040fe40007ffe0ff */
[----:B------:R0:W-:Y:S01]  /*9f510*/  STL.64 [R1+0x27e0], R6 ;  /* 0x0027e00601007387 */ /* 0x0001e20000100a00 */
[----:B------:R-:W-:Y:S02]  /*9f520*/  LEA.HI.X.SX32 R17, R17, R2, 0x1, P6 ;  /* 0x0000000211117211 */ /* 0x000fe400030f0eff */
[C---:B------:R-:W-:Y:S01]  /*9f530*/  LEA R18, P6, R19.reuse, R0, 0x1 ;  /* 0x0000000013127211 */ /* 0x040fe200078c08ff */
[----:B------:R1:W-:Y:S01]  /*9f540*/  @P1 STG.E.U16 [R20.64], R4 ;  /* 0x0000000414001986 */ /* 0x0003e2000c101506 */
[----:B------:R-:W-:-:S02]  /*9f550*/  IADD3 R3, R19, c[0x0][0x198], RZ ;  /* 0x0000660013037a10 */ /* 0x000fc40007ffe0ff */
[----:B------:R-:W-:Y:S01]  /*9f560*/  LEA.HI.X.SX32 R19, R19, R2, 0x1, P6 ;  /* 0x0000000213137211 */ /* 0x000fe200030f0eff */
[----:B0-----:R-:W4:Y:S01]  /*9f570*/  LDL.LU R6, [R1+0x26f4] ;  /* 0x0026f40001067983 */ /* 0x001f220000300800 */
[----:B-1----:R-:W-:-:S05]  /*9f580*/  PRMT R4, R4, 0x7632, R4 ;  /* 0x0000763204047816 */ /* 0x002fca0000000004 */
[----:B------:R0:W-:Y:S04]  /*9f590*/  @P4 STG.E.U16 [R16.64], R4 ;  /* 0x0000000410004986 */ /* 0x0001e8000c101506 */
[----:B------:R1:W-:Y:S01]  /*9f5a0*/  @P3 STG.E.U16 [R18.64], R8 ;  /* 0x0000000812003986 */ /* 0x0003e2000c101506 */
[C---:B------:R-:W-:Y:S02]  /*9f5b0*/  LEA R20, P6, R3.reuse, R0, 0x1 ;  /* 0x0000000003147211 */ /* 0x040fe400078c08ff */
[----:B0-----:R-:W-:Y:S01]  /*9f5c0*/  IADD3 R4, R3, c[0x0][0x198], RZ ;  /* 0x0000660003047a10 */ /* 0x001fe20007ffe0ff */
[----:B------:R-:W-:Y:S01]  /*9f5d0*/  IMAD.MOV.U32 R14, RZ, RZ, R24 ;  /* 0x000000ffff0e7224 */ /* 0x000fe200078e0018 */
[----:B-1----:R-:W-:Y:S02]  /*9f5e0*/  PRMT R8, R8, 0x7632, R8 ;  /* 0x0000763208087816 */ /* 0x002fe40000000008 */
[----:B--2---:R-:W-:-:S02]  /*9f5f0*/  ISETP.LT.AND P1, PT, R22, c[0x0][0x17c], !P0 ;  /* 0x00005f0016007a0c */ /* 0x004fc40004721270 */
[----:B---3--:R-:W-:Y:S01]  /*9f600*/  ISETP.LT.AND P4, PT, R15, c[0x0][0x17c], !P0 ;  /* 0x00005f000f007a0c */ /* 0x008fe20004781270 */
[----:B------:R0:W1:Y:S01]  /*9f610*/  LDS.128 R16, [R27+0x400] ;  /* 0x000400001b107984 */ /* 0x0000620000000c00 */
[----:B------:R-:W-:-:S03]  /*9f620*/  ISETP.LT.AND P3, PT, R11, c[0x0][0x17c], !P0 ;  /* 0x00005f000b007a0c */ /* 0x000fc60004761270 */
[----:B------:R-:W2:Y:S01]  /*9f630*/  LDL.LU R11, [R1+0x26f8] ;  /* 0x0026f800010b7983 */ /* 0x000ea20000300800 */
[----:B------:R-:W-:Y:S02]  /*9f640*/  LEA.HI.X.SX32 R21, R3, R2, 0x1, P6 ;  /* 0x0000000203157211 */ /* 0x000fe400030f0eff */
[C---:B------:R-:W-:Y:S02]  /*9f650*/  LEA R26, P6, R4.reuse, R0, 0x1 ;  /* 0x00000000041a7211 */ /* 0x040fe400078c08ff */
[C---:B------:R-:W-:Y:S02]  /*9f660*/  IADD3 R3, R4.reuse, c[0x0][0x198], RZ ;  /* 0x0000660004037a10 */ /* 0x040fe40007ffe0ff */
[----:B0-----:R-:W-:Y:S02]  /*9f670*/  LEA.HI.X.SX32 R27, R4, R2, 0x1, P6 ;  /* 0x00000002041b7211 */ /* 0x001fe400030f0eff */
[C---:B------:R-:W-:Y:S01]  /*9f680*/  LEA R24, P6, R3.reuse, R0, 0x1 ;  /* 0x0000000003187211 */ /* 0x040fe200078c08ff */
[----:B------:R0:W-:Y:S01]  /*9f690*/  @P5 STG.E.U16 [R20.64], R8 ;  /* 0x0000000814005986 */ /* 0x0001e2000c101506 */
[----:B------:R-:W-:-:S02]  /*9f6a0*/  IADD3 R4, R3, c[0x0][0x198], RZ ;  /* 0x0000660003047a10 */ /* 0x000fc40007ffe0ff */
[----:B------:R-:W-:Y:S01]  /*9f6b0*/  LEA.HI.X.SX32 R25, R3, R2, 0x1, P6 ;  /* 0x0000000203197211 */ /* 0x000fe200030f0eff */
[----:B------:R3:W-:Y:S01]  /*9f6c0*/  @P2 STG.E.U16 [R26.64], R12 ;  /* 0x0000000c1a002986 */ /* 0x0007e2000c101506 */
[----:B------:R-:W-:-:S03]  /*9f6d0*/  ISETP.LT.AND P5, PT, R10, c[0x0][0x17c], !P0 ;  /* 0x00005f000a007a0c */ /* 0x000fc600047a1270 */
[----:B------:R-:W5:Y:S01]  /*9f6e0*/  LDS.128 R20, [R29+0x400] ;  /* 0x000400001d147984 */ /* 0x000f620000000c00 */
[----:B0-----:R-:W-:-:S03]  /*9f6f0*/  PRMT R8, R12, 0x7632, R8 ;  /* 0x000076320c087816 */ /* 0x001fc60000000008 */
[----:B---3--:R-:W3:Y:S04]  /*9f700*/  LDL.LU R12, [R1+0x26fc] ;  /* 0x0026fc00010c7983 */ /* 0x008ee80000300800 */
[----:B------:R-:W-:Y:S04]  /*9f710*/  @P1 STG.E.U16 [R24.64], R8 ;  /* 0x0000000818001986 */ /* 0x000fe8000c101506 */
[----:B------:R-:W5:Y:S01]  /*9f720*/  LDL.LU R10, [R1+0x2700] ;  /* 0x00270000010a7983 */ /* 0x000f620000300800 */
[----:B------:R-:W-:-:S03]  /*9f730*/  IADD3 R3, R4, c[0x0][0x198], RZ ;  /* 0x0000660004037a10 */ /* 0x000fc60007ffe0ff */
[----:B------:R-:W0:Y:S01]  /*9f740*/  LDS.128 R24, [R28+0x400] ;  /* 0x000400001c187984 */ /* 0x000e220000000c00 */
[----:B----4-:R-:W-:Y:S02]  /*9f750*/  ISETP.LT.AND P2, PT, R6, c[0x0][0x17c], !P0 ;  /* 0x00005f0006007a0c */ /* 0x010fe40004741270 */
[----:B------:R-:W-:-:S04]  /*9f760*/  LEA R6, P6, R4, R0, 0x1 ;  /* 0x0000000004067211 */ /* 0x000fc800078c08ff */
[----:B------:R-:W-:-:S05]  /*9f770*/  LEA.HI.X.SX32 R7, R4, R2, 0x1, P6 ;  /* 0x0000000204077211 */ /* 0x000fca00030f0eff */
[----:B------:R4:W-:Y:S04]  /*9f780*/  @P4 STG.E.U16 [R6.64], R14 ;  /* 0x0000000e06004986 */ /* 0x0009e8000c101506 */
[----:B----4-:R-:W4:Y:S01]  /*9f790*/  LDL.LU.64 R6, [R1+0x27e0] ;  /* 0x0027e00001067983 */ /* 0x010f220000300a00 */
[----:B--2---:R-:W-:-:S03]  /*9f7a0*/  ISETP.LT.AND P1, PT, R11, c[0x0][0x17c], !P0 ;  /* 0x00005f000b007a0c */ /* 0x004fc60004721270 */
[----:B------:R-:W2:Y:S01]  /*9f7b0*/  LDL.LU R11, [R1+0x2704] ;  /* 0x00270400010b7983 */ /* 0x000ea20000300800 */
[C---:B------:R-:W-:Y:S02]  /*9f7c0*/  LEA R28, P6, R3.reuse, R0, 0x1 ;  /* 0x00000000031c7211 */ /* 0x040fe400078c08ff */
[C---:B------:R-:W-:Y:S02]  /*9f7d0*/  IADD3 R4, R3.reuse, c[0x0][0x198], RZ ;  /* 0x0000660003047a10 */ /* 0x040fe40007ffe0ff */
[----:B------:R-:W-:Y:S02]  /*9f7e0*/  LEA.HI.X.SX32 R29, R3, R2, 0x1, P6 ;  /* 0x00000002031d7211 */ /* 0x000fe400030f0eff */
[----:B------:R-:W-:Y:S02]  /*9f7f0*/  PRMT R8, R14, 0x7632, R8 ;  /* 0x000076320e087816 */ /* 0x000fe40000000008 */
[C---:B------:R-:W-:Y:S02]  /*9f800*/  LEA R14, P6, R4.reuse, R0, 0x1 ;  /* 0x00000000040e7211 */ /* 0x040fe400078c08ff */
[C---:B------:R-:W-:Y:S01]  /*9f810*/  IADD3 R3, R4.reuse, c[0x0][0x198], RZ ;  /* 0x0000660004037a10 */ /* 0x040fe20007ffe0ff */
[----:B------:R0:W-:Y:S01]  /*9f820*/  @P3 STG.E.U16 [R28.64], R8 ;  /* 0x000000081c003986 */ /* 0x0001e2000c101506 */
[----:B------:R-:W-:-:S05]  /*9f830*/  LEA.HI.X.SX32 R15, R4, R2, 0x1, P6 ;  /* 0x00000002040f7211 */ /* 0x000fca00030f0eff */
[----:B-1----:R1:W-:Y:S01]  /*9f840*/  @P5 STG.E.U16 [R14.64], R16 ;  /* 0x000000100e005986 */ /* 0x0023e2000c101506 */
[C---:B0-----:R-:W-:Y:S02]  /*9f850*/  LEA R28, P6, R3.reuse, R0, 0x1 ;  /* 0x00000000031c7211 */ /* 0x041fe400078c08ff */
[----:B---3--:R-:W-:Y:S02]  /*9f860*/  ISETP.LT.AND P4, PT, R12, c[0x0][0x17c], !P0 ;  /* 0x00005f000c007a0c */ /* 0x008fe40004781270 */
[----:B------:R-:W3:Y:S01]  /*9f870*/  LDL.LU R12, [R1+0x2708] ;  /* 0x00270800010c7983 */ /* 0x000ee20000300800 */
[----:B------:R-:W-:Y:S02]  /*9f880*/  LEA.HI.X.SX32 R29, R3, R2, 0x1, P6 ;  /* 0x00000002031d7211 */ /* 0x000fe400030f0eff */
[----:B-1----:R-:W-:Y:S02]  /*9f890*/  PRMT R16, R16, 0x7632, R16 ;  /* 0x0000763210107816 */ /* 0x002fe40000000010 */
[----:B-----5:R-:W-:-:S02]  /*9f8a0*/  ISETP.LT.AND P3, PT, R10, c[0x0][0x17c], !P0 ;  /* 0x00005f000a007a0c */ /* 0x020fc40004761270 */
[----:B------:R-:W5:Y:S04]  /*9f8b0*/  LDL.LU R10, [R1+0x270c] ;  /* 0x00270c00010a7983 */ /* 0x000f680000300800 */
[----:B------:R0:W-:Y:S01]  /*9f8c0*/  @P2 STG.E.U16 [R28.64], R16 ;  /* 0x000000101c002986 */ /* 0x0001e2000c101506 */
[----:B--2---:R-:W-:-:S03]  /*9f8d0*/  ISETP.LT.AND P5, PT, R11, c[0x0][0x17c], !P0 ;  /* 0x00005f000b007a0c */ /* 0x004fc600047a1270 */
[----:B------:R-:W2:Y:S04]  /*9f8e0*/  LDL.LU R11, [R1+0x24] ;  /* 0x00002400010b7983 */ /* 0x000ea80000300800 */
[----:B0-----:R-:W2:Y:S01]  /*9f8f0*/  LDL.LU R16, [R1+0x2710] ;  /* 0x0027100001107983 */ /* 0x001ea20000300800 */
[----:B------:R-:W-:-:S04]  /*9f900*/  IADD3 R4, R3, c[0x0][0x198], RZ ;  /* 0x0000660003047a10 */ /* 0x000fc80007ffe0ff */
[C---:B------:R-:W-:Y:S02]  /*9f910*/  LEA R14, P6, R4.reuse, R0, 0x1 ;  /* 0x00000000040e7211 */ /* 0x040fe400078c08ff */
[C---:B------:R-:W-:Y:S02]  /*9f920*/  IADD3 R3, R4.reuse, c[0x0][0x198], RZ ;  /* 0x0000660004037a10 */ /* 0x040fe40007ffe0ff */
[----:B------:R-:W-:Y:S02]  /*9f930*/  LEA.HI.X.SX32 R15, R4, R2, 0x1, P6 ;  /* 0x00000002040f7211 */ /* 0x000fe400030f0eff */
[----:B------:R-:W-:-:S03]  /*9f940*/  LEA R28, P6, R3, R0, 0x1 ;  /* 0x00000000031c7211 */ /* 0x000fc600078c08ff */
[----:B------:R0:W-:Y:S01]  /*9f950*/  @P1 STG.E.U16 [R14.64], R20 ;  /* 0x000000140e001986 */ /* 0x0001e2000c101506 */
[----:B------:R-:W-:Y:S02]  /*9f960*/  LEA.HI.X.SX32 R29, R3, R2, 0x1, P6 ;  /* 0x00000002031d7211 */ /* 0x000fe400030f0eff */
[----:B---3--:R-:W-:Y:S02]  /*9f970*/  ISETP.LT.AND P2, PT, R12, c[0x0][0x17c], !P0 ;  /* 0x00005f000c007a0c */ /* 0x008fe40004741270 */
[----:B------:R-:W3:Y:S01]  /*9f980*/  LDL.LU R12, [R1+0x2714] ;  /* 0x00271400010c7983 */ /* 0x000ee20000300800 */
[----:B0-----:R-:W-:Y:S02]  /*9f990*/  PRMT R20, R20, 0x7632, R20 ;  /* 0x0000763214147816 */ /* 0x001fe40000000014 */
[----:B-----5:R-:W-:-:S03]  /*9f9a0*/  ISETP.LT.AND P1, PT, R10, c[0x0][0x17c], !P0 ;  /* 0x00005f000a007a0c */ /* 0x020fc60004721270 */
[----:B------:R0:W-:Y:S04]  /*9f9b0*/  @P4 STG.E.U16 [R28.64], R20 ;  /* 0x000000141c004986 */ /* 0x0001e8000c101506 */
[----:B------:R-:W5:Y:S01]  /*9f9c0*/  LDL.LU R10, [R1+0x2718] ;  /* 0x00271800010a7983 */ /* 0x000f620000300800 */
        /* <DEDUP_REMOVED lines=10> */
[----:B---3--:R-:W-:Y:S02]  /*9fa70*/  ISETP.LT.AND P3, PT, R12, c[0x0][0x17c], !P0 ;  /* 0x00005f000c007a0c */ /* 0x008fe40004761270 */
[----:B------:R-:W3:Y:S01]  /*9fa80*/  LDL.LU R12, [R1+0x2720] ;  /* 0x00272000010c7983 */ /* 0x000ee20000300800 */
[----:B0-----:R-:W-:Y:S02]  /*9fa90*/  LEA R14, P6, R4, R0, 0x1 ;  /* 0x00000000040e7211 */ /* 0x001fe400078c08ff */
[----:B------:R-:W-:Y:S02]  /*9faa0*/  PRMT R24, R24, 0x7632, R24 ;  /* 0x0000763218187816 */ /* 0x000fe40000000018 */
[----:B------:R-:W-:-:S03]  /*9fab0*/  LEA.HI.X.SX32 R15, R4, R2, 0x1, P6 ;  /* 0x00000002040f7211 */ /* 0x000fc600030f0eff */
[----:B------:R-:W-:Y:S04]  /*9fac0*/  @P5 STG.E.U16 [R28.64], R24 ;  /* 0x000000181c005986 */ /* 0x000fe8000c101506 */
[----:B------:R0:W-:Y:S04]  /*9fad0*/  @P2 STG.E.U16 [R14.64], R11 ;  /* 0x0000000b0e002986 */ /* 0x0001e8000c101506 */
[----:B0-----:R-:W4:Y:S04]  /*9fae0*/  LDL.LU.64 R14, [R1+0x27d8] ;  /* 0x0027d800010e7983 */ /* 0x001f280000300a00 */
[----:B------:R-:W4:Y:S01]  /*9faf0*/  LDL.LU R24, [R1+0x2724] ;  /* 0x0027240001187983 */ /* 0x000f220000300800 */
[----:B--2---:R-:W-:-:S03]  /*9fb00*/  ISETP.LT.AND P2, PT, R16, c[0x0][0x17c], !P0 ;  /* 0x00005f0010007a0c */ /* 0x004fc60004741270 */
[----:B------:R-:W2:Y:S01]  /*9fb10*/  LDL.LU R16, [R1+0x2728] ;  /* 0x0027280001107983 */ /* 0x000ea20000300800 */
[----:B------:R-:W-:-:S04]  /*9fb20*/  IADD3 R3, R4, c[0x0][0x198], RZ ;  /* 0x0000660004037a10 */ /* 0x000fc80007ffe0ff */
[C---:B------:R-:W-:Y:S02]  /*9fb30*/  LEA R28, P6, R3.reuse, R0, 0x1 ;  /* 0x00000000031c7211 */ /* 0x040fe400078c08ff */
[C---:B------:R-:W-:Y:S02]  /*9fb40*/  IADD3 R4, R3.reuse, c[0x0][0x198], RZ ;  /* 0x0000660003047a10 */ /* 0x040fe40007ffe0ff */
[----:B-----5:R-:W-:Y:S02]  /*9fb50*/  ISETP.LT.AND P5, PT, R10, c[0x0][0x17c], !P0 ;  /* 0x00005f000a007a0c */ /* 0x020fe400047a1270 */
[----:B------:R-:W-:Y:S02]  /*9fb60*/  LEA.HI.X.SX32 R29, R3, R2, 0x1, P6 ;  /* 0x00000002031d7211 */ /* 0x000fe400030f0eff */
[----:B------:R-:W-:Y:S02]  /*9fb70*/  LEA R10, P6, R4, R0, 0x1 ;  /* 0x00000000040a7211 */ /* 0x000fe400078c08ff */
[----:B------:R-:W-:-:S02]  /*9fb80*/  PRMT R8, R11, 0x7632, R8 ;  /* 0x000076320b087816 */ /* 0x000fc40000000008 */
[----:B------:R-:W-:-:S03]  /*9fb90*/  LEA.HI.X.SX32 R11, R4, R2, 0x1, P6 ;  /* 0x00000002040b7211 */ /* 0x000fc600030f0eff */
[----:B------:R-:W-:Y:S04]  /*9fba0*/  @P1 STG.E.U16 [R28.64], R8 ;  /* 0x000000081c001986 */ /* 0x000fe8000c101506 */
[----:B------:R0:W-:Y:S01]  /*9fbb0*/  @P4 STG.E.U16 [R10.64], R5 ;  /* 0x000000050a004986 */ /* 0x0001e2000c101506 */
[----:B------:R-:W-:-:S03]  /*9fbc0*/  IADD3 R3, R4, c[0x0][0x198], RZ ;  /* 0x0000660004037a10 */ /* 0x000fc60007ffe0ff */
[----:B0-----:R-:W5:Y:S04]  /*9fbd0*/  LDL.LU.64 R10, [R1+0x27d0] ;  /* 0x0027d000010a7983 */ /* 0x001f680000300a00 */
[----:B------:R-:W5:Y:S01]  /*9fbe0*/  LDL.LU R20, [R1+0x272c] ;  /* 0x00272c0001147983 */ /* 0x000f620000300800 */
[C---:B------:R-:W-:Y:S02]  /*9fbf0*/  LEA R28, P6, R3.reuse, R0, 0x1 ;  /* 0x00000000031c7211 */ /* 0x040fe400078c08ff */
[----:B---3--:R-:W-:Y:S02]  /*9fc00*/  ISETP.LT.AND P1, PT, R12, c[0x0][0x17c], !P0 ;  /* 0x00005f000c007a0c */ /* 0x008fe40004721270 */
[C---:B------:R-:W-:Y:S02]  /*9fc10*/  IADD3 R12, R3.reuse, c[0x0][0x198], RZ ;  /* 0x00006600030c7a10 */ /* 0x040fe40007ffe0ff */
[----:B------:R-:W-:-:S02]  /*9fc20*/  LEA.HI.X.SX32 R29, R3, R2, 0x1, P6 ;  /* 0x00000002031d7211 */ /* 0x000fc400030f0eff */
[----:B------:R-:W-:Y:S02]  /*9fc30*/  PRMT R3, R5, 0x7632, R3 ;  /* 0x0000763205037816 */ /* 0x000fe40000000003 */
[----:B----4-:R-:W-:Y:S02]  /*9fc40*/  ISETP.LT.AND P4, PT, R24, c[0x0][0x17c], !P0 ;  /* 0x00005f0018007a0c */ /* 0x010fe40004781270 */
[----:B------:R-:W3:Y:S04]  /*9fc50*/  LDL.LU R24, [R1+0x2730] ;  /* 0x0027300001187983 */ /* 0x000ee80000300800 */
[----:B------:R0:W-:Y:S01]  /*9fc60*/  @P3 STG.E.U16 [R28.64], R3 ;  /* 0x000000031c003986 */ /* 0x0001e2000c101506 */
[----:B--2---:R-:W-:-:S03]  /*9fc70*/  ISETP.LT.AND P3, PT, R16, c[0x0][0x17c], !P0 ;  /* 0x00005f0010007a0c */ /* 0x004fc60004761270 */
[----:B------:R-:W2:Y:S01]  /*9fc80*/  LDL.LU R16, [R1+0x2734] ;  /* 0x0027340001107983 */ /* 0x000ea20000300800 */
[----:B------:R-:W-:-:S04]  /*9fc90*/  LEA R4, P6, R12, R0, 0x1 ;  /* 0x000000000c047211 */ /* 0x000fc800078c08ff */
[C---:B------:R-:W-:Y:S02]  /*9fca0*/  LEA.HI.X.SX32 R5, R12.reuse, R2, 0x1, P6 ;  /* 0x000000020c057211 */ /* 0x040fe400030f0eff */
[----:B------:R-:W-:-:S03]  /*9fcb0*/  IADD3 R8, R12, c[0x0][0x198], RZ ;  /* 0x000066000c087a10 */ /* 0x000fc60007ffe0ff */
[----:B------:R1:W-:Y:S01]  /*9fcc0*/  @P5 STG.E.U16 [R4.64], R9 ;  /* 0x0000000904005986 */ /* 0x0003e2000c101506 */
[C---:B0-----:R-:W-:Y:S02]  /*9fcd0*/  LEA R28, P6, R8.reuse, R0, 0x1 ;  /* 0x00000000081c7211 */ /* 0x041fe400078c08ff */
[C---:B------:R-:W-:Y:S02]  /*9fce0*/  IADD3 R3, R8.reuse, c[0x0][0x198], RZ ;  /* 0x0000660008037a10 */ /* 0x040fe40007ffe0ff */
[----:B------:R-:W-:Y:S02]  /*9fcf0*/  LEA.HI.X.SX32 R29, R8, R2, 0x1, P6 ;  /* 0x00000002081d7211 */ /* 0x000fe400030f0eff */
[----:B-1----:R-:W-:Y:S02]  /*9fd00*/  LEA R4, P6, R3, R0, 0x1 ;  /* 0x0000000003047211 */ /* 0x002fe400078c08ff */
[----:B------:R-:W-:Y:S02]  /*9fd10*/  PRMT R9, R9, 0x7632, R9 ;  /* 0x0000763209097816 */ /* 0x000fe40000000009 */
[----:B-----5:R-:W-:-:S02]  /*9fd20*/  ISETP.LT.AND P5, PT, R20, c[0x0][0x17c], !P0 ;  /* 0x00005f0014007a0c */ /* 0x020fc400047a1270 */
[----:B------:R-:W4:Y:S01]  /*9fd30*/  LDL.LU R20, [R1+0x2738] ;  /* 0x0027380001147983 */ /* 0x000f220000300800 */
[----:B------:R-:W-:-:S03]  /*9fd40*/  LEA.HI.X.SX32 R5, R3, R2, 0x1, P6 ;  /* 0x0000000203057211 */ /* 0x000fc600030f0eff */
[----:B------:R0:W-:Y:S04]  /*9fd50*/  @P2 STG.E.U16 [R28.64], R9 ;  /* 0x000000091c002986 */ /* 0x0001e8000c101506 */
[----:B------:R1:W-:Y:S04]  /*9fd60*/  @P1 STG.E.U16 [R4.64], R13 ;  /* 0x0000000d04001986 */ /* 0x0003e8000c101506 */
[----:B------:R-:W5:Y:S01]  /*9fd70*/  LDL.LU R12, [R1+0x273c] ;  /* 0x00273c00010c7983 */ /* 0x000f620000300800 */
[----:B--2---:R-:W-:-:S03]  /*9fd80*/  ISETP.LT.AND P1, PT, R16, c[0x0][0x17c], !P0 ;  /* 0x00005f0010007a0c */ /* 0x004fc60004721270 */
[----:B------:R-:W2:Y:S01]  /*9fd90*/  LDL.LU R16, [R1+0x2740] ;  /* 0x0027400001107983 */ /* 0x000ea20000300800 */
[----:B------:R-:W-:-:S04]  /*9fda0*/  IADD3 R8, R3, c[0x0][0x198], RZ ;  /* 0x0000660003087a10 */ /* 0x000fc80007ffe0ff */
[C---:B0-----:R-:W-:Y:S02]  /*9fdb0*/  LEA R28, P6, R8.reuse, R0, 0x1 ;  /* 0x00000000081c7211 */ /* 0x041fe400078c08ff */
[----:B-1----:R-:W-:Y:S02]  /*9fdc0*/  PRMT R13, R13, 0x7632, R13 ;  /* 0x000076320d0d7816 */ /* 0x002fe4000000000d */
[C---:B------:R-:W-:Y:S02]  /*9fdd0*/  LEA.HI.X.SX32 R29, R8.reuse, R2, 0x1, P6 ;  /* 0x00000002081d7211 */ /* 0x040fe400030f0eff */
[----:B------:R-:W-:-:S03]  /*9fde0*/  IADD3 R3, R8, c[0x0][0x198], RZ ;  /* 0x0000660008037a10 */ /* 0x000fc60007ffe0ff */
[----:B------:R0:W-:Y:S01]  /*9fdf0*/  @P4 STG.E.U16 [R28.64], R13 ;  /* 0x0000000d1c004986 */ /* 0x0001e2000c101506 */
[C---:B------:R-:W-:Y:S02]  /*9fe00*/  LEA R8, P6, R3.reuse, R0, 0x1 ;  /* 0x0000000003087211 */ /* 0x040fe400078c08ff */
[C---:B------:R-:W-:Y:S02]  /*9fe10*/  IADD3 R5, R3.reuse, c[0x0][0x198], RZ ;  /* 0x0000660003057a10 */ /* 0x040fe40007ffe0ff */
[----:B------:R-:W-:Y:S02]  /*9fe20*/  LEA.HI.X.SX32 R9, R3, R2, 0x1, P6 ;  /* 0x0000000203097211 */ /* 0x000fe400030f0eff */
[C---:B------:R-:W-:Y:S02]  /*9fe30*/  LEA R4, P6, R5.reuse, R0, 0x1 ;  /* 0x0000000005047211 */ /* 0x040fe400078c08ff */
[----:B------:R-:W-:Y:S02]  /*9fe40*/  IADD3 R3, R5, c[0x0][0x198], RZ ;  /* 0x0000660005037a10 */ /* 0x000fe40007ffe0ff */
[----:B----4-:R-:W-:-:S02]  /*9fe50*/  ISETP.LT.AND P4, PT, R20, c[0x0][0x17c], !P0 ;  /* 0x00005f0014007a0c */ /* 0x010fc40004781270 */
[----:B------:R-:W4:Y:S01]  /*9fe60*/  LDL.LU R20, [R1+0x2748] ;  /* 0x0027480001147983 */ /* 0x000f220000300800 */
[----:B------:R-:W-:Y:S02]  /*9fe70*/  LEA.HI.X.SX32 R5, R5, R2, 0x1, P6 ;  /* 0x0000000205057211 */ /* 0x000fe400030f0eff */
[----:B0-----:R-:W-:Y:S01]  /*9fe80*/  PRMT R13, R6, 0x7632, R13 ;  /* 0x00007632060d7816 */ /* 0x001fe2000000000d */
[----:B------:R0:W-:Y:S04]  /*9fe90*/  @P3 STG.E.U16 [R8.64], R6 ;  /* 0x0000000608003986 */ /* 0x0001e8000c101506 */
[----:B------:R1:W-:Y:S04]  /*9fea0*/  @P5 STG.E.U16 [R4.64], R13 ;  /* 0x0000000d04005986 */ /* 0x0003e8000c101506 */
[----:B0-----:R-:W4:Y:S04]  /*9feb0*/  LDL.LU R6, [R1+0x27cc] ;  /* 0x0027cc0001067983 */ /* 0x001f280000300800 */
[----:B------:R-:W4:Y:S01]  /*9fec0*/  LDL.LU R28, [R1+0x2744] ;  /* 0x00274400011c7983 */ /* 0x000f220000300800 */
[----:B--2---:R-:W-:-:S03]  /*9fed0*/  ISETP.LT.AND P5, PT, R16, c[0x0][0x17c], !P0 ;  /* 0x00005f0010007a0c */ /* 0x004fc600047a1270 */
[----:B------:R-:W2:Y:S01]  /*9fee0*/  LDL.LU R16, [R1+0x2754] ;  /* 0x0027540001107983 */ /* 0x000ea20000300800 */
[----:B---3--:R-:W-:Y:S02]  /*9fef0*/  ISETP.LT.AND P2, PT, R24, c[0x0][0x17c], !P0 ;  /* 0x00005f0018007a0c */ /* 0x008fe40004741270 */
[C---:B------:R-:W-:Y:S01]  /*9ff00*/  LEA R8, P6, R3.reuse, R0, 0x1 ;  /* 0x0000000003087211 */ /* 0x040fe200078c08ff */
[----:B------:R-:W3:Y:S01]  /*9ff10*/  LDL.LU R24, [R1+0x2750] ;  /* 0x0027500001187983 */ /* 0x000ee20000300800 */
[----:B-----5:R-:W-:Y:S02]  /*9ff20*/  ISETP.LT.AND P3, PT, R12, c[0x0][0x17c], !P0 ;  /* 0x00005f000c007a0c */ /* 0x020fe40004761270 */
[C---:B------:R-:W-:Y:S02]  /*9ff30*/  IADD3 R12, R3.reuse, c[0x0][0x198], RZ ;  /* 0x00006600030c7a10 */ /* 0x040fe40007ffe0ff */
[----:B------:R-:W-:Y:S02]  /*9ff40*/  LEA.HI.X.SX32 R9, R3, R2, 0x1, P6 ;  /* 0x0000000203097211 */ /* 0x000fe400030f0eff */
[----:B-1----:R-:W-:-:S03]  /*9ff50*/  LEA R4, P6, R12, R0, 0x1 ;  /* 0x000000000c047211 */ /* 0x002fc600078c08ff */
[----:B------:R0:W-:Y:S01]  /*9ff60*/  @P2 STG.E.U16 [R8.64], R17 ;  /* 0x0000001108002986 */ /* 0x0001e2000c101506 */
[----:B------:R-:W-:Y:S02]  /*9ff70*/  LEA.HI.X.SX32 R5, R12, R2, 0x1, P6 ;  /* 0x000000020c057211 */ /* 0x000fe400030f0eff */
[----:B0-----:R-:W-:-:S05]  /*9ff80*/  PRMT R17, R17, 0x7632, R17 ;  /* 0x0000763211117816 */ /* 0x001fca0000000011 */
[----:B------:R0:W-:Y:S01]  /*9ff90*/  @P1 STG.E.U16 [R4.64], R17 ;  /* 0x0000001104001986 */ /* 0x0001e2000c101506 */
[----:B------:R-:W-:Y:S02]  /*9ffa0*/  IADD3 R3, R12, c[0x0][0x198], RZ ;  /* 0x000066000c037a10 */ /* 0x000fe40007ffe0ff */
[----:B----4-:R-:W-:Y:S02]  /*9ffb0*/  ISETP.LT.AND P2, PT, R20, c[0x0][0x17c], !P0 ;  /* 0x00005f0014007a0c */ /* 0x010fe40004741270 */
[----:B------:R-:W4:Y:S04]  /*9ffc0*/  LDL.LU R20, [R1+0x28] ;  /* 0x0000280001147983 */ /* 0x000f280000300800 */
[----:B0-----:R-:W5:Y:S01]  /*9ffd0*/  LDL.LU R17, [R1+0x2760] ;  /* 0x0027600001117983 */ /* 0x001f620000300800 */
[----:B------:R-:W-:-:S04]  /*9ffe0*/  LEA R8, P6, R3, R0, 0x1 ;  /* 0x0000000003087211 */ /* 0x000fc800078c08ff */
[----:B------:R-:W-:-:S05]  /*9fff0*/  LEA.HI.X.SX32 R9, R3, R2, 0x1, P6 ;  /* 0x0000000203097211 */ /* 0x000fca00030f0eff */
[----:B------:R0:W-:Y:S01]  /*a0000*/  @P4 STG.E.U16 [R8.64], R21 ;  /* 0x0000001508004986 */ /* 0x0001e2000c101506 */
[----:B--2---:R-:W-:-:S03]  /*a0010*/  ISETP.LT.AND P4, PT, R16, c[0x0][0x17c], !P0 ;  /* 0x00005f0010007a0c */ /* 0x004fc60004781270 */
[----:B------:R-:W2:Y:S01]  /*a0020*/  LDL.LU R16, [R1+0x275c] ;  /* 0x00275c0001107983 */ /* 0x000ea20000300800 */
[----:B------:R-:W-:-:S04]  /*a0030*/  IADD3 R12, R3, c[0x0][0x198], RZ ;  /* 0x00006600030c7a10 */ /* 0x000fc80007ffe0ff */
[C---:B------:R-:W-:Y:S02]  /*a0040*/  LEA R4, P6, R12.reuse, R0, 0x1 ;  /* 0x000000000c047211 */ /* 0x040fe400078c08ff */
[C---:B------:R-:W-:Y:S02]  /*a0050*/  IADD3 R3, R12.reuse, c[0x0][0x198], RZ ;  /* 0x000066000c037a10 */ /* 0x040fe40007ffe0ff */
[----:B------:R-:W-:Y:S02]  /*a0060*/  LEA.HI.X.SX32 R5, R12, R2, 0x1, P6 ;  /* 0x000000020c057211 */ /* 0x000fe400030f0eff */
[----:B0-----:R-:W-:Y:S02]  /*a0070*/  LEA R8, P6, R3, R0, 0x1 ;  /* 0x0000000003087211 */ /* 0x001fe400078c08ff */
[----:B------:R-:W-:Y:S02]  /*a0080*/  PRMT R21, R21, 0x7632, R21 ;  /* 0x0000763215157816 */ /* 0x000fe40000000015 */
[----:B------:R-:W-:-:S02]  /*a0090*/  LEA.HI.X.SX32 R9, R3, R2, 0x1, P6 ;  /* 0x0000000203097211 */ /* 0x000fc400030f0eff */
[----:B------:R-:W-:Y:S01]  /*a00a0*/  ISETP.LT.AND P1, PT, R28, c[0x0][0x17c], !P0 ;  /* 0x00005f001c007a0c */ /* 0x000fe20004721270 */
[----:B------:R0:W-:Y:S01]  /*a00b0*/  @P3 STG.E.U16 [R4.64], R21 ;  /* 0x0000001504003986 */ /* 0x0001e2000c101506 */
[----:B---3--:R-:W-:-:S03]  /*a00c0*/  ISETP.LT.AND P3, PT, R24, c[0x0][0x17c], !P0 ;  /* 0x00005f0018007a0c */ /* 0x008fc60004761270 */
[----:B------:R-:W3:Y:S04]  /*a00d0*/  LDL.LU R28, [R1+0x2768] ;  /* 0x00276800011c7983 */ /* 0x000ee80000300800 */
[----:B------:R1:W-:Y:S04]  /*a00e0*/  @P5 STG.E.U16 [R8.64], R25 ;  /* 0x0000001908005986 */ /* 0x0003e8000c101506 */
[----:B------:R-:W3:Y:S01]  /*a00f0*/  LDL.LU R24, [R1+0x2764] ;  /* 0x0027640001187983 */ /* 0x000ee20000300800 */
[----:B------:R-:W-:Y:S02]  /*a0100*/  IADD3 R12, R3, c[0x0][0x198], RZ ;  /* 0x00006600030c7a10 */ /* 0x000fe40007ffe0ff */
[----:B-----5:R-:W-:-:S02]  /*a0110*/  ISETP.LT.AND P5, PT, R17, c[0x0][0x17c], !P0 ;  /* 0x00005f0011007a0c */ /* 0x020fc400047a1270 */
[----:B------:R-:W5:Y:S01]  /*a0120*/  LDL.LU R17, [R1+0x2770] ;  /* 0x0027700001117983 */ /* 0x000f620000300800 */
[C---:B0-----:R-:W-:Y:S02]  /*a0130*/  LEA R4, P6, R12.reuse, R0, 0x1 ;  /* 0x000000000c047211 */ /* 0x041fe400078c08ff */
[----:B-1----:R-:W-:Y:S01]  /*a0140*/  PRMT R25, R25, 0x7632, R25 ;  /* 0x0000763219197816 */ /* 0x002fe20000000019 */
[----:B------:R-:W3:Y:S01]  /*a0150*/  LDL.LU R21, [R1+0x276c] ;  /* 0x00276c0001157983 */ /* 0x000ee20000300800 */
        /* <DEDUP_REMOVED lines=8> */
[C---:B0-----:R-:W-:Y:S02]  /*a01e0*/  LEA R4, P6, R12.reuse, R0, 0x1 ;  /* 0x000000000c047211 */ /* 0x041fe400078c08ff */
[C---:B------:R-:W-:Y:S02]  /*a01f0*/  IADD3 R3, R12.reuse, c[0x0][0x198], RZ ;  /* 0x000066000c037a10 */ /* 0x040fe40007ffe0ff */
[----:B------:R-:W-:-:S02]  /*a0200*/  LEA.HI.X.SX32 R5, R12, R2, 0x1, P6 ;  /* 0x000000020c057211 */ /* 0x000fc400030f0eff */
[----:B----4-:R-:W-:Y:S01]  /*a0210*/  PRMT R13, R20, 0x7632, R13 ;  /* 0x00007632140d7816 */ /* 0x010fe2000000000d */
[----:B------:R0:W-:Y:S04]  /*a0220*/  @P1 STG.E.U16 [R8.64], R20 ;  /* 0x0000001408001986 */ /* 0x0001e8000c101506 */
[----:B------:R1:W-:Y:S01]  /*a0230*/  @P4 STG.E.U16 [R4.64], R13 ;  /* 0x0000000d04004986 */ /* 0x0003e2000c101506 */
[----:B0-----:R-:W-:-:S03]  /*a0240*/  LEA R8, P6, R3, R0, 0x1 ;  /* 0x0000000003087211 */ /* 0x001fc600078c08ff */
[----:B------:R-:W4:Y:S04]  /*a0250*/  LDL.LU R20, [R1+0x2774] ;  /* 0x0027740001147983 */ /* 0x000f280000300800 */
[----:B-1----:R-:W4:Y:S01]  /*a0260*/  LDL.LU R13, [R1+0x2780] ;  /* 0x00278000010d7983 */ /* 0x002f220000300800 */
[C---:B------:R-:W-:Y:S02]  /*a0270*/  LEA.HI.X.SX32 R9, R3.reuse, R2, 0x1, P6 ;  /* 0x0000000203097211 */ /* 0x040fe400030f0eff */
[----:B------:R-:W-:-:S03]  /*a0280*/  IADD3 R12, R3, c[0x0][0x198], RZ ;  /* 0x00006600030c7a10 */ /* 0x000fc60007ffe0ff */
[----:B------:R0:W-:Y:S01]  /*a0290*/  @P3 STG.E.U16 [R8.64], R6 ;  /* 0x0000000608003986 */ /* 0x0001e2000c101506 */
[----:B-----5:R-:W-:-:S03]  /*a02a0*/  ISETP.LT.AND P3, PT, R17, c[0x0][0x17c], !P0 ;  /* 0x00005f0011007a0c */ /* 0x020fc60004761270 */
[----:B------:R-:W5:Y:S01]  /*a02b0*/  LDL.LU R17, [R1+0x277c] ;  /* 0x00277c0001117983 */ /* 0x000f620000300800 */
[C---:B------:R-:W-:Y:S02]  /*a02c0*/  LEA R4, P6, R12.reuse, R0, 0x1 ;  /* 0x000000000c047211 */ /* 0x040fe400078c08ff */
[C---:B------:R-:W-:Y:S02]  /*a02d0*/  IADD3 R3, R12.reuse, c[0x0][0x198], RZ ;  /* 0x000066000c037a10 */ /* 0x040fe40007ffe0ff */
[----:B------:R-:W-:Y:S02]  /*a02e0*/  LEA.HI.X.SX32 R5, R12, R2, 0x1, P6 ;  /* 0x000000020c057211 */ /* 0x000fe400030f0eff */
[C---:B0-----:R-:W-:Y:S02]  /*a02f0*/  LEA R8, P6, R3.reuse, R0, 0x1 ;  /* 0x0000000003087211 */ /* 0x041fe400078c08ff */
[----:B------:R-:W-:Y:S02]  /*a0300*/  PRMT R12, R6, 0x7632, R12 ;  /* 0x00007632060c7816 */ /* 0x000fe4000000000c */
[----:B------:R-:W-:-:S03]  /*a0310*/  LEA.HI.X.SX32 R9, R3, R2, 0x1, P6 ;  /* 0x0000000203097211 */ /* 0x000fc600030f0eff */
[----:B------:R0:W-:Y:S04]  /*a0320*/  @P5 STG.E.U16 [R4.64], R12 ;  /* 0x0000000c04005986 */ /* 0x0001e8000c101506 */
[----:B------:R1:W-:Y:S01]  /*a0330*/  @P2 STG.E.U16 [R8.64], R10 ;  /* 0x0000000a08002986 */ /* 0x0003e2000c101506 */
[----:B--2---:R-:W-:-:S03]  /*a0340*/  ISETP.LT.AND P2, PT, R16, c[0x0][0x17c], !P0 ;  /* 0x00005f0010007a0c */ /* 0x004fc60004741270 */
[----:B------:R-:W2:Y:S01]  /*a0350*/  LDL.LU R16, [R1+0x2788] ;  /* 0x0027880001107983 */ /* 0x000ea20000300800 */
[----:B------:R-:W-:Y:S02]  /*a0360*/  IADD3 R6, R3, c[0x0][0x198], RZ ;  /* 0x0000660003067a10 */ /* 0x000fe40007ffe0ff */
[----:B---3--:R-:W-:Y:S02]  /*a0370*/  ISETP.LT.AND P1, PT, R28, c[0x0][0x17c], !P0 ;  /* 0x00005f001c007a0c */ /* 0x008fe40004721270 */
[----:B0-----:R-:W-:Y:S02]  /*a0380*/  LEA R4, P6, R6, R0, 0x1 ;  /* 0x0000000006047211 */ /* 0x001fe400078c08ff */
[----:B------:R-:W-:Y:S02]  /*a0390*/  ISETP.LT.AND P4, PT, R24, c[0x0][0x17c], !P0 ;  /* 0x00005f0018007a0c */ /* 0x000fe40004781270 */
[C---:B------:R-:W-:Y:S02]  /*a03a0*/  IADD3 R3, R6.reuse, c[0x0][0x198], RZ ;  /* 0x0000660006037a10 */ /* 0x040fe40007ffe0ff */
[----:B------:R-:W-:-:S02]  /*a03b0*/  LEA.HI.X.SX32 R5, R6, R2, 0x1, P6 ;  /* 0x0000000206057211 */ /* 0x000fc400030f0eff */
[C---:B-1----:R-:W-:Y:S02]  /*a03c0*/  LEA R8, P6, R3.reuse, R0, 0x1 ;  /* 0x0000000003087211 */ /* 0x042fe400078c08ff */
[----:B------:R-:W-:Y:S02]  /*a03d0*/  PRMT R10, R10, 0x7632, R10 ;  /* 0x000076320a0a7816 */ /* 0x000fe4000000000a */
[C---:B------:R-:W-:Y:S02]  /*a03e0*/  LEA.HI.X.SX32 R9, R3.reuse, R2, 0x1, P6 ;  /* 0x0000000203097211 */ /* 0x040fe400030f0eff */
[----:B------:R-:W-:Y:S01]  /*a03f0*/  IADD3 R6, R3, c[0x0][0x198], RZ ;  /* 0x0000660003067a10 */ /* 0x000fe20007ffe0ff */
[----:B------:R0:W-:Y:S01]  /*a0400*/  @P1 STG.E.U16 [R4.64], R10 ;  /* 0x0000000a04001986 */ /* 0x0001e2000c101506 */
[----:B------:R-:W-:-:S03]  /*a0410*/  ISETP.LT.AND P5, PT, R21, c[0x0][0x17c], !P0 ;  /* 0x00005f0015007a0c */ /* 0x000fc600047a1270 */
[----:B------:R-:W3:Y:S04]  /*a0420*/  LDL.LU R21, [R1+0x2784] ;  /* 0x0027840001157983 */ /* 0x000ee80000300800 */
[----:B------:R1:W-:Y:S01]  /*a0430*/  @P4 STG.E.U16 [R8.64], R14 ;  /* 0x0000000e08004986 */ /* 0x0003e2000c101506 */
[----:B----4-:R-:W-:Y:S02]  /*a0440*/  ISETP.LT.AND P1, PT, R20, c[0x0][0x17c], !P0 ;  /* 0x00005f0014007a0c */ /* 0x010fe40004721270 */
[----:B0-----:R-:W-:Y:S01]  /*a0450*/  LEA R4, P6, R6, R0, 0x1 ;  /* 0x0000000006047211 */ /* 0x001fe200078c08ff */
[----:B------:R-:W4:Y:S01]  /*a0460*/  LDL.LU R20, [R1+0x2790] ;  /* 0x0027900001147983 */ /* 0x000f220000300800 */
[----:B------:R-:W-:-:S03]  /*a0470*/  ISETP.LT.AND P4, PT, R13, c[0x0][0x17c], !P0 ;  /* 0x00005f000d007a0c */ /* 0x000fc60004781270 */
[----:B------:R-:W3:Y:S01]  /*a0480*/  LDL.LU R13, [R1+0x278c] ;  /* 0x00278c00010d7983 */ /* 0x000ee20000300800 */
[----:B------:R-:W-:Y:S02]  /*a0490*/  LEA.HI.X.SX32 R5, R6, R2, 0x1, P6 ;  /* 0x0000000206057211 */ /* 0x000fe400030f0eff */
[----:B-1----:R-:W-:-:S05]  /*a04a0*/  PRMT R14, R14, 0x7632, R14 ;  /* 0x000076320e0e7816 */ /* 0x002fca000000000e */
[----:B------:R-:W-:Y:S01]  /*a04b0*/  @P3 STG.E.U16 [R4.64], R14 ;  /* 0x0000000e04003986 */ /* 0x000fe2000c101506 */
[----:B-----5:R-:W-:-:S03]  /*a04c0*/  ISETP.LT.AND P3, PT, R17, c[0x0][0x17c], !P0 ;  /* 0x00005f0011007a0c */ /* 0x020fc60004761270 */
[----:B------:R-:W5:Y:S01]  /*a04d0*/  LDL.LU R17, [R1+0x2798] ;  /* 0x0027980001117983 */ /* 0x000f620000300800 */
[----:B------:R-:W-:-:S04]  /*a04e0*/  IADD3 R3, R6, c[0x0][0x198], RZ ;  /* 0x0000660006037a10 */ /* 0x000fc80007ffe0ff */
[----:B------:R-:W-:-:S04]  /*a04f0*/  LEA R8, P6, R3, R0, 0x1 ;  /* 0x0000000003087211 */ /* 0x000fc800078c08ff */
[----:B------:R-:W-:Y:S02]  /*a0500*/  LEA.HI.X.SX32 R9, R3, R2, 0x1, P6 ;  /* 0x0000000203097211 */ /* 0x000fe400030f0eff */
[----:B------:R-:W-:-:S03]  /*a0510*/  PRMT R10, R7, 0x7632, R10 ;  /* 0x00007632070a7816 */ /* 0x000fc6000000000a */
[----:B------:R0:W-:Y:S04]  /*a0520*/  @P5 STG.E.U16 [R8.64], R7 ;  /* 0x0000000708005986 */ /* 0x0001e8000c101506 */
[----:B0-----:R-:W5:Y:S01]  /*a0530*/  LDL.LU R7, [R1+0x27c8] ;  /* 0x0027c80001077983 */ /* 0x001f620000300800 */
[----:B--2---:R-:W-:-:S03]  /*a0540*/  ISETP.LT.AND P5, PT, R16, c[0x0][0x17c], !P0 ;  /* 0x00005f0010007a0c */ /* 0x004fc600047a1270 */
[----:B------:R-:W2:Y:S04]  /*a0550*/  LDL.LU R16, [R1+0x2794] ;  /* 0x0027940001107983 */ /* 0x000ea80000300800 */
[----:B------:R-:W2:Y:S01]  /*a0560*/  LDL.LU R14, [R1+0x279c] ;  /* 0x00279c00010e7983 */ /* 0x000ea20000300800 */
        /* <DEDUP_REMOVED lines=8> */
[----:B------:R-:W-:-:S03]  /*a05f0*/  IADD3 R3, R6, c[0x0][0x198], RZ ;  /* 0x0000660006037a10 */ /* 0x000fc60007ffe0ff */
[----:B------:R1:W-:Y:S01]  /*a0600*/  @P1 STG.E.U16 [R8.64], R18 ;  /* 0x0000001208001986 */ /* 0x0003e2000c101506 */
[----:B0-----:R-:W-:-:S03]  /*a0610*/  LEA R4, P6, R6, R0, 0x1 ;  /* 0x0000000006047211 */ /* 0x001fc600078c08ff */
[----:B------:R-:W2:Y:S01]  /*a0620*/  LDL.LU R10, [R1+0x27a0] ;  /* 0x0027a000010a7983 */ /* 0x000ea20000300800 */
[----:B------:R-:W-:-:S03]  /*a0630*/  LEA.HI.X.SX32 R5, R6, R2, 0x1, P6 ;  /* 0x0000000206057211 */ /* 0x000fc600030f0eff */
[----:B------:R-:W2:Y:S01]  /*a0640*/  LDL.LU R24, [R1+0x2c] ;  /* 0x00002c0001187983 */ /* 0x000ea20000300800 */
[----:B-1----:R-:W-:Y:S02]  /*a0650*/  PRMT R18, R18, 0x7632, R18 ;  /* 0x0000763212127816 */ /* 0x002fe40000000012 */
[----:B------:R-:W-:-:S03]  /*a0660*/  LEA R8, P6, R3, R0, 0x1 ;  /* 0x0000000003087211 */ /* 0x000fc600078c08ff */
[----:B------:R0:W-:Y:S01]  /*a0670*/  @P4 STG.E.U16 [R4.64], R18 ;  /* 0x0000001204004986 */ /* 0x0001e2000c101506 */
[----:B---3--:R-:W-:-:S03]  /*a0680*/  ISETP.LT.AND P4, PT, R13, c[0x0][0x17c], !P0 ;  /* 0x00005f000d007a0c */ /* 0x008fc60004781270 */
[----:B------:R-:W3:Y:S01]  /*a0690*/  LDL.LU R13, [R1+0x27a8] ;  /* 0x0027a800010d7983 */ /* 0x000ee20000300800 */
[----:B------:R-:W-:Y:S02]  /*a06a0*/  LEA.HI.X.SX32 R9, R3, R2, 0x1, P6 ;  /* 0x0000000203097211 */ /* 0x000fe400030f0eff */
[----:B----4-:R-:W-:-:S03]  /*a06b0*/  ISETP.LT.AND P1, PT, R20, c[0x0][0x17c], !P0 ;  /* 0x00005f0014007a0c */ /* 0x010fc60004721270 */
[----:B------:R1:W-:Y:S01]  /*a06c0*/  @P3 STG.E.U16 [R8.64], R22 ;  /* 0x0000001608003986 */ /* 0x0003e2000c101506 */
[----:B-----5:R-:W-:Y:S02]  /*a06d0*/  ISETP.LT.AND P3, PT, R17, c[0x0][0x17c], !P0 ;  /* 0x00005f0011007a0c */ /* 0x020fe40004761270 */
[----:B------:R-:W-:Y:S01]  /*a06e0*/  IADD3 R6, R3, c[0x0][0x198], RZ ;  /* 0x0000660003067a10 */ /* 0x000fe20007ffe0ff */
[----:B------:R-:W4:Y:S04]  /*a06f0*/  LDL.LU R17, [R1+0x27ac] ;  /* 0x0027ac0001117983 */ /* 0x000f280000300800 */
[----:B------:R-:W5:Y:S01]  /*a0700*/  LDL.LU R20, [R1+0x27b4] ;  /* 0x0027b40001147983 */ /* 0x000f620000300800 */
[C---:B0-----:R-:W-:Y:S02]  /*a0710*/  LEA R4, P6, R6.reuse, R0, 0x1 ;  /* 0x0000000006047211 */ /* 0x041fe400078c08ff */
[----:B------:R-:W-:Y:S01]  /*a0720*/  ISETP.LT.AND P2, PT, R21, c[0x0][0x17c], !P0 ;  /* 0x00005f0015007a0c */ /* 0x000fe20004741270 */
[----:B------:R-:W5:Y:S01]  /*a0730*/  LDL.LU R18, [R1+0x27b8] ;  /* 0x0027b80001127983 */ /* 0x000f620000300800 */
[----:B------:R-:W-:-:S02]  /*a0740*/  IADD3 R3, R6, c[0x0][0x198], RZ ;  /* 0x0000660006037a10 */ /* 0x000fc40007ffe0ff */
[----:B------:R-:W-:Y:S02]  /*a0750*/  LEA.HI.X.SX32 R5, R6, R2, 0x1, P6 ;  /* 0x0000000206057211 */ /* 0x000fe400030f0eff */
[C---:B-1----:R-:W-:Y:S02]  /*a0760*/  LEA R8, P6, R3.reuse, R0, 0x1 ;  /* 0x0000000003087211 */ /* 0x042fe400078c08ff */
[----:B------:R-:W-:Y:S02]  /*a0770*/  PRMT R22, R22, 0x7632, R22 ;  /* 0x0000763216167816 */ /* 0x000fe40000000016 */
[----:B------:R-:W-:-:S03]  /*a0780*/  LEA.HI.X.SX32 R9, R3, R2, 0x1, P6 ;  /* 0x0000000203097211 */ /* 0x000fc600030f0eff */
[----:B------:R-:W-:Y:S04]  /*a0790*/  @P5 STG.E.U16 [R4.64], R22 ;  /* 0x0000001604005986 */ /* 0x000fe8000c101506 */
[----:B------:R0:W-:Y:S01]  /*a07a0*/  @P2 STG.E.U16 [R8.64], R26 ;  /* 0x0000001a08002986 */ /* 0x0001e2000c101506 */
[----:B--2---:R-:W-:-:S03]  /*a07b0*/  ISETP.LT.AND P5, PT, R16, c[0x0][0x17c], !P0 ;  /* 0x00005f0010007a0c */ /* 0x004fc600047a1270 */
[----:B------:R-:W2:Y:S01]  /*a07c0*/  LDL.LU R16, [R1+0x27c0] ;  /* 0x0027c00001107983 */ /* 0x000ea20000300800 */
[----:B------:R-:W-:-:S03]  /*a07d0*/  ISETP.LT.AND P2, PT, R14, c[0x0][0x17c], !P0 ;  /* 0x00005f000e007a0c */ /* 0x000fc60004741270 */
[----:B------:R-:W2:Y:S01]  /*a07e0*/  LDL.LU R14, [R1+0x27c4] ;  /* 0x0027c400010e7983 */ /* 0x000ea20000300800 */
[----:B------:R-:W-:Y:S02]  /*a07f0*/  IADD3 R6, R3, c[0x0][0x198], RZ ;  /* 0x0000660003067a10 */ /* 0x000fe40007ffe0ff */
[----:B0-----:R-:W-:Y:S01]  /*a0800*/  PRMT R26, R26, 0x7632, R26 ;  /* 0x000076321a1a7816 */ /* 0x001fe2000000001a */
[----:B------:R-:W2:Y:S01]  /*a0810*/  LDL.LU R22, [R1+0x27bc] ;  /* 0x0027bc0001167983 */ /* 0x000ea20000300800 */
[C---:B------:R-:W-:Y:S02]  /*a0820*/  LEA R4, P6, R6.reuse, R0, 0x1 ;  /* 0x0000000006047211 */ /* 0x040fe400078c08ff */
[C---:B------:R-:W-:Y:S01]  /*a0830*/  IADD3 R3, R6.reuse, c[0x0][0x198], RZ ;  /* 0x0000660006037a10 */ /* 0x040fe20007ffe0ff */
[----:B------:R-:W2:Y:S01]  /*a0840*/  LDL.LU R21, [R1+0x27b0] ;  /* 0x0027b00001157983 */ /* 0x000ea20000300800 */
[----:B------:R-:W-:Y:S02]  /*a0850*/  LEA.HI.X.SX32 R5, R6, R2, 0x1, P6 ;  /* 0x0000000206057211 */ /* 0x000fe400030f0eff */
[----:B------:R-:W-:-:S02]  /*a0860*/  LEA R8, P6, R3, R0, 0x1 ;  /* 0x0000000003087211 */ /* 0x000fc400078c08ff */
[C---:B------:R-:W-:Y:S01]  /*a0870*/  IADD3 R6, R3.reuse, c[0x0][0x198], RZ ;  /* 0x0000660003067a10 */ /* 0x040fe20007ffe0ff */
[----:B------:R0:W-:Y:S01]  /*a0880*/  @P1 STG.E.U16 [R4.64], R26 ;  /* 0x0000001a04001986 */ /* 0x0001e2000c101506 */
[----:B------:R-:W-:Y:S02]  /*a0890*/  LEA.HI.X.SX32 R9, R3, R2, 0x1, P6 ;  /* 0x0000000203097211 */ /* 0x000fe400030f0eff */
[----:B------:R-:W-:Y:S02]  /*a08a0*/  ISETP.LT.AND P1, PT, R10, c[0x0][0x17c], !P0 ;  /* 0x00005f000a007a0c */ /* 0x000fe40004721270 */
[C---:B0-----:R-:W-:Y:S02]  /*a08b0*/  LEA R4, P6, R6.reuse, R0, 0x1 ;  /* 0x0000000006047211 */ /* 0x041fe400078c08ff */
[----:B------:R-:W-:Y:S01]  /*a08c0*/  IADD3 R10, R6, c[0x0][0x198], RZ ;  /* 0x00006600060a7a10 */ /* 0x000fe20007ffe0ff */
[----:B------:R0:W-:Y:S01]  /*a08d0*/  @P4 STG.E.U16 [R8.64], R24 ;  /* 0x0000001808004986 */ /* 0x0001e2000c101506 */
[----:B------:R-:W-:-:S02]  /*a08e0*/  PRMT R3, R24, 0x7632, R3 ;  /* 0x0000763218037816 */ /* 0x000fc40000000003 */
[----:B------:R-:W-:Y:S02]  /*a08f0*/  LEA.HI.X.SX32 R5, R6, R2, 0x1, P6 ;  /* 0x0000000206057211 */ /* 0x000fe400030f0eff */
[----:B---3--:R-:W-:Y:S02]  /*a0900*/  ISETP.LT.AND P4, PT, R13, c[0x0][0x17c], !P0 ;  /* 0x00005f000d007a0c */ /* 0x008fe40004781270 */
[C---:B------:R-:W-:Y:S02]  /*a0910*/  IADD3 R13, R10.reuse, c[0x0][0x198], RZ ;  /* 0x000066000a0d7a10 */ /* 0x040fe40007ffe0ff */
[C---:B0-----:R-:W-:Y:S01]  /*a0920*/  LEA R8, P6, R10.reuse, R0, 0x1 ;  /* 0x000000000a087211 */ /* 0x041fe200078c08ff */
[----:B------:R0:W-:Y:S03]  /*a0930*/  @P3 STG.E.U16 [R4.64], R3 ;  /* 0x0000000304003986 */ /* 0x0001e6000c101506 */
[----:B------:R-:W-:-:S02]  /*a0940*/  LEA.HI.X.SX32 R9, R10, R2, 0x1, P6 ;  /* 0x000000020a097211 */ /* 0x000fc400030f0eff */
[----:B----4-:R-:W-:Y:S02]  /*a0950*/  ISETP.LT.AND P3, PT, R17, c[0x0][0x17c], !P0 ;  /* 0x00005f0011007a0c */ /* 0x010fe40004761270 */
[C---:B------:R-:W-:Y:S02]  /*a0960*/  IADD3 R17, R13.reuse, c[0x0][0x198], RZ ;  /* 0x000066000d117a10 */ /* 0x040fe40007ffe0ff */
[----:B0-----:R-:W-:-:S04]  /*a0970*/  LEA R4, P6, R13, R0, 0x1 ;  /* 0x000000000d047211 */ /* 0x001fc800078c08ff */
[----:B------:R-:W-:Y:S02]  /*a0980*/  LEA.HI.X.SX32 R5, R13, R2, 0x1, P6 ;  /* 0x000000020d057211 */ /* 0x000fe400030f0eff */
[----:B-----5:R-:W-:Y:S02]  /*a0990*/  ISETP.LT.AND P6, PT, R20, c[0x0][0x17c], !P0 ;  /* 0x00005f0014007a0c */ /* 0x020fe400047c1270 */
[----:B------:R-:W3:Y:S01]  /*a09a0*/  LDL.LU R20, [R1+0xc] ;  /* 0x00000c0001147983 */ /* 0x000ee20000300800 */
[----:B------:R-:W-:-:S03]  /*a09b0*/  PRMT R10, R7, 0x7632, R10 ;  /* 0x00007632070a7816 */ /* 0x000fc6000000000a */
[----:B------:R0:W-:Y:S01]  /*a09c0*/  @P5 STG.E.U16 [R8.64], R7 ;  /* 0x0000000708005986 */ /* 0x0001e2000c101506 */
[C---:B------:R-:W-:Y:S02]  /*a09d0*/  LEA R6, P5, R17.reuse, R0, 0x1 ;  /* 0x0000000011067211 */ /* 0x040fe400078a08ff */
[----:B------:R-:W-:Y:S01]  /*a09e0*/  IADD3 R13, R17, c[0x0][0x198], RZ ;  /* 0x00006600110d7a10 */ /* 0x000fe20007ffe0ff */
[----:B------:R1:W-:Y:S03]  /*a09f0*/  @P2 STG.E.U16 [R4.64], R10 ;  /* 0x0000000a04002986 */ /* 0x0003e6000c101506 */
[----:B------:R-:W-:Y:S02]  /*a0a00*/  IADD3 R3, R13, c[0x0][0x198], RZ ;  /* 0x000066000d037a10 */ /* 0x000fe40007ffe0ff */
[----:B0-----:R-:W-:Y:S02]  /*a0a10*/  LEA.HI.X.SX32 R7, R17, R2, 0x1, P5 ;  /* 0x0000000211077211 */ /* 0x001fe400028f0eff */
[----:B-1----:R-:W-:-:S03]  /*a0a20*/  LEA R4, P5, R13, R0, 0x1 ;  /* 0x000000000d047211 */ /* 0x002fc600078a08ff */
[----:B------:R0:W-:Y:S01]  /*a0a30*/  @P1 STG.E.U16 [R6.64], R11 ;  /* 0x0000000b06001986 */ /* 0x0001e2000c101506 */
[----:B------:R-:W-:Y:S02]  /*a0a40*/  LEA.HI.X.SX32 R5, R13, R2, 0x1, P5 ;  /* 0x000000020d057211 */ /* 0x000fe400028f0eff */
[----:B------:R-:W-:Y:S02]  /*a0a50*/  ISETP.LT.AND P2, PT, R18, c[0x0][0x17c], !P0 ;  /* 0x00005f0012007a0c */ /* 0x000fe40004741270 */
[----:B0-----:R-:W-:-:S04]  /*a0a60*/  LEA R6, P5, R3, R0, 0x1 ;  /* 0x0000000003067211 */ /* 0x001fc800078a08ff */
[----:B------:R-:W-:Y:S02]  /*a0a70*/  LEA.HI.X.SX32 R7, R3, R2, 0x1, P5 ;  /* 0x0000000203077211 */ /* 0x000fe400028f0eff */
[----:B--2---:R-:W-:Y:S02]  /*a0a80*/  ISETP.LT.AND P1, PT, R16, c[0x0][0x17c], !P0 ;  /* 0x00005f0010007a0c */ /* 0x004fe40004721270 */
[----:B------:R-:W-:Y:S02]  /*a0a90*/  ISETP.LT.AND P5, PT, R14, c[0x0][0x17c], !P0 ;  /* 0x00005f000e007a0c */ /* 0x000fe400047a1270 */
[----:B------:R-:W2:Y:S04]  /*a0aa0*/  LDL.LU R14, [R1+0x27a4] ;  /* 0x0027a400010e7983 */ /* 0x000ea80000300800 */
[----:B------:R-:W4:Y:S04]  /*a0ab0*/  LDL.LU R18, [R1+0x2758] ;  /* 0x0027580001127983 */ /* 0x000f280000300800 */
[----:B------:R-:W5:Y:S01]  /*a0ac0*/  LDL.LU R16, [R1+0x274c] ;  /* 0x00274c0001107983 */ /* 0x000f620000300800 */
[----:B------:R-:W-:-:S02]  /*a0ad0*/  PRMT R12, R11, 0x7632, R12 ;  /* 0x000076320b0c7816 */ /* 0x000fc4000000000c */
[----:B------:R-:W-:-:S03]  /*a0ae0*/  IADD3 R9, R3, c[0x0][0x198], RZ ;  /* 0x0000660003097a10 */ /* 0x000fc60007ffe0ff */
[----:B------:R0:W-:Y:S01]  /*a0af0*/  @P4 STG.E.U16 [R4.64], R12 ;  /* 0x0000000c04004986 */ /* 0x0001e2000c101506 */
[C---:B------:R-:W-:Y:S02]  /*a0b00*/  LEA R8, P4, R9.reuse, R0, 0x1 ;  /* 0x0000000009087211 */ /* 0x040fe400078808ff */
[C---:B------:R-:W-:Y:S02]  /*a0b10*/  IADD3 R3, R9.reuse, c[0x0][0x198], RZ ;  /* 0x0000660009037a10 */ /* 0x040fe40007ffe0ff */
[----:B------:R-:W-:Y:S02]  /*a0b20*/  LEA.HI.X.SX32 R9, R9, R2, 0x1, P4 ;  /* 0x0000000209097211 */ /* 0x000fe400020f0eff */
[----:B------:R-:W-:Y:S01]  /*a0b30*/  IADD3 R13, R3, c[0x0][0x198], RZ ;  /* 0x00006600030d7a10 */ /* 0x000fe20007ffe0ff */
[----:B------:R-:W-:Y:S01]  /*a0b40*/  @P3 STG.E.U16 [R6.64], R15 ;  /* 0x0000000f06003986 */ /* 0x000fe2000c101506 */
[----:B0-----:R-:W-:Y:S02]  /*a0b50*/  PRMT R5, R15, 0x7632, R5 ;  /* 0x000076320f057816 */ /* 0x001fe40000000005 */
[----:B------:R-:W-:-:S02]  /*a0b60*/  LEA R10, P3, R3, R0, 0x1 ;  /* 0x00000000030a7211 */ /* 0x000fc400078608ff */
[C---:B------:R-:W-:Y:S01]  /*a0b70*/  IADD3 R17, R13.reuse, c[0x0][0x198], RZ ;  /* 0x000066000d117a10 */ /* 0x040fe20007ffe0ff */
[----:B------:R0:W-:Y:S01]  /*a0b80*/  @P6 STG.E.U16 [R8.64], R5 ;  /* 0x0000000508006986 */ /* 0x0001e2000c101506 */
[----:B------:R-:W-:Y:S02]  /*a0b90*/  LEA R4, P6, R13, R0, 0x1 ;  /* 0x000000000d047211 */ /* 0x000fe400078c08ff */
[-C--:B------:R-:W-:Y:S02]  /*a0ba0*/  LEA.HI.X.SX32 R11, R3, R2.reuse, 0x1, P3 ;  /* 0x00000002030b7211 */ /* 0x080fe400018f0eff */
[----:B------:R-:W-:Y:S02]  /*a0bb0*/  IADD3 R3, R17, c[0x0][0x198], RZ ;  /* 0x0000660011037a10 */ /* 0x000fe40007ffe0ff */
[----:B0-----:R-:W-:Y:S02]  /*a0bc0*/  LEA.HI.X.SX32 R5, R13, R2, 0x1, P6 ;  /* 0x000000020d057211 */ /* 0x001fe400030f0eff */
[----:B------:R-:W-:-:S04]  /*a0bd0*/  IADD3 R13, R3, c[0x0][0x198], RZ ;  /* 0x00006600030d7a10 */ /* 0x000fc80007ffe0ff */
[----:B------:R-:W-:Y:S02]  /*a0be0*/  IADD3 R15, R13, c[0x0][0x198], RZ ;  /* 0x000066000d0f7a10 */ /* 0x000fe40007ffe0ff */
[----:B---3--:R-:W-:Y:S01]  /*a0bf0*/  PRMT R7, R20, 0x7632, R7 ;  /* 0x0000763214077816 */ /* 0x008fe20000000007 */
[----:B------:R-:W-:Y:S04]  /*a0c00*/  @P2 STG.E.U16 [R10.64], R20 ;  /* 0x000000140a002986 */ /* 0x000fe8000c101506 */
[----:B------:R0:W-:Y:S01]  /*a0c10*/  @P1 STG.E.U16 [R4.64], R7 ;  /* 0x0000000704001986 */ /* 0x0001e2000c101506 */
[-C--:B------:R-:W-:Y:S02]  /*a0c20*/  LEA R6, P1, R17, R0.reuse, 0x1 ;  /* 0x0000000011067211 */ /* 0x080fe400078208ff */
[----:B------:R-:W-:-:S02]  /*a0c30*/  LEA R12, P6, R13, R0, 0x1 ;  /* 0x000000000d0c7211 */ /* 0x000fc400078c08ff */
[----:B------:R-:W-:Y:S02]  /*a0c40*/  LEA R8, P2, R3, R0, 0x1 ;  /* 0x0000000003087211 */ /* 0x000fe400078408ff */
[-C--:B0-----:R-:W-:Y:S02]  /*a0c50*/  LEA.HI.X.SX32 R7, R17, R2.reuse, 0x1, P1 ;  /* 0x0000000211077211 */ /* 0x081fe400008f0eff */
[----:B------:R-:W-:Y:S02]  /*a0c60*/  IADD3 R17, R15, c[0x0][0x198], RZ ;  /* 0x000066000f117a10 */ /* 0x000fe40007ffe0ff */
[----:B------:R-:W-:Y:S02]  /*a0c70*/  LEA.HI.X.SX32 R13, R13, R2, 0x1, P6 ;  /* 0x000000020d0d7211 */ /* 0x000fe400030f0eff */
[----:B------:R-:W-:Y:S02]  /*a0c80*/  LEA R4, P1, R17, R0, 0x1 ;  /* 0x0000000011047211 */ /* 0x000fe400078208ff */
[----:B------:R-:W-:-:S02]  /*a0c90*/  ISETP.LT.AND P4, PT, R22, c[0x0][0x17c], !P0 ;  /* 0x00005f0016007a0c */ /* 0x000fc40004781270 */
[----:B------:R-:W-:Y:S02]  /*a0ca0*/  LEA.HI.X.SX32 R9, R3, R2, 0x1, P2 ;  /* 0x0000000203097211 */ /* 0x000fe400010f0eff */
[----:B------:R-:W-:Y:S02]  /*a0cb0*/  LEA R10, P6, R15, R0, 0x1 ;  /* 0x000000000f0a7211 */ /* 0x000fe400078c08ff */
[----:B------:R-:W-:Y:S02]  /*a0cc0*/  ISETP.LT.AND P3, PT, R21, c[0x0][0x17c], !P0 ;  /* 0x00005f0015007a0c */ /* 0x000fe40004761270 */
[C---:B------:R-:W-:Y:S02]  /*a0cd0*/  IADD3 R3, R17.reuse, c[0x0][0x198], RZ ;  /* 0x0000660011037a10 */ /* 0x040fe40007ffe0ff */
[-C--:B------:R-:W-:Y:S02]  /*a0ce0*/  LEA.HI.X.SX32 R5, R17, R2.reuse, 0x1, P1 ;  /* 0x0000000211057211 */ /* 0x080fe400008f0eff */
[----:B------:R-:W-:Y:S01]  /*a0cf0*/  LEA.HI.X.SX32 R11, R15, R2, 0x1, P6 ;  /* 0x000000020f0b7211 */ /* 0x000fe200030f0eff */
[----:B------:R0:W-:Y:S01]  /*a0d00*/  @P5 STG.E.U16 [R6.64], R19 ;  /* 0x0000001306005986 */ /* 0x0001e2000c101506 */
[----:B--2---:R-:W-:-:S02]  /*a0d10*/  ISETP.LT.AND P2, PT, R14, c[0x0][0x17c], !P0 ;  /* 0x00005f000e007a0c */ /* 0x004fc40004741270 */
[----:B------:R-:W-:Y:S02]  /*a0d20*/  LEA R14, P6, R3, R0, 0x1 ;  /* 0x00000000030e7211 */ /* 0x000fe400078c08ff */
[----:B----4-:R-:W-:Y:S02]  /*a0d30*/  ISETP.LT.AND P1, PT, R18, c[0x0][0x17c], !P0 ;  /* 0x00005f0012007a0c */ /* 0x010fe40004721270 */
[----:B-----5:R-:W-:Y:S02]  /*a0d40*/  ISETP.LT.AND P0, PT, R16, c[0x0][0x17c], !P0 ;  /* 0x00005f0010007a0c */ /* 0x020fe40004701270 */
[----:B------:R-:W-:Y:S02]  /*a0d50*/  PRMT R0, R19, 0x7632, R0 ;  /* 0x0000763213007816 */ /* 0x000fe40000000000 */
[----:B------:R-:W-:Y:S02]  /*a0d60*/  LEA.HI.X.SX32 R15, R3, R2, 0x1, P6 ;  /* 0x00000002030f7211 */ /* 0x000fe400030f0eff */
[----:B------:R-:W-:Y:S01]  /*a0d70*/  PRMT R2, R23, 0x7632, R2 ;  /* 0x0000763217027816 */ /* 0x000fe20000000002 */
[----:B------:R0:W-:Y:S04]  /*a0d80*/  @P4 STG.E.U16 [R8.64], R0 ;  /* 0x0000000008004986 */ /* 0x0001e8000c101506 */
[----:B------:R0:W-:Y:S04]  /*a0d90*/  @P3 STG.E.U16 [R12.64], R23 ;  /* 0x000000170c003986 */ /* 0x0001e8000c101506 */
[----:B------:R0:W-:Y:S04]  /*a0da0*/  @P2 STG.E.U16 [R10.64], R2 ;  /* 0x000000020a002986 */ /* 0x0001e8000c101506 */
[----:B------:R0:W-:Y:S01]  /*a0db0*/  @P1 STG.E.U16 [R4.64], R27 ;  /* 0x0000001b04001986 */ /* 0x0001e2000c101506 */
[----:B------:R-:W-:Y:S05]  /*a0dc0*/  @!P0 EXIT ;  /* 0x000000000000894d */ /* 0x000fea0003800000 */
[----:B0-----:R-:W-:-:S05]  /*a0dd0*/  PRMT R7, R27, 0x7632, R7 ;  /* 0x000076321b077816 */ /* 0x001fca0000000007 */
[----:B------:R-:W-:Y:S01]  /*a0de0*/  STG.E.U16 [R14.64], R7 ;  /* 0x000000070e007986 */ /* 0x000fe2000c101506 */
[----:B------:R-:W-:Y:S05]  /*a0df0*/  EXIT ;  /* 0x000000000000794d */ /* 0x000fea0003800000 */
.L_x_4:
[----:B------:R-:W-:-:S00]  /*a0e00*/  BRA `(.L_x_4) ;  /* 0xfffffff000007947 */ /* 0x000fc0000383ffff */
[----:B------:R-:W-:-:S00]  /*a0e10*/  NOP ;  /* 0x0000000000007918 */ /* 0x000fc00000000000 */
        /* <DEDUP_REMOVED lines=14> */
.L_x_5:


//--------------------- .nv.shared.matmul_kernel  --------------------------
	.section	.nv.shared.matmul_kernel,"aw",@nobits
	.sectionflags	@""
	.align	16
